//
// Generated by NVIDIA NVVM Compiler
//
// Compiler Build ID: CL-36424714
// Cuda compilation tools, release 13.0, V13.0.88
// Based on NVVM 20.0.0
//

.version 9.0
.target sm_100
.address_size 64

	// .globl	_Z23lux_fft_stockham_kernelILi256EEvP6float2PKS0_iib
.extern .shared .align 16 .b8 smem[];
.global .align 4 .b8 __cudart_i2opi_f[24] = {65, 144, 67, 60, 153, 149, 98, 219, 192, 221, 52, 245, 209, 87, 39, 252, 41, 21, 68, 78, 110, 131, 249, 162};

.visible .entry _Z23lux_fft_stockham_kernelILi256EEvP6float2PKS0_iib(
	.param .u64 .ptr .align 1 _Z23lux_fft_stockham_kernelILi256EEvP6float2PKS0_iib_param_0,
	.param .u64 .ptr .align 1 _Z23lux_fft_stockham_kernelILi256EEvP6float2PKS0_iib_param_1,
	.param .u32 _Z23lux_fft_stockham_kernelILi256EEvP6float2PKS0_iib_param_2,
	.param .u32 _Z23lux_fft_stockham_kernelILi256EEvP6float2PKS0_iib_param_3,
	.param .u8 _Z23lux_fft_stockham_kernelILi256EEvP6float2PKS0_iib_param_4
)
{
	.local .align 4 .b8 	__local_depot0[28];
	.reg .b64 	%SP;
	.reg .b64 	%SPL;
	.reg .pred 	%p<28>;
	.reg .b16 	%rs<2>;
	.reg .b32 	%r<133>;
	.reg .b32 	%f<72>;
	.reg .b64 	%rd<52>;
	.reg .b64 	%fd<10>;

	mov.u64 	%SPL, __local_depot0;
	ld.param.u64 	%rd17, [_Z23lux_fft_stockham_kernelILi256EEvP6float2PKS0_iib_param_1];
	ld.param.u32 	%r46, [_Z23lux_fft_stockham_kernelILi256EEvP6float2PKS0_iib_param_2];
	ld.param.u32 	%r47, [_Z23lux_fft_stockham_kernelILi256EEvP6float2PKS0_iib_param_3];
	ld.param.s8 	%rs1, [_Z23lux_fft_stockham_kernelILi256EEvP6float2PKS0_iib_param_4];
	add.u64 	%rd1, %SPL, 0;
	add.u64 	%rd2, %SPL, 0;
	mov.u32 	%r1, %ctaid.x;
	mov.u32 	%r132, %tid.x;
	setp.ge.s32 	%p1, %r1, %r47;
	@%p1 bra 	$L__BB0_31;
	mul.lo.s32 	%r48, %r46, %r1;
	cvt.s64.s32 	%rd3, %r48;
	setp.ge.s32 	%p2, %r132, %r46;
	@%p2 bra 	$L__BB0_4;
	mov.u32 	%r3, %ntid.x;
	cvta.to.global.u64 	%rd4, %rd17;
	mov.u32 	%r50, smem;
	mov.u32 	%r118, %r132;
$L__BB0_3:
	shl.b32 	%r49, %r118, 3;
	add.s32 	%r51, %r50, %r49;
	cvt.s64.s32 	%rd20, %r118;
	add.s64 	%rd21, %rd20, %rd3;
	shl.b64 	%rd22, %rd21, 3;
	add.s64 	%rd23, %rd4, %rd22;
	ld.global.nc.v2.f32 	{%f13, %f14}, [%rd23];
	st.shared.v2.f32 	[%r51], {%f13, %f14};
	add.s32 	%r118, %r118, %r3;
	setp.lt.s32 	%p3, %r118, %r46;
	@%p3 bra 	$L__BB0_3;
$L__BB0_4:
	bar.sync 	0;
	setp.lt.s32 	%p4, %r46, 2;
	mov.u32 	%r131, smem;
	@%p4 bra 	$L__BB0_26;
	mov.u32 	%r121, smem;
	add.s32 	%r120, %r121, 2048;
	shr.u32 	%r6, %r46, 1;
	mov.b32 	%r119, 1;
	mov.u64 	%rd34, __cudart_i2opi_f;
$L__BB0_6:
	mov.u32 	%r131, %r120;
	setp.ge.u32 	%p5, %r132, %r6;
	@%p5 bra 	$L__BB0_25;
	add.s32 	%r56, %r119, -1;
	not.b32 	%r57, %r119;
	and.b32  	%r58, %r57, %r56;
	popc.b32 	%r10, %r58;
	mov.u32 	%r122, %r132;
$L__BB0_8:
	rem.s32 	%r12, %r122, %r119;
	cvt.rn.f64.u32 	%fd1, %r12;
	setp.eq.s16 	%p6, %rs1, 0;
	selp.f64 	%fd2, 0dC01921FB54442D18, 0d401921FB54442D18, %p6;
	mul.f64 	%fd3, %fd2, %fd1;
	shl.b32 	%r59, %r119, 1;
	cvt.rn.f64.s32 	%fd4, %r59;
	div.rn.f64 	%fd5, %fd3, %fd4;
	cvt.rn.f32.f64 	%f1, %fd5;
	mul.f32 	%f15, %f1, 0f3F22F983;
	cvt.rni.s32.f32 	%r130, %f15;
	cvt.rn.f32.s32 	%f16, %r130;
	fma.rn.f32 	%f17, %f16, 0fBFC90FDA, %f1;
	fma.rn.f32 	%f18, %f16, 0fB3A22168, %f17;
	fma.rn.f32 	%f70, %f16, 0fA7C234C5, %f18;
	abs.f32 	%f3, %f1;
	setp.ltu.f32 	%p7, %f3, 0f47CE4780;
	mov.u32 	%r126, %r130;
	mov.f32 	%f69, %f70;
	@%p7 bra 	$L__BB0_16;
	setp.neu.f32 	%p8, %f3, 0f7F800000;
	@%p8 bra 	$L__BB0_11;
	mov.f32 	%f21, 0f00000000;
	mul.rn.f32 	%f69, %f1, %f21;
	mov.b32 	%r126, 0;
	bra.uni 	$L__BB0_16;
$L__BB0_11:
	mov.b32 	%r14, %f1;
	shl.b32 	%r61, %r14, 8;
	or.b32  	%r15, %r61, -2147483648;
	mov.b64 	%rd50, 0;
	mov.b32 	%r123, 0;
	mov.u64 	%rd48, %rd34;
	mov.u64 	%rd49, %rd2;
$L__BB0_12:
	.pragma "nounroll";
	ld.global.nc.u32 	%r62, [%rd48];
	mad.wide.u32 	%rd26, %r62, %r15, %rd50;
	shr.u64 	%rd50, %rd26, 32;
	st.local.u32 	[%rd49], %rd26;
	add.s32 	%r123, %r123, 1;
	add.s64 	%rd49, %rd49, 4;
	add.s64 	%rd48, %rd48, 4;
	setp.ne.s32 	%p9, %r123, 6;
	@%p9 bra 	$L__BB0_12;
	shr.u32 	%r63, %r14, 23;
	st.local.u32 	[%rd2+24], %rd50;
	and.b32  	%r18, %r63, 31;
	and.b32  	%r64, %r63, 224;
	add.s32 	%r65, %r64, -128;
	shr.u32 	%r66, %r65, 5;
	mul.wide.u32 	%rd27, %r66, 4;
	sub.s64 	%rd11, %rd2, %rd27;
	ld.local.u32 	%r124, [%rd11+24];
	ld.local.u32 	%r125, [%rd11+20];
	setp.eq.s32 	%p10, %r18, 0;
	@%p10 bra 	$L__BB0_15;
	shf.l.wrap.b32 	%r124, %r125, %r124, %r18;
	ld.local.u32 	%r67, [%rd11+16];
	shf.l.wrap.b32 	%r125, %r67, %r125, %r18;
$L__BB0_15:
	shr.u32 	%r68, %r124, 30;
	shf.l.wrap.b32 	%r69, %r125, %r124, 2;
	shl.b32 	%r70, %r125, 2;
	shr.u32 	%r71, %r69, 31;
	add.s32 	%r72, %r71, %r68;
	neg.s32 	%r73, %r72;
	setp.lt.s32 	%p11, %r14, 0;
	selp.b32 	%r126, %r73, %r72, %p11;
	xor.b32  	%r74, %r69, %r14;
	shr.s32 	%r75, %r69, 31;
	xor.b32  	%r76, %r75, %r69;
	xor.b32  	%r77, %r75, %r70;
	cvt.u64.u32 	%rd28, %r76;
	shl.b64 	%rd29, %rd28, 32;
	cvt.u64.u32 	%rd30, %r77;
	or.b64  	%rd31, %rd29, %rd30;
	cvt.rn.f64.s64 	%fd6, %rd31;
	mul.f64 	%fd7, %fd6, 0d3BF921FB54442D19;
	cvt.rn.f32.f64 	%f19, %fd7;
	neg.f32 	%f20, %f19;
	setp.lt.s32 	%p12, %r74, 0;
	selp.f32 	%f69, %f20, %f19, %p12;
$L__BB0_16:
	setp.ltu.f32 	%p13, %f3, 0f47CE4780;
	add.s32 	%r79, %r126, 1;
	mul.rn.f32 	%f22, %f69, %f69;
	and.b32  	%r80, %r126, 1;
	setp.eq.b32 	%p14, %r80, 1;
	selp.f32 	%f23, %f69, 0f3F800000, %p14;
	fma.rn.f32 	%f24, %f22, %f23, 0f00000000;
	fma.rn.f32 	%f25, %f22, 0f37CBAC00, 0fBAB607ED;
	selp.f32 	%f26, 0fB94D4153, %f25, %p14;
	selp.f32 	%f27, 0f3C0885E4, 0f3D2AAABB, %p14;
	fma.rn.f32 	%f28, %f26, %f22, %f27;
	selp.f32 	%f29, 0fBE2AAAA8, 0fBEFFFFFF, %p14;
	fma.rn.f32 	%f30, %f28, %f22, %f29;
	fma.rn.f32 	%f31, %f30, %f24, %f23;
	and.b32  	%r81, %r79, 2;
	setp.eq.s32 	%p15, %r81, 0;
	mov.f32 	%f32, 0f00000000;
	sub.f32 	%f33, %f32, %f31;
	selp.f32 	%f7, %f31, %f33, %p15;
	@%p13 bra 	$L__BB0_24;
	setp.neu.f32 	%p16, %f3, 0f7F800000;
	@%p16 bra 	$L__BB0_19;
	mov.f32 	%f36, 0f00000000;
	mul.rn.f32 	%f70, %f1, %f36;
	mov.b32 	%r130, 0;
	bra.uni 	$L__BB0_24;
$L__BB0_19:
	mov.b32 	%r27, %f1;
	shl.b32 	%r83, %r27, 8;
	or.b32  	%r28, %r83, -2147483648;
	mov.b64 	%rd51, 0;
	mov.b32 	%r127, 0;
$L__BB0_20:
	.pragma "nounroll";
	mul.wide.u32 	%rd33, %r127, 4;
	add.s64 	%rd35, %rd34, %rd33;
	ld.global.nc.u32 	%r84, [%rd35];
	mad.wide.u32 	%rd36, %r84, %r28, %rd51;
	shr.u64 	%rd51, %rd36, 32;
	add.s64 	%rd37, %rd1, %rd33;
	st.local.u32 	[%rd37], %rd36;
	add.s32 	%r127, %r127, 1;
	setp.ne.s32 	%p17, %r127, 6;
	@%p17 bra 	$L__BB0_20;
	shr.u32 	%r85, %r27, 23;
	st.local.u32 	[%rd1+24], %rd51;
	and.b32  	%r31, %r85, 31;
	and.b32  	%r86, %r85, 224;
	add.s32 	%r87, %r86, -128;
	shr.u32 	%r88, %r87, 5;
	mul.wide.u32 	%rd38, %r88, 4;
	sub.s64 	%rd14, %rd1, %rd38;
	ld.local.u32 	%r128, [%rd14+24];
	ld.local.u32 	%r129, [%rd14+20];
	setp.eq.s32 	%p18, %r31, 0;
	@%p18 bra 	$L__BB0_23;
	shf.l.wrap.b32 	%r128, %r129, %r128, %r31;
	ld.local.u32 	%r89, [%rd14+16];
	shf.l.wrap.b32 	%r129, %r89, %r129, %r31;
$L__BB0_23:
	shr.u32 	%r90, %r128, 30;
	shf.l.wrap.b32 	%r91, %r129, %r128, 2;
	shl.b32 	%r92, %r129, 2;
	shr.u32 	%r93, %r91, 31;
	add.s32 	%r94, %r93, %r90;
	neg.s32 	%r95, %r94;
	setp.lt.s32 	%p19, %r27, 0;
	selp.b32 	%r130, %r95, %r94, %p19;
	xor.b32  	%r96, %r91, %r27;
	shr.s32 	%r97, %r91, 31;
	xor.b32  	%r98, %r97, %r91;
	xor.b32  	%r99, %r97, %r92;
	cvt.u64.u32 	%rd39, %r98;
	shl.b64 	%rd40, %rd39, 32;
	cvt.u64.u32 	%rd41, %r99;
	or.b64  	%rd42, %rd40, %rd41;
	cvt.rn.f64.s64 	%fd8, %rd42;
	mul.f64 	%fd9, %fd8, 0d3BF921FB54442D19;
	cvt.rn.f32.f64 	%f34, %fd9;
	neg.f32 	%f35, %f34;
	setp.lt.s32 	%p20, %r96, 0;
	selp.f32 	%f70, %f35, %f34, %p20;
$L__BB0_24:
	mul.rn.f32 	%f37, %f70, %f70;
	and.b32  	%r101, %r130, 1;
	setp.eq.b32 	%p21, %r101, 1;
	selp.f32 	%f38, 0f3F800000, %f70, %p21;
	fma.rn.f32 	%f39, %f37, %f38, 0f00000000;
	fma.rn.f32 	%f40, %f37, 0f37CBAC00, 0fBAB607ED;
	selp.f32 	%f41, %f40, 0fB94D4153, %p21;
	selp.f32 	%f42, 0f3D2AAABB, 0f3C0885E4, %p21;
	fma.rn.f32 	%f43, %f41, %f37, %f42;
	selp.f32 	%f44, 0fBEFFFFFF, 0fBE2AAAA8, %p21;
	fma.rn.f32 	%f45, %f43, %f37, %f44;
	fma.rn.f32 	%f46, %f45, %f39, %f38;
	and.b32  	%r102, %r130, 2;
	setp.eq.s32 	%p22, %r102, 0;
	mov.f32 	%f47, 0f00000000;
	sub.f32 	%f48, %f47, %f46;
	selp.f32 	%f49, %f46, %f48, %p22;
	shr.u32 	%r103, %r122, %r10;
	mul.lo.s32 	%r104, %r103, %r119;
	add.s32 	%r105, %r12, %r104;
	shl.b32 	%r106, %r105, 3;
	add.s32 	%r107, %r121, %r106;
	ld.shared.v2.f32 	{%f50, %f51}, [%r107];
	shl.b32 	%r108, %r6, 3;
	add.s32 	%r109, %r107, %r108;
	ld.shared.v2.f32 	{%f52, %f53}, [%r109];
	mul.f32 	%f54, %f7, %f52;
	mul.f32 	%f55, %f53, %f49;
	sub.f32 	%f56, %f54, %f55;
	mul.f32 	%f57, %f52, %f49;
	fma.rn.f32 	%f58, %f7, %f53, %f57;
	add.f32 	%f59, %f50, %f56;
	add.f32 	%f60, %f51, %f58;
	add.s32 	%r110, %r105, %r104;
	shl.b32 	%r111, %r110, 3;
	add.s32 	%r112, %r131, %r111;
	st.shared.v2.f32 	[%r112], {%f59, %f60};
	sub.f32 	%f61, %f50, %f56;
	sub.f32 	%f62, %f51, %f58;
	shl.b32 	%r113, %r119, 3;
	add.s32 	%r114, %r112, %r113;
	st.shared.v2.f32 	[%r114], {%f61, %f62};
	mov.u32 	%r115, %ntid.x;
	add.s32 	%r122, %r122, %r115;
	setp.lt.u32 	%p23, %r122, %r6;
	@%p23 bra 	$L__BB0_8;
$L__BB0_25:
	bar.sync 	0;
	shl.b32 	%r119, %r119, 1;
	setp.lt.s32 	%p24, %r119, %r46;
	mov.u32 	%r120, %r121;
	mov.u32 	%r121, %r131;
	@%p24 bra 	$L__BB0_6;
$L__BB0_26:
	setp.eq.s16 	%p25, %rs1, 0;
	mov.f32 	%f71, 0f3F800000;
	@%p25 bra 	$L__BB0_28;
	cvt.rn.f32.s32 	%f64, %r46;
	rcp.rn.f32 	%f71, %f64;
$L__BB0_28:
	setp.ge.s32 	%p26, %r132, %r46;
	@%p26 bra 	$L__BB0_31;
	ld.param.u64 	%rd47, [_Z23lux_fft_stockham_kernelILi256EEvP6float2PKS0_iib_param_0];
	mov.u32 	%r43, %ntid.x;
	cvta.to.global.u64 	%rd15, %rd47;
$L__BB0_30:
	shl.b32 	%r116, %r132, 3;
	add.s32 	%r117, %r131, %r116;
	ld.shared.v2.f32 	{%f65, %f66}, [%r117];
	mul.f32 	%f67, %f71, %f65;
	mul.f32 	%f68, %f71, %f66;
	cvt.s64.s32 	%rd43, %r132;
	add.s64 	%rd44, %rd43, %rd3;
	shl.b64 	%rd45, %rd44, 3;
	add.s64 	%rd46, %rd15, %rd45;
	st.global.v2.f32 	[%rd46], {%f67, %f68};
	add.s32 	%r132, %r132, %r43;
	setp.lt.s32 	%p27, %r132, %r46;
	@%p27 bra 	$L__BB0_30;
$L__BB0_31:
	ret;

}
	// .globl	_Z23lux_fft_stockham_kernelILi1024EEvP6float2PKS0_iib
.visible .entry _Z23lux_fft_stockham_kernelILi1024EEvP6float2PKS0_iib(
	.param .u64 .ptr .align 1 _Z23lux_fft_stockham_kernelILi1024EEvP6float2PKS0_iib_param_0,
	.param .u64 .ptr .align 1 _Z23lux_fft_stockham_kernelILi1024EEvP6float2PKS0_iib_param_1,
	.param .u32 _Z23lux_fft_stockham_kernelILi1024EEvP6float2PKS0_iib_param_2,
	.param .u32 _Z23lux_fft_stockham_kernelILi1024EEvP6float2PKS0_iib_param_3,
	.param .u8 _Z23lux_fft_stockham_kernelILi1024EEvP6float2PKS0_iib_param_4
)
{
	.local .align 4 .b8 	__local_depot1[28];
	.reg .b64 	%SP;
	.reg .b64 	%SPL;
	.reg .pred 	%p<28>;
	.reg .b16 	%rs<2>;
	.reg .b32 	%r<133>;
	.reg .b32 	%f<72>;
	.reg .b64 	%rd<52>;
	.reg .b64 	%fd<10>;

	mov.u64 	%SPL, __local_depot1;
	ld.param.u64 	%rd17, [_Z23lux_fft_stockham_kernelILi1024EEvP6float2PKS0_iib_param_1];
	ld.param.u32 	%r46, [_Z23lux_fft_stockham_kernelILi1024EEvP6float2PKS0_iib_param_2];
	ld.param.u32 	%r47, [_Z23lux_fft_stockham_kernelILi1024EEvP6float2PKS0_iib_param_3];
	ld.param.s8 	%rs1, [_Z23lux_fft_stockham_kernelILi1024EEvP6float2PKS0_iib_param_4];
	add.u64 	%rd1, %SPL, 0;
	add.u64 	%rd2, %SPL, 0;
	mov.u32 	%r1, %ctaid.x;
	mov.u32 	%r132, %tid.x;
	setp.ge.s32 	%p1, %r1, %r47;
	@%p1 bra 	$L__BB1_31;
	mul.lo.s32 	%r48, %r46, %r1;
	cvt.s64.s32 	%rd3, %r48;
	setp.ge.s32 	%p2, %r132, %r46;
	@%p2 bra 	$L__BB1_4;
	mov.u32 	%r3, %ntid.x;
	cvta.to.global.u64 	%rd4, %rd17;
	mov.u32 	%r50, smem;
	mov.u32 	%r118, %r132;
$L__BB1_3:
	shl.b32 	%r49, %r118, 3;
	add.s32 	%r51, %r50, %r49;
	cvt.s64.s32 	%rd20, %r118;
	add.s64 	%rd21, %rd20, %rd3;
	shl.b64 	%rd22, %rd21, 3;
	add.s64 	%rd23, %rd4, %rd22;
	ld.global.nc.v2.f32 	{%f13, %f14}, [%rd23];
	st.shared.v2.f32 	[%r51], {%f13, %f14};
	add.s32 	%r118, %r118, %r3;
	setp.lt.s32 	%p3, %r118, %r46;
	@%p3 bra 	$L__BB1_3;
$L__BB1_4:
	bar.sync 	0;
	setp.lt.s32 	%p4, %r46, 2;
	mov.u32 	%r131, smem;
	@%p4 bra 	$L__BB1_26;
	mov.u32 	%r121, smem;
	add.s32 	%r120, %r121, 8192;
	shr.u32 	%r6, %r46, 1;
	mov.b32 	%r119, 1;
	mov.u64 	%rd34, __cudart_i2opi_f;
$L__BB1_6:
	mov.u32 	%r131, %r120;
	setp.ge.u32 	%p5, %r132, %r6;
	@%p5 bra 	$L__BB1_25;
	add.s32 	%r56, %r119, -1;
	not.b32 	%r57, %r119;
	and.b32  	%r58, %r57, %r56;
	popc.b32 	%r10, %r58;
	mov.u32 	%r122, %r132;
$L__BB1_8:
	rem.s32 	%r12, %r122, %r119;
	cvt.rn.f64.u32 	%fd1, %r12;
	setp.eq.s16 	%p6, %rs1, 0;
	selp.f64 	%fd2, 0dC01921FB54442D18, 0d401921FB54442D18, %p6;
	mul.f64 	%fd3, %fd2, %fd1;
	shl.b32 	%r59, %r119, 1;
	cvt.rn.f64.s32 	%fd4, %r59;
	div.rn.f64 	%fd5, %fd3, %fd4;
	cvt.rn.f32.f64 	%f1, %fd5;
	mul.f32 	%f15, %f1, 0f3F22F983;
	cvt.rni.s32.f32 	%r130, %f15;
	cvt.rn.f32.s32 	%f16, %r130;
	fma.rn.f32 	%f17, %f16, 0fBFC90FDA, %f1;
	fma.rn.f32 	%f18, %f16, 0fB3A22168, %f17;
	fma.rn.f32 	%f70, %f16, 0fA7C234C5, %f18;
	abs.f32 	%f3, %f1;
	setp.ltu.f32 	%p7, %f3, 0f47CE4780;
	mov.u32 	%r126, %r130;
	mov.f32 	%f69, %f70;
	@%p7 bra 	$L__BB1_16;
	setp.neu.f32 	%p8, %f3, 0f7F800000;
	@%p8 bra 	$L__BB1_11;
	mov.f32 	%f21, 0f00000000;
	mul.rn.f32 	%f69, %f1, %f21;
	mov.b32 	%r126, 0;
	bra.uni 	$L__BB1_16;
$L__BB1_11:
	mov.b32 	%r14, %f1;
	shl.b32 	%r61, %r14, 8;
	or.b32  	%r15, %r61, -2147483648;
	mov.b64 	%rd50, 0;
	mov.b32 	%r123, 0;
	mov.u64 	%rd48, %rd34;
	mov.u64 	%rd49, %rd2;
$L__BB1_12:
	.pragma "nounroll";
	ld.global.nc.u32 	%r62, [%rd48];
	mad.wide.u32 	%rd26, %r62, %r15, %rd50;
	shr.u64 	%rd50, %rd26, 32;
	st.local.u32 	[%rd49], %rd26;
	add.s32 	%r123, %r123, 1;
	add.s64 	%rd49, %rd49, 4;
	add.s64 	%rd48, %rd48, 4;
	setp.ne.s32 	%p9, %r123, 6;
	@%p9 bra 	$L__BB1_12;
	shr.u32 	%r63, %r14, 23;
	st.local.u32 	[%rd2+24], %rd50;
	and.b32  	%r18, %r63, 31;
	and.b32  	%r64, %r63, 224;
	add.s32 	%r65, %r64, -128;
	shr.u32 	%r66, %r65, 5;
	mul.wide.u32 	%rd27, %r66, 4;
	sub.s64 	%rd11, %rd2, %rd27;
	ld.local.u32 	%r124, [%rd11+24];
	ld.local.u32 	%r125, [%rd11+20];
	setp.eq.s32 	%p10, %r18, 0;
	@%p10 bra 	$L__BB1_15;
	shf.l.wrap.b32 	%r124, %r125, %r124, %r18;
	ld.local.u32 	%r67, [%rd11+16];
	shf.l.wrap.b32 	%r125, %r67, %r125, %r18;
$L__BB1_15:
	shr.u32 	%r68, %r124, 30;
	shf.l.wrap.b32 	%r69, %r125, %r124, 2;
	shl.b32 	%r70, %r125, 2;
	shr.u32 	%r71, %r69, 31;
	add.s32 	%r72, %r71, %r68;
	neg.s32 	%r73, %r72;
	setp.lt.s32 	%p11, %r14, 0;
	selp.b32 	%r126, %r73, %r72, %p11;
	xor.b32  	%r74, %r69, %r14;
	shr.s32 	%r75, %r69, 31;
	xor.b32  	%r76, %r75, %r69;
	xor.b32  	%r77, %r75, %r70;
	cvt.u64.u32 	%rd28, %r76;
	shl.b64 	%rd29, %rd28, 32;
	cvt.u64.u32 	%rd30, %r77;
	or.b64  	%rd31, %rd29, %rd30;
	cvt.rn.f64.s64 	%fd6, %rd31;
	mul.f64 	%fd7, %fd6, 0d3BF921FB54442D19;
	cvt.rn.f32.f64 	%f19, %fd7;
	neg.f32 	%f20, %f19;
	setp.lt.s32 	%p12, %r74, 0;
	selp.f32 	%f69, %f20, %f19, %p12;
$L__BB1_16:
	setp.ltu.f32 	%p13, %f3, 0f47CE4780;
	add.s32 	%r79, %r126, 1;
	mul.rn.f32 	%f22, %f69, %f69;
	and.b32  	%r80, %r126, 1;
	setp.eq.b32 	%p14, %r80, 1;
	selp.f32 	%f23, %f69, 0f3F800000, %p14;
	fma.rn.f32 	%f24, %f22, %f23, 0f00000000;
	fma.rn.f32 	%f25, %f22, 0f37CBAC00, 0fBAB607ED;
	selp.f32 	%f26, 0fB94D4153, %f25, %p14;
	selp.f32 	%f27, 0f3C0885E4, 0f3D2AAABB, %p14;
	fma.rn.f32 	%f28, %f26, %f22, %f27;
	selp.f32 	%f29, 0fBE2AAAA8, 0fBEFFFFFF, %p14;
	fma.rn.f32 	%f30, %f28, %f22, %f29;
	fma.rn.f32 	%f31, %f30, %f24, %f23;
	and.b32  	%r81, %r79, 2;
	setp.eq.s32 	%p15, %r81, 0;
	mov.f32 	%f32, 0f00000000;
	sub.f32 	%f33, %f32, %f31;
	selp.f32 	%f7, %f31, %f33, %p15;
	@%p13 bra 	$L__BB1_24;
	setp.neu.f32 	%p16, %f3, 0f7F800000;
	@%p16 bra 	$L__BB1_19;
	mov.f32 	%f36, 0f00000000;
	mul.rn.f32 	%f70, %f1, %f36;
	mov.b32 	%r130, 0;
	bra.uni 	$L__BB1_24;
$L__BB1_19:
	mov.b32 	%r27, %f1;
	shl.b32 	%r83, %r27, 8;
	or.b32  	%r28, %r83, -2147483648;
	mov.b64 	%rd51, 0;
	mov.b32 	%r127, 0;
$L__BB1_20:
	.pragma "nounroll";
	mul.wide.u32 	%rd33, %r127, 4;
	add.s64 	%rd35, %rd34, %rd33;
	ld.global.nc.u32 	%r84, [%rd35];
	mad.wide.u32 	%rd36, %r84, %r28, %rd51;
	shr.u64 	%rd51, %rd36, 32;
	add.s64 	%rd37, %rd1, %rd33;
	st.local.u32 	[%rd37], %rd36;
	add.s32 	%r127, %r127, 1;
	setp.ne.s32 	%p17, %r127, 6;
	@%p17 bra 	$L__BB1_20;
	shr.u32 	%r85, %r27, 23;
	st.local.u32 	[%rd1+24], %rd51;
	and.b32  	%r31, %r85, 31;
	and.b32  	%r86, %r85, 224;
	add.s32 	%r87, %r86, -128;
	shr.u32 	%r88, %r87, 5;
	mul.wide.u32 	%rd38, %r88, 4;
	sub.s64 	%rd14, %rd1, %rd38;
	ld.local.u32 	%r128, [%rd14+24];
	ld.local.u32 	%r129, [%rd14+20];
	setp.eq.s32 	%p18, %r31, 0;
	@%p18 bra 	$L__BB1_23;
	shf.l.wrap.b32 	%r128, %r129, %r128, %r31;
	ld.local.u32 	%r89, [%rd14+16];
	shf.l.wrap.b32 	%r129, %r89, %r129, %r31;
$L__BB1_23:
	shr.u32 	%r90, %r128, 30;
	shf.l.wrap.b32 	%r91, %r129, %r128, 2;
	shl.b32 	%r92, %r129, 2;
	shr.u32 	%r93, %r91, 31;
	add.s32 	%r94, %r93, %r90;
	neg.s32 	%r95, %r94;
	setp.lt.s32 	%p19, %r27, 0;
	selp.b32 	%r130, %r95, %r94, %p19;
	xor.b32  	%r96, %r91, %r27;
	shr.s32 	%r97, %r91, 31;
	xor.b32  	%r98, %r97, %r91;
	xor.b32  	%r99, %r97, %r92;
	cvt.u64.u32 	%rd39, %r98;
	shl.b64 	%rd40, %rd39, 32;
	cvt.u64.u32 	%rd41, %r99;
	or.b64  	%rd42, %rd40, %rd41;
	cvt.rn.f64.s64 	%fd8, %rd42;
	mul.f64 	%fd9, %fd8, 0d3BF921FB54442D19;
	cvt.rn.f32.f64 	%f34, %fd9;
	neg.f32 	%f35, %f34;
	setp.lt.s32 	%p20, %r96, 0;
	selp.f32 	%f70, %f35, %f34, %p20;
$L__BB1_24:
	mul.rn.f32 	%f37, %f70, %f70;
	and.b32  	%r101, %r130, 1;
	setp.eq.b32 	%p21, %r101, 1;
	selp.f32 	%f38, 0f3F800000, %f70, %p21;
	fma.rn.f32 	%f39, %f37, %f38, 0f00000000;
	fma.rn.f32 	%f40, %f37, 0f37CBAC00, 0fBAB607ED;
	selp.f32 	%f41, %f40, 0fB94D4153, %p21;
	selp.f32 	%f42, 0f3D2AAABB, 0f3C0885E4, %p21;
	fma.rn.f32 	%f43, %f41, %f37, %f42;
	selp.f32 	%f44, 0fBEFFFFFF, 0fBE2AAAA8, %p21;
	fma.rn.f32 	%f45, %f43, %f37, %f44;
	fma.rn.f32 	%f46, %f45, %f39, %f38;
	and.b32  	%r102, %r130, 2;
	setp.eq.s32 	%p22, %r102, 0;
	mov.f32 	%f47, 0f00000000;
	sub.f32 	%f48, %f47, %f46;
	selp.f32 	%f49, %f46, %f48, %p22;
	shr.u32 	%r103, %r122, %r10;
	mul.lo.s32 	%r104, %r103, %r119;
	add.s32 	%r105, %r12, %r104;
	shl.b32 	%r106, %r105, 3;
	add.s32 	%r107, %r121, %r106;
	ld.shared.v2.f32 	{%f50, %f51}, [%r107];
	shl.b32 	%r108, %r6, 3;
	add.s32 	%r109, %r107, %r108;
	ld.shared.v2.f32 	{%f52, %f53}, [%r109];
	mul.f32 	%f54, %f7, %f52;
	mul.f32 	%f55, %f53, %f49;
	sub.f32 	%f56, %f54, %f55;
	mul.f32 	%f57, %f52, %f49;
	fma.rn.f32 	%f58, %f7, %f53, %f57;
	add.f32 	%f59, %f50, %f56;
	add.f32 	%f60, %f51, %f58;
	add.s32 	%r110, %r105, %r104;
	shl.b32 	%r111, %r110, 3;
	add.s32 	%r112, %r131, %r111;
	st.shared.v2.f32 	[%r112], {%f59, %f60};
	sub.f32 	%f61, %f50, %f56;
	sub.f32 	%f62, %f51, %f58;
	shl.b32 	%r113, %r119, 3;
	add.s32 	%r114, %r112, %r113;
	st.shared.v2.f32 	[%r114], {%f61, %f62};
	mov.u32 	%r115, %ntid.x;
	add.s32 	%r122, %r122, %r115;
	setp.lt.u32 	%p23, %r122, %r6;
	@%p23 bra 	$L__BB1_8;
$L__BB1_25:
	bar.sync 	0;
	shl.b32 	%r119, %r119, 1;
	setp.lt.s32 	%p24, %r119, %r46;
	mov.u32 	%r120, %r121;
	mov.u32 	%r121, %r131;
	@%p24 bra 	$L__BB1_6;
$L__BB1_26:
	setp.eq.s16 	%p25, %rs1, 0;
	mov.f32 	%f71, 0f3F800000;
	@%p25 bra 	$L__BB1_28;
	cvt.rn.f32.s32 	%f64, %r46;
	rcp.rn.f32 	%f71, %f64;
$L__BB1_28:
	setp.ge.s32 	%p26, %r132, %r46;
	@%p26 bra 	$L__BB1_31;
	ld.param.u64 	%rd47, [_Z23lux_fft_stockham_kernelILi1024EEvP6float2PKS0_iib_param_0];
	mov.u32 	%r43, %ntid.x;
	cvta.to.global.u64 	%rd15, %rd47;
$L__BB1_30:
	shl.b32 	%r116, %r132, 3;
	add.s32 	%r117, %r131, %r116;
	ld.shared.v2.f32 	{%f65, %f66}, [%r117];
	mul.f32 	%f67, %f71, %f65;
	mul.f32 	%f68, %f71, %f66;
	cvt.s64.s32 	%rd43, %r132;
	add.s64 	%rd44, %rd43, %rd3;
	shl.b64 	%rd45, %rd44, 3;
	add.s64 	%rd46, %rd15, %rd45;
	st.global.v2.f32 	[%rd46], {%f67, %f68};
	add.s32 	%r132, %r132, %r43;
	setp.lt.s32 	%p27, %r132, %r46;
	@%p27 bra 	$L__BB1_30;
$L__BB1_31:
	ret;

}
	// .globl	_Z23lux_fft_stockham_kernelILi4096EEvP6float2PKS0_iib
.visible .entry _Z23lux_fft_stockham_kernelILi4096EEvP6float2PKS0_iib(
	.param .u64 .ptr .align 1 _Z23lux_fft_stockham_kernelILi4096EEvP6float2PKS0_iib_param_0,
	.param .u64 .ptr .align 1 _Z23lux_fft_stockham_kernelILi4096EEvP6float2PKS0_iib_param_1,
	.param .u32 _Z23lux_fft_stockham_kernelILi4096EEvP6float2PKS0_iib_param_2,
	.param .u32 _Z23lux_fft_stockham_kernelILi4096EEvP6float2PKS0_iib_param_3,
	.param .u8 _Z23lux_fft_stockham_kernelILi4096EEvP6float2PKS0_iib_param_4
)
{
	.local .align 4 .b8 	__local_depot2[28];
	.reg .b64 	%SP;
	.reg .b64 	%SPL;
	.reg .pred 	%p<28>;
	.reg .b16 	%rs<2>;
	.reg .b32 	%r<133>;
	.reg .b32 	%f<72>;
	.reg .b64 	%rd<52>;
	.reg .b64 	%fd<10>;

	mov.u64 	%SPL, __local_depot2;
	ld.param.u64 	%rd17, [_Z23lux_fft_stockham_kernelILi4096EEvP6float2PKS0_iib_param_1];
	ld.param.u32 	%r46, [_Z23lux_fft_stockham_kernelILi4096EEvP6float2PKS0_iib_param_2];
	ld.param.u32 	%r47, [_Z23lux_fft_stockham_kernelILi4096EEvP6float2PKS0_iib_param_3];
	ld.param.s8 	%rs1, [_Z23lux_fft_stockham_kernelILi4096EEvP6float2PKS0_iib_param_4];
	add.u64 	%rd1, %SPL, 0;
	add.u64 	%rd2, %SPL, 0;
	mov.u32 	%r1, %ctaid.x;
	mov.u32 	%r132, %tid.x;
	setp.ge.s32 	%p1, %r1, %r47;
	@%p1 bra 	$L__BB2_31;
	mul.lo.s32 	%r48, %r46, %r1;
	cvt.s64.s32 	%rd3, %r48;
	setp.ge.s32 	%p2, %r132, %r46;
	@%p2 bra 	$L__BB2_4;
	mov.u32 	%r3, %ntid.x;
	cvta.to.global.u64 	%rd4, %rd17;
	mov.u32 	%r50, smem;
	mov.u32 	%r118, %r132;
$L__BB2_3:
	shl.b32 	%r49, %r118, 3;
	add.s32 	%r51, %r50, %r49;
	cvt.s64.s32 	%rd20, %r118;
	add.s64 	%rd21, %rd20, %rd3;
	shl.b64 	%rd22, %rd21, 3;
	add.s64 	%rd23, %rd4, %rd22;
	ld.global.nc.v2.f32 	{%f13, %f14}, [%rd23];
	st.shared.v2.f32 	[%r51], {%f13, %f14};
	add.s32 	%r118, %r118, %r3;
	setp.lt.s32 	%p3, %r118, %r46;
	@%p3 bra 	$L__BB2_3;
$L__BB2_4:
	bar.sync 	0;
	setp.lt.s32 	%p4, %r46, 2;
	mov.u32 	%r131, smem;
	@%p4 bra 	$L__BB2_26;
	mov.u32 	%r121, smem;
	add.s32 	%r120, %r121, 32768;
	shr.u32 	%r6, %r46, 1;
	mov.b32 	%r119, 1;
	mov.u64 	%rd34, __cudart_i2opi_f;
$L__BB2_6:
	mov.u32 	%r131, %r120;
	setp.ge.u32 	%p5, %r132, %r6;
	@%p5 bra 	$L__BB2_25;
	add.s32 	%r56, %r119, -1;
	not.b32 	%r57, %r119;
	and.b32  	%r58, %r57, %r56;
	popc.b32 	%r10, %r58;
	mov.u32 	%r122, %r132;
$L__BB2_8:
	rem.s32 	%r12, %r122, %r119;
	cvt.rn.f64.u32 	%fd1, %r12;
	setp.eq.s16 	%p6, %rs1, 0;
	selp.f64 	%fd2, 0dC01921FB54442D18, 0d401921FB54442D18, %p6;
	mul.f64 	%fd3, %fd2, %fd1;
	shl.b32 	%r59, %r119, 1;
	cvt.rn.f64.s32 	%fd4, %r59;
	div.rn.f64 	%fd5, %fd3, %fd4;
	cvt.rn.f32.f64 	%f1, %fd5;
	mul.f32 	%f15, %f1, 0f3F22F983;
	cvt.rni.s32.f32 	%r130, %f15;
	cvt.rn.f32.s32 	%f16, %r130;
	fma.rn.f32 	%f17, %f16, 0fBFC90FDA, %f1;
	fma.rn.f32 	%f18, %f16, 0fB3A22168, %f17;
	fma.rn.f32 	%f70, %f16, 0fA7C234C5, %f18;
	abs.f32 	%f3, %f1;
	setp.ltu.f32 	%p7, %f3, 0f47CE4780;
	mov.u32 	%r126, %r130;
	mov.f32 	%f69, %f70;
	@%p7 bra 	$L__BB2_16;
	setp.neu.f32 	%p8, %f3, 0f7F800000;
	@%p8 bra 	$L__BB2_11;
	mov.f32 	%f21, 0f00000000;
	mul.rn.f32 	%f69, %f1, %f21;
	mov.b32 	%r126, 0;
	bra.uni 	$L__BB2_16;
$L__BB2_11:
	mov.b32 	%r14, %f1;
	shl.b32 	%r61, %r14, 8;
	or.b32  	%r15, %r61, -2147483648;
	mov.b64 	%rd50, 0;
	mov.b32 	%r123, 0;
	mov.u64 	%rd48, %rd34;
	mov.u64 	%rd49, %rd2;
$L__BB2_12:
	.pragma "nounroll";
	ld.global.nc.u32 	%r62, [%rd48];
	mad.wide.u32 	%rd26, %r62, %r15, %rd50;
	shr.u64 	%rd50, %rd26, 32;
	st.local.u32 	[%rd49], %rd26;
	add.s32 	%r123, %r123, 1;
	add.s64 	%rd49, %rd49, 4;
	add.s64 	%rd48, %rd48, 4;
	setp.ne.s32 	%p9, %r123, 6;
	@%p9 bra 	$L__BB2_12;
	shr.u32 	%r63, %r14, 23;
	st.local.u32 	[%rd2+24], %rd50;
	and.b32  	%r18, %r63, 31;
	and.b32  	%r64, %r63, 224;
	add.s32 	%r65, %r64, -128;
	shr.u32 	%r66, %r65, 5;
	mul.wide.u32 	%rd27, %r66, 4;
	sub.s64 	%rd11, %rd2, %rd27;
	ld.local.u32 	%r124, [%rd11+24];
	ld.local.u32 	%r125, [%rd11+20];
	setp.eq.s32 	%p10, %r18, 0;
	@%p10 bra 	$L__BB2_15;
	shf.l.wrap.b32 	%r124, %r125, %r124, %r18;
	ld.local.u32 	%r67, [%rd11+16];
	shf.l.wrap.b32 	%r125, %r67, %r125, %r18;
$L__BB2_15:
	shr.u32 	%r68, %r124, 30;
	shf.l.wrap.b32 	%r69, %r125, %r124, 2;
	shl.b32 	%r70, %r125, 2;
	shr.u32 	%r71, %r69, 31;
	add.s32 	%r72, %r71, %r68;
	neg.s32 	%r73, %r72;
	setp.lt.s32 	%p11, %r14, 0;
	selp.b32 	%r126, %r73, %r72, %p11;
	xor.b32  	%r74, %r69, %r14;
	shr.s32 	%r75, %r69, 31;
	xor.b32  	%r76, %r75, %r69;
	xor.b32  	%r77, %r75, %r70;
	cvt.u64.u32 	%rd28, %r76;
	shl.b64 	%rd29, %rd28, 32;
	cvt.u64.u32 	%rd30, %r77;
	or.b64  	%rd31, %rd29, %rd30;
	cvt.rn.f64.s64 	%fd6, %rd31;
	mul.f64 	%fd7, %fd6, 0d3BF921FB54442D19;
	cvt.rn.f32.f64 	%f19, %fd7;
	neg.f32 	%f20, %f19;
	setp.lt.s32 	%p12, %r74, 0;
	selp.f32 	%f69, %f20, %f19, %p12;
$L__BB2_16:
	setp.ltu.f32 	%p13, %f3, 0f47CE4780;
	add.s32 	%r79, %r126, 1;
	mul.rn.f32 	%f22, %f69, %f69;
	and.b32  	%r80, %r126, 1;
	setp.eq.b32 	%p14, %r80, 1;
	selp.f32 	%f23, %f69, 0f3F800000, %p14;
	fma.rn.f32 	%f24, %f22, %f23, 0f00000000;
	fma.rn.f32 	%f25, %f22, 0f37CBAC00, 0fBAB607ED;
	selp.f32 	%f26, 0fB94D4153, %f25, %p14;
	selp.f32 	%f27, 0f3C0885E4, 0f3D2AAABB, %p14;
	fma.rn.f32 	%f28, %f26, %f22, %f27;
	selp.f32 	%f29, 0fBE2AAAA8, 0fBEFFFFFF, %p14;
	fma.rn.f32 	%f30, %f28, %f22, %f29;
	fma.rn.f32 	%f31, %f30, %f24, %f23;
	and.b32  	%r81, %r79, 2;
	setp.eq.s32 	%p15, %r81, 0;
	mov.f32 	%f32, 0f00000000;
	sub.f32 	%f33, %f32, %f31;
	selp.f32 	%f7, %f31, %f33, %p15;
	@%p13 bra 	$L__BB2_24;
	setp.neu.f32 	%p16, %f3, 0f7F800000;
	@%p16 bra 	$L__BB2_19;
	mov.f32 	%f36, 0f00000000;
	mul.rn.f32 	%f70, %f1, %f36;
	mov.b32 	%r130, 0;
	bra.uni 	$L__BB2_24;
$L__BB2_19:
	mov.b32 	%r27, %f1;
	shl.b32 	%r83, %r27, 8;
	or.b32  	%r28, %r83, -2147483648;
	mov.b64 	%rd51, 0;
	mov.b32 	%r127, 0;
$L__BB2_20:
	.pragma "nounroll";
	mul.wide.u32 	%rd33, %r127, 4;
	add.s64 	%rd35, %rd34, %rd33;
	ld.global.nc.u32 	%r84, [%rd35];
	mad.wide.u32 	%rd36, %r84, %r28, %rd51;
	shr.u64 	%rd51, %rd36, 32;
	add.s64 	%rd37, %rd1, %rd33;
	st.local.u32 	[%rd37], %rd36;
	add.s32 	%r127, %r127, 1;
	setp.ne.s32 	%p17, %r127, 6;
	@%p17 bra 	$L__BB2_20;
	shr.u32 	%r85, %r27, 23;
	st.local.u32 	[%rd1+24], %rd51;
	and.b32  	%r31, %r85, 31;
	and.b32  	%r86, %r85, 224;
	add.s32 	%r87, %r86, -128;
	shr.u32 	%r88, %r87, 5;
	mul.wide.u32 	%rd38, %r88, 4;
	sub.s64 	%rd14, %rd1, %rd38;
	ld.local.u32 	%r128, [%rd14+24];
	ld.local.u32 	%r129, [%rd14+20];
	setp.eq.s32 	%p18, %r31, 0;
	@%p18 bra 	$L__BB2_23;
	shf.l.wrap.b32 	%r128, %r129, %r128, %r31;
	ld.local.u32 	%r89, [%rd14+16];
	shf.l.wrap.b32 	%r129, %r89, %r129, %r31;
$L__BB2_23:
	shr.u32 	%r90, %r128, 30;
	shf.l.wrap.b32 	%r91, %r129, %r128, 2;
	shl.b32 	%r92, %r129, 2;
	shr.u32 	%r93, %r91, 31;
	add.s32 	%r94, %r93, %r90;
	neg.s32 	%r95, %r94;
	setp.lt.s32 	%p19, %r27, 0;
	selp.b32 	%r130, %r95, %r94, %p19;
	xor.b32  	%r96, %r91, %r27;
	shr.s32 	%r97, %r91, 31;
	xor.b32  	%r98, %r97, %r91;
	xor.b32  	%r99, %r97, %r92;
	cvt.u64.u32 	%rd39, %r98;
	shl.b64 	%rd40, %rd39, 32;
	cvt.u64.u32 	%rd41, %r99;
	or.b64  	%rd42, %rd40, %rd41;
	cvt.rn.f64.s64 	%fd8, %rd42;
	mul.f64 	%fd9, %fd8, 0d3BF921FB54442D19;
	cvt.rn.f32.f64 	%f34, %fd9;
	neg.f32 	%f35, %f34;
	setp.lt.s32 	%p20, %r96, 0;
	selp.f32 	%f70, %f35, %f34, %p20;
$L__BB2_24:
	mul.rn.f32 	%f37, %f70, %f70;
	and.b32  	%r101, %r130, 1;
	setp.eq.b32 	%p21, %r101, 1;
	selp.f32 	%f38, 0f3F800000, %f70, %p21;
	fma.rn.f32 	%f39, %f37, %f38, 0f00000000;
	fma.rn.f32 	%f40, %f37, 0f37CBAC00, 0fBAB607ED;
	selp.f32 	%f41, %f40, 0fB94D4153, %p21;
	selp.f32 	%f42, 0f3D2AAABB, 0f3C0885E4, %p21;
	fma.rn.f32 	%f43, %f41, %f37, %f42;
	selp.f32 	%f44, 0fBEFFFFFF, 0fBE2AAAA8, %p21;
	fma.rn.f32 	%f45, %f43, %f37, %f44;
	fma.rn.f32 	%f46, %f45, %f39, %f38;
	and.b32  	%r102, %r130, 2;
	setp.eq.s32 	%p22, %r102, 0;
	mov.f32 	%f47, 0f00000000;
	sub.f32 	%f48, %f47, %f46;
	selp.f32 	%f49, %f46, %f48, %p22;
	shr.u32 	%r103, %r122, %r10;
	mul.lo.s32 	%r104, %r103, %r119;
	add.s32 	%r105, %r12, %r104;
	shl.b32 	%r106, %r105, 3;
	add.s32 	%r107, %r121, %r106;
	ld.shared.v2.f32 	{%f50, %f51}, [%r107];
	shl.b32 	%r108, %r6, 3;
	add.s32 	%r109, %r107, %r108;
	ld.shared.v2.f32 	{%f52, %f53}, [%r109];
	mul.f32 	%f54, %f7, %f52;
	mul.f32 	%f55, %f53, %f49;
	sub.f32 	%f56, %f54, %f55;
	mul.f32 	%f57, %f52, %f49;
	fma.rn.f32 	%f58, %f7, %f53, %f57;
	add.f32 	%f59, %f50, %f56;
	add.f32 	%f60, %f51, %f58;
	add.s32 	%r110, %r105, %r104;
	shl.b32 	%r111, %r110, 3;
	add.s32 	%r112, %r131, %r111;
	st.shared.v2.f32 	[%r112], {%f59, %f60};
	sub.f32 	%f61, %f50, %f56;
	sub.f32 	%f62, %f51, %f58;
	shl.b32 	%r113, %r119, 3;
	add.s32 	%r114, %r112, %r113;
	st.shared.v2.f32 	[%r114], {%f61, %f62};
	mov.u32 	%r115, %ntid.x;
	add.s32 	%r122, %r122, %r115;
	setp.lt.u32 	%p23, %r122, %r6;
	@%p23 bra 	$L__BB2_8;
$L__BB2_25:
	bar.sync 	0;
	shl.b32 	%r119, %r119, 1;
	setp.lt.s32 	%p24, %r119, %r46;
	mov.u32 	%r120, %r121;
	mov.u32 	%r121, %r131;
	@%p24 bra 	$L__BB2_6;
$L__BB2_26:
	setp.eq.s16 	%p25, %rs1, 0;
	mov.f32 	%f71, 0f3F800000;
	@%p25 bra 	$L__BB2_28;
	cvt.rn.f32.s32 	%f64, %r46;
	rcp.rn.f32 	%f71, %f64;
$L__BB2_28:
	setp.ge.s32 	%p26, %r132, %r46;
	@%p26 bra 	$L__BB2_31;
	ld.param.u64 	%rd47, [_Z23lux_fft_stockham_kernelILi4096EEvP6float2PKS0_iib_param_0];
	mov.u32 	%r43, %ntid.x;
	cvta.to.global.u64 	%rd15, %rd47;
$L__BB2_30:
	shl.b32 	%r116, %r132, 3;
	add.s32 	%r117, %r131, %r116;
	ld.shared.v2.f32 	{%f65, %f66}, [%r117];
	mul.f32 	%f67, %f71, %f65;
	mul.f32 	%f68, %f71, %f66;
	cvt.s64.s32 	%rd43, %r132;
	add.s64 	%rd44, %rd43, %rd3;
	shl.b64 	%rd45, %rd44, 3;
	add.s64 	%rd46, %rd15, %rd45;
	st.global.v2.f32 	[%rd46], {%f67, %f68};
	add.s32 	%r132, %r132, %r43;
	setp.lt.s32 	%p27, %r132, %r46;
	@%p27 bra 	$L__BB2_30;
$L__BB2_31:
	ret;

}
	// .globl	_Z21lux_fft_radix2_kernelILi256EEvP6float2PKS0_iib
.visible .entry _Z21lux_fft_radix2_kernelILi256EEvP6float2PKS0_iib(
	.param .u64 .ptr .align 1 _Z21lux_fft_radix2_kernelILi256EEvP6float2PKS0_iib_param_0,
	.param .u64 .ptr .align 1 _Z21lux_fft_radix2_kernelILi256EEvP6float2PKS0_iib_param_1,
	.param .u32 _Z21lux_fft_radix2_kernelILi256EEvP6float2PKS0_iib_param_2,
	.param .u32 _Z21lux_fft_radix2_kernelILi256EEvP6float2PKS0_iib_param_3,
	.param .u8 _Z21lux_fft_radix2_kernelILi256EEvP6float2PKS0_iib_param_4
)
{
	.local .align 4 .b8 	__local_depot3[28];
	.reg .b64 	%SP;
	.reg .b64 	%SPL;
	.reg .pred 	%p<37>;
	.reg .b16 	%rs<2>;
	.reg .b32 	%r<177>;
	.reg .b32 	%f<74>;
	.reg .b64 	%rd<56>;
	.reg .b64 	%fd<10>;

	mov.u64 	%SPL, __local_depot3;
	ld.param.u64 	%rd18, [_Z21lux_fft_radix2_kernelILi256EEvP6float2PKS0_iib_param_1];
	ld.param.u32 	%r66, [_Z21lux_fft_radix2_kernelILi256EEvP6float2PKS0_iib_param_2];
	ld.param.u32 	%r67, [_Z21lux_fft_radix2_kernelILi256EEvP6float2PKS0_iib_param_3];
	ld.param.s8 	%rs1, [_Z21lux_fft_radix2_kernelILi256EEvP6float2PKS0_iib_param_4];
	cvta.to.global.u64 	%rd1, %rd18;
	add.u64 	%rd2, %SPL, 0;
	add.u64 	%rd3, %SPL, 0;
	mov.u32 	%r1, %ctaid.x;
	mov.u32 	%r176, %tid.x;
	setp.ge.s32 	%p1, %r1, %r67;
	@%p1 bra 	$L__BB3_45;
	mul.lo.s32 	%r69, %r66, %r1;
	cvt.s64.s32 	%rd4, %r69;
	setp.lt.s32 	%p2, %r66, 2;
	mov.b32 	%r157, 0;
	@%p2 bra 	$L__BB3_4;
	mov.b32 	%r157, 0;
	mov.u32 	%r156, %r66;
$L__BB3_3:
	add.s32 	%r157, %r157, 1;
	shr.u32 	%r12, %r156, 1;
	setp.gt.u32 	%p3, %r156, 3;
	mov.u32 	%r156, %r12;
	@%p3 bra 	$L__BB3_3;
$L__BB3_4:
	setp.ge.s32 	%p4, %r176, %r66;
	@%p4 bra 	$L__BB3_18;
	setp.ne.s32 	%p5, %r157, 0;
	mov.u32 	%r4, %ntid.x;
	mov.u32 	%r155, %r176;
	@%p5 bra 	$L__BB3_6;
	bra.uni 	$L__BB3_16;
$L__BB3_6:
	and.b32  	%r5, %r157, 3;
	and.b32  	%r6, %r157, -4;
	mov.u32 	%r158, %r176;
$L__BB3_7:
	setp.lt.u32 	%p6, %r157, 4;
	mov.b32 	%r164, 0;
	mov.u32 	%r163, %r158;
	@%p6 bra 	$L__BB3_11;
	mov.b32 	%r165, 0;
	mov.u32 	%r163, %r158;
	mov.u32 	%r161, %r165;
$L__BB3_9:
	shl.b32 	%r74, %r163, 2;
	and.b32  	%r75, %r74, 4;
	shr.u32 	%r76, %r163, 2;
	shl.b32 	%r77, %r165, 3;
	or.b32  	%r78, %r77, %r75;
	and.b32  	%r79, %r163, 2;
	or.b32  	%r80, %r79, %r78;
	and.b32  	%r81, %r76, 1;
	or.b32  	%r82, %r81, %r80;
	shr.u32 	%r83, %r163, 3;
	shl.b32 	%r84, %r82, 1;
	and.b32  	%r85, %r83, 1;
	or.b32  	%r165, %r85, %r84;
	shr.u32 	%r163, %r163, 4;
	add.s32 	%r161, %r161, 4;
	setp.ne.s32 	%p7, %r161, %r6;
	@%p7 bra 	$L__BB3_9;
	shl.b32 	%r164, %r165, 1;
$L__BB3_11:
	setp.eq.s32 	%p8, %r5, 0;
	@%p8 bra 	$L__BB3_15;
	setp.eq.s32 	%p9, %r5, 1;
	and.b32  	%r86, %r163, 1;
	add.s32 	%r165, %r86, %r164;
	@%p9 bra 	$L__BB3_15;
	setp.eq.s32 	%p10, %r5, 2;
	shr.u32 	%r87, %r163, 1;
	shl.b32 	%r88, %r165, 1;
	and.b32  	%r89, %r87, 1;
	or.b32  	%r165, %r89, %r88;
	@%p10 bra 	$L__BB3_15;
	shr.u32 	%r90, %r163, 2;
	shl.b32 	%r91, %r165, 1;
	and.b32  	%r92, %r90, 1;
	or.b32  	%r165, %r92, %r91;
$L__BB3_15:
	shl.b32 	%r93, %r165, 3;
	mov.u32 	%r94, smem;
	add.s32 	%r95, %r94, %r93;
	cvt.s64.s32 	%rd21, %r158;
	add.s64 	%rd22, %rd21, %rd4;
	shl.b64 	%rd23, %rd22, 3;
	add.s64 	%rd24, %rd1, %rd23;
	ld.global.nc.v2.f32 	{%f13, %f14}, [%rd24];
	st.shared.v2.f32 	[%r95], {%f13, %f14};
	add.s32 	%r158, %r158, %r4;
	setp.lt.s32 	%p11, %r158, %r66;
	@%p11 bra 	$L__BB3_7;
	bra.uni 	$L__BB3_18;
$L__BB3_16:
	cvt.s64.s32 	%rd25, %r155;
	add.s64 	%rd26, %rd25, %rd4;
	shl.b64 	%rd27, %rd26, 3;
	add.s64 	%rd5, %rd1, %rd27;
	add.s32 	%r155, %r155, %r4;
	setp.lt.s32 	%p12, %r155, %r66;
	@%p12 bra 	$L__BB3_16;
	ld.global.nc.v2.f32 	{%f15, %f16}, [%rd5];
	st.shared.v2.f32 	[smem], {%f15, %f16};
$L__BB3_18:
	setp.lt.s32 	%p13, %r66, 2;
	bar.sync 	0;
	@%p13 bra 	$L__BB3_40;
	shr.u32 	%r29, %r66, 1;
	mov.b32 	%r166, 1;
	mov.u64 	%rd38, __cudart_i2opi_f;
$L__BB3_20:
	setp.ge.u32 	%p14, %r176, %r29;
	shl.b32 	%r31, %r166, 1;
	@%p14 bra 	$L__BB3_39;
	add.s32 	%r97, %r166, -1;
	not.b32 	%r98, %r166;
	and.b32  	%r99, %r98, %r97;
	popc.b32 	%r32, %r99;
	cvt.rn.f64.s32 	%fd4, %r31;
	mov.u32 	%r167, %r176;
$L__BB3_22:
	rem.s32 	%r34, %r167, %r166;
	cvt.rn.f64.u32 	%fd1, %r34;
	setp.eq.s16 	%p15, %rs1, 0;
	selp.f64 	%fd2, 0dC01921FB54442D18, 0d401921FB54442D18, %p15;
	mul.f64 	%fd3, %fd2, %fd1;
	div.rn.f64 	%fd5, %fd3, %fd4;
	cvt.rn.f32.f64 	%f1, %fd5;
	mul.f32 	%f17, %f1, 0f3F22F983;
	cvt.rni.s32.f32 	%r175, %f17;
	cvt.rn.f32.s32 	%f18, %r175;
	fma.rn.f32 	%f19, %f18, 0fBFC90FDA, %f1;
	fma.rn.f32 	%f20, %f18, 0fB3A22168, %f19;
	fma.rn.f32 	%f72, %f18, 0fA7C234C5, %f20;
	abs.f32 	%f3, %f1;
	setp.ltu.f32 	%p16, %f3, 0f47CE4780;
	mov.u32 	%r171, %r175;
	mov.f32 	%f71, %f72;
	@%p16 bra 	$L__BB3_30;
	setp.neu.f32 	%p17, %f3, 0f7F800000;
	@%p17 bra 	$L__BB3_25;
	mov.f32 	%f23, 0f00000000;
	mul.rn.f32 	%f71, %f1, %f23;
	mov.b32 	%r171, 0;
	bra.uni 	$L__BB3_30;
$L__BB3_25:
	mov.b32 	%r36, %f1;
	shl.b32 	%r101, %r36, 8;
	or.b32  	%r37, %r101, -2147483648;
	mov.b64 	%rd54, 0;
	mov.b32 	%r168, 0;
	mov.u64 	%rd52, %rd38;
	mov.u64 	%rd53, %rd3;
$L__BB3_26:
	.pragma "nounroll";
	ld.global.nc.u32 	%r102, [%rd52];
	mad.wide.u32 	%rd30, %r102, %r37, %rd54;
	shr.u64 	%rd54, %rd30, 32;
	st.local.u32 	[%rd53], %rd30;
	add.s32 	%r168, %r168, 1;
	add.s64 	%rd53, %rd53, 4;
	add.s64 	%rd52, %rd52, 4;
	setp.ne.s32 	%p18, %r168, 6;
	@%p18 bra 	$L__BB3_26;
	shr.u32 	%r103, %r36, 23;
	st.local.u32 	[%rd3+24], %rd54;
	and.b32  	%r40, %r103, 31;
	and.b32  	%r104, %r103, 224;
	add.s32 	%r105, %r104, -128;
	shr.u32 	%r106, %r105, 5;
	mul.wide.u32 	%rd31, %r106, 4;
	sub.s64 	%rd12, %rd3, %rd31;
	ld.local.u32 	%r169, [%rd12+24];
	ld.local.u32 	%r170, [%rd12+20];
	setp.eq.s32 	%p19, %r40, 0;
	@%p19 bra 	$L__BB3_29;
	shf.l.wrap.b32 	%r169, %r170, %r169, %r40;
	ld.local.u32 	%r107, [%rd12+16];
	shf.l.wrap.b32 	%r170, %r107, %r170, %r40;
$L__BB3_29:
	shr.u32 	%r108, %r169, 30;
	shf.l.wrap.b32 	%r109, %r170, %r169, 2;
	shl.b32 	%r110, %r170, 2;
	shr.u32 	%r111, %r109, 31;
	add.s32 	%r112, %r111, %r108;
	neg.s32 	%r113, %r112;
	setp.lt.s32 	%p20, %r36, 0;
	selp.b32 	%r171, %r113, %r112, %p20;
	xor.b32  	%r114, %r109, %r36;
	shr.s32 	%r115, %r109, 31;
	xor.b32  	%r116, %r115, %r109;
	xor.b32  	%r117, %r115, %r110;
	cvt.u64.u32 	%rd32, %r116;
	shl.b64 	%rd33, %rd32, 32;
	cvt.u64.u32 	%rd34, %r117;
	or.b64  	%rd35, %rd33, %rd34;
	cvt.rn.f64.s64 	%fd6, %rd35;
	mul.f64 	%fd7, %fd6, 0d3BF921FB54442D19;
	cvt.rn.f32.f64 	%f21, %fd7;
	neg.f32 	%f22, %f21;
	setp.lt.s32 	%p21, %r114, 0;
	selp.f32 	%f71, %f22, %f21, %p21;
$L__BB3_30:
	setp.ltu.f32 	%p22, %f3, 0f47CE4780;
	add.s32 	%r119, %r171, 1;
	mul.rn.f32 	%f24, %f71, %f71;
	and.b32  	%r120, %r171, 1;
	setp.eq.b32 	%p23, %r120, 1;
	selp.f32 	%f25, %f71, 0f3F800000, %p23;
	fma.rn.f32 	%f26, %f24, %f25, 0f00000000;
	fma.rn.f32 	%f27, %f24, 0f37CBAC00, 0fBAB607ED;
	selp.f32 	%f28, 0fB94D4153, %f27, %p23;
	selp.f32 	%f29, 0f3C0885E4, 0f3D2AAABB, %p23;
	fma.rn.f32 	%f30, %f28, %f24, %f29;
	selp.f32 	%f31, 0fBE2AAAA8, 0fBEFFFFFF, %p23;
	fma.rn.f32 	%f32, %f30, %f24, %f31;
	fma.rn.f32 	%f33, %f32, %f26, %f25;
	and.b32  	%r121, %r119, 2;
	setp.eq.s32 	%p24, %r121, 0;
	mov.f32 	%f34, 0f00000000;
	sub.f32 	%f35, %f34, %f33;
	selp.f32 	%f7, %f33, %f35, %p24;
	@%p22 bra 	$L__BB3_38;
	setp.neu.f32 	%p25, %f3, 0f7F800000;
	@%p25 bra 	$L__BB3_33;
	mov.f32 	%f38, 0f00000000;
	mul.rn.f32 	%f72, %f1, %f38;
	mov.b32 	%r175, 0;
	bra.uni 	$L__BB3_38;
$L__BB3_33:
	mov.b32 	%r49, %f1;
	shl.b32 	%r123, %r49, 8;
	or.b32  	%r50, %r123, -2147483648;
	mov.b64 	%rd55, 0;
	mov.b32 	%r172, 0;
$L__BB3_34:
	.pragma "nounroll";
	mul.wide.u32 	%rd37, %r172, 4;
	add.s64 	%rd39, %rd38, %rd37;
	ld.global.nc.u32 	%r124, [%rd39];
	mad.wide.u32 	%rd40, %r124, %r50, %rd55;
	shr.u64 	%rd55, %rd40, 32;
	add.s64 	%rd41, %rd2, %rd37;
	st.local.u32 	[%rd41], %rd40;
	add.s32 	%r172, %r172, 1;
	setp.ne.s32 	%p26, %r172, 6;
	@%p26 bra 	$L__BB3_34;
	shr.u32 	%r125, %r49, 23;
	st.local.u32 	[%rd2+24], %rd55;
	and.b32  	%r53, %r125, 31;
	and.b32  	%r126, %r125, 224;
	add.s32 	%r127, %r126, -128;
	shr.u32 	%r128, %r127, 5;
	mul.wide.u32 	%rd42, %r128, 4;
	sub.s64 	%rd15, %rd2, %rd42;
	ld.local.u32 	%r173, [%rd15+24];
	ld.local.u32 	%r174, [%rd15+20];
	setp.eq.s32 	%p27, %r53, 0;
	@%p27 bra 	$L__BB3_37;
	shf.l.wrap.b32 	%r173, %r174, %r173, %r53;
	ld.local.u32 	%r129, [%rd15+16];
	shf.l.wrap.b32 	%r174, %r129, %r174, %r53;
$L__BB3_37:
	shr.u32 	%r130, %r173, 30;
	shf.l.wrap.b32 	%r131, %r174, %r173, 2;
	shl.b32 	%r132, %r174, 2;
	shr.u32 	%r133, %r131, 31;
	add.s32 	%r134, %r133, %r130;
	neg.s32 	%r135, %r134;
	setp.lt.s32 	%p28, %r49, 0;
	selp.b32 	%r175, %r135, %r134, %p28;
	xor.b32  	%r136, %r131, %r49;
	shr.s32 	%r137, %r131, 31;
	xor.b32  	%r138, %r137, %r131;
	xor.b32  	%r139, %r137, %r132;
	cvt.u64.u32 	%rd43, %r138;
	shl.b64 	%rd44, %rd43, 32;
	cvt.u64.u32 	%rd45, %r139;
	or.b64  	%rd46, %rd44, %rd45;
	cvt.rn.f64.s64 	%fd8, %rd46;
	mul.f64 	%fd9, %fd8, 0d3BF921FB54442D19;
	cvt.rn.f32.f64 	%f36, %fd9;
	neg.f32 	%f37, %f36;
	setp.lt.s32 	%p29, %r136, 0;
	selp.f32 	%f72, %f37, %f36, %p29;
$L__BB3_38:
	mul.rn.f32 	%f39, %f72, %f72;
	and.b32  	%r141, %r175, 1;
	setp.eq.b32 	%p30, %r141, 1;
	selp.f32 	%f40, 0f3F800000, %f72, %p30;
	fma.rn.f32 	%f41, %f39, %f40, 0f00000000;
	fma.rn.f32 	%f42, %f39, 0f37CBAC00, 0fBAB607ED;
	selp.f32 	%f43, %f42, 0fB94D4153, %p30;
	selp.f32 	%f44, 0f3D2AAABB, 0f3C0885E4, %p30;
	fma.rn.f32 	%f45, %f43, %f39, %f44;
	selp.f32 	%f46, 0fBEFFFFFF, 0fBE2AAAA8, %p30;
	fma.rn.f32 	%f47, %f45, %f39, %f46;
	fma.rn.f32 	%f48, %f47, %f41, %f40;
	and.b32  	%r142, %r175, 2;
	setp.eq.s32 	%p31, %r142, 0;
	mov.f32 	%f49, 0f00000000;
	sub.f32 	%f50, %f49, %f48;
	selp.f32 	%f51, %f48, %f50, %p31;
	shr.u32 	%r143, %r167, %r32;
	mad.lo.s32 	%r144, %r143, %r31, %r34;
	shl.b32 	%r145, %r144, 3;
	mov.u32 	%r146, smem;
	add.s32 	%r147, %r146, %r145;
	shl.b32 	%r148, %r166, 3;
	add.s32 	%r149, %r147, %r148;
	ld.shared.v2.f32 	{%f52, %f53}, [%r149];
	mul.f32 	%f54, %f7, %f52;
	mul.f32 	%f55, %f53, %f51;
	sub.f32 	%f56, %f54, %f55;
	mul.f32 	%f57, %f52, %f51;
	fma.rn.f32 	%f58, %f7, %f53, %f57;
	ld.shared.v2.f32 	{%f59, %f60}, [%r147];
	sub.f32 	%f61, %f59, %f56;
	sub.f32 	%f62, %f60, %f58;
	st.shared.v2.f32 	[%r149], {%f61, %f62};
	add.f32 	%f63, %f59, %f56;
	add.f32 	%f64, %f60, %f58;
	st.shared.v2.f32 	[%r147], {%f63, %f64};
	mov.u32 	%r150, %ntid.x;
	add.s32 	%r167, %r167, %r150;
	setp.lt.u32 	%p32, %r167, %r29;
	@%p32 bra 	$L__BB3_22;
$L__BB3_39:
	bar.sync 	0;
	setp.lt.s32 	%p33, %r31, %r66;
	mov.u32 	%r166, %r31;
	@%p33 bra 	$L__BB3_20;
$L__BB3_40:
	setp.eq.s16 	%p34, %rs1, 0;
	mov.f32 	%f73, 0f3F800000;
	@%p34 bra 	$L__BB3_42;
	cvt.rn.f32.s32 	%f66, %r66;
	rcp.rn.f32 	%f73, %f66;
$L__BB3_42:
	setp.ge.s32 	%p35, %r176, %r66;
	@%p35 bra 	$L__BB3_45;
	ld.param.u64 	%rd51, [_Z21lux_fft_radix2_kernelILi256EEvP6float2PKS0_iib_param_0];
	mov.u32 	%r63, %ntid.x;
	cvta.to.global.u64 	%rd16, %rd51;
	mov.u32 	%r152, smem;
$L__BB3_44:
	shl.b32 	%r151, %r176, 3;
	add.s32 	%r153, %r152, %r151;
	ld.shared.v2.f32 	{%f67, %f68}, [%r153];
	mul.f32 	%f69, %f73, %f67;
	mul.f32 	%f70, %f73, %f68;
	cvt.s64.s32 	%rd47, %r176;
	add.s64 	%rd48, %rd47, %rd4;
	shl.b64 	%rd49, %rd48, 3;
	add.s64 	%rd50, %rd16, %rd49;
	st.global.v2.f32 	[%rd50], {%f69, %f70};
	add.s32 	%r176, %r176, %r63;
	setp.lt.s32 	%p36, %r176, %r66;
	@%p36 bra 	$L__BB3_44;
$L__BB3_45:
	ret;

}
	// .globl	_Z21lux_fft_radix2_kernelILi1024EEvP6float2PKS0_iib
.visible .entry _Z21lux_fft_radix2_kernelILi1024EEvP6float2PKS0_iib(
	.param .u64 .ptr .align 1 _Z21lux_fft_radix2_kernelILi1024EEvP6float2PKS0_iib_param_0,
	.param .u64 .ptr .align 1 _Z21lux_fft_radix2_kernelILi1024EEvP6float2PKS0_iib_param_1,
	.param .u32 _Z21lux_fft_radix2_kernelILi1024EEvP6float2PKS0_iib_param_2,
	.param .u32 _Z21lux_fft_radix2_kernelILi1024EEvP6float2PKS0_iib_param_3,
	.param .u8 _Z21lux_fft_radix2_kernelILi1024EEvP6float2PKS0_iib_param_4
)
{
	.local .align 4 .b8 	__local_depot4[28];
	.reg .b64 	%SP;
	.reg .b64 	%SPL;
	.reg .pred 	%p<37>;
	.reg .b16 	%rs<2>;
	.reg .b32 	%r<177>;
	.reg .b32 	%f<74>;
	.reg .b64 	%rd<56>;
	.reg .b64 	%fd<10>;

	mov.u64 	%SPL, __local_depot4;
	ld.param.u64 	%rd18, [_Z21lux_fft_radix2_kernelILi1024EEvP6float2PKS0_iib_param_1];
	ld.param.u32 	%r66, [_Z21lux_fft_radix2_kernelILi1024EEvP6float2PKS0_iib_param_2];
	ld.param.u32 	%r67, [_Z21lux_fft_radix2_kernelILi1024EEvP6float2PKS0_iib_param_3];
	ld.param.s8 	%rs1, [_Z21lux_fft_radix2_kernelILi1024EEvP6float2PKS0_iib_param_4];
	cvta.to.global.u64 	%rd1, %rd18;
	add.u64 	%rd2, %SPL, 0;
	add.u64 	%rd3, %SPL, 0;
	mov.u32 	%r1, %ctaid.x;
	mov.u32 	%r176, %tid.x;
	setp.ge.s32 	%p1, %r1, %r67;
	@%p1 bra 	$L__BB4_45;
	mul.lo.s32 	%r69, %r66, %r1;
	cvt.s64.s32 	%rd4, %r69;
	setp.lt.s32 	%p2, %r66, 2;
	mov.b32 	%r157, 0;
	@%p2 bra 	$L__BB4_4;
	mov.b32 	%r157, 0;
	mov.u32 	%r156, %r66;
$L__BB4_3:
	add.s32 	%r157, %r157, 1;
	shr.u32 	%r12, %r156, 1;
	setp.gt.u32 	%p3, %r156, 3;
	mov.u32 	%r156, %r12;
	@%p3 bra 	$L__BB4_3;
$L__BB4_4:
	setp.ge.s32 	%p4, %r176, %r66;
	@%p4 bra 	$L__BB4_18;
	setp.ne.s32 	%p5, %r157, 0;
	mov.u32 	%r4, %ntid.x;
	mov.u32 	%r155, %r176;
	@%p5 bra 	$L__BB4_6;
	bra.uni 	$L__BB4_16;
$L__BB4_6:
	and.b32  	%r5, %r157, 3;
	and.b32  	%r6, %r157, -4;
	mov.u32 	%r158, %r176;
$L__BB4_7:
	setp.lt.u32 	%p6, %r157, 4;
	mov.b32 	%r164, 0;
	mov.u32 	%r163, %r158;
	@%p6 bra 	$L__BB4_11;
	mov.b32 	%r165, 0;
	mov.u32 	%r163, %r158;
	mov.u32 	%r161, %r165;
$L__BB4_9:
	shl.b32 	%r74, %r163, 2;
	and.b32  	%r75, %r74, 4;
	shr.u32 	%r76, %r163, 2;
	shl.b32 	%r77, %r165, 3;
	or.b32  	%r78, %r77, %r75;
	and.b32  	%r79, %r163, 2;
	or.b32  	%r80, %r79, %r78;
	and.b32  	%r81, %r76, 1;
	or.b32  	%r82, %r81, %r80;
	shr.u32 	%r83, %r163, 3;
	shl.b32 	%r84, %r82, 1;
	and.b32  	%r85, %r83, 1;
	or.b32  	%r165, %r85, %r84;
	shr.u32 	%r163, %r163, 4;
	add.s32 	%r161, %r161, 4;
	setp.ne.s32 	%p7, %r161, %r6;
	@%p7 bra 	$L__BB4_9;
	shl.b32 	%r164, %r165, 1;
$L__BB4_11:
	setp.eq.s32 	%p8, %r5, 0;
	@%p8 bra 	$L__BB4_15;
	setp.eq.s32 	%p9, %r5, 1;
	and.b32  	%r86, %r163, 1;
	add.s32 	%r165, %r86, %r164;
	@%p9 bra 	$L__BB4_15;
	setp.eq.s32 	%p10, %r5, 2;
	shr.u32 	%r87, %r163, 1;
	shl.b32 	%r88, %r165, 1;
	and.b32  	%r89, %r87, 1;
	or.b32  	%r165, %r89, %r88;
	@%p10 bra 	$L__BB4_15;
	shr.u32 	%r90, %r163, 2;
	shl.b32 	%r91, %r165, 1;
	and.b32  	%r92, %r90, 1;
	or.b32  	%r165, %r92, %r91;
$L__BB4_15:
	shl.b32 	%r93, %r165, 3;
	mov.u32 	%r94, smem;
	add.s32 	%r95, %r94, %r93;
	cvt.s64.s32 	%rd21, %r158;
	add.s64 	%rd22, %rd21, %rd4;
	shl.b64 	%rd23, %rd22, 3;
	add.s64 	%rd24, %rd1, %rd23;
	ld.global.nc.v2.f32 	{%f13, %f14}, [%rd24];
	st.shared.v2.f32 	[%r95], {%f13, %f14};
	add.s32 	%r158, %r158, %r4;
	setp.lt.s32 	%p11, %r158, %r66;
	@%p11 bra 	$L__BB4_7;
	bra.uni 	$L__BB4_18;
$L__BB4_16:
	cvt.s64.s32 	%rd25, %r155;
	add.s64 	%rd26, %rd25, %rd4;
	shl.b64 	%rd27, %rd26, 3;
	add.s64 	%rd5, %rd1, %rd27;
	add.s32 	%r155, %r155, %r4;
	setp.lt.s32 	%p12, %r155, %r66;
	@%p12 bra 	$L__BB4_16;
	ld.global.nc.v2.f32 	{%f15, %f16}, [%rd5];
	st.shared.v2.f32 	[smem], {%f15, %f16};
$L__BB4_18:
	setp.lt.s32 	%p13, %r66, 2;
	bar.sync 	0;
	@%p13 bra 	$L__BB4_40;
	shr.u32 	%r29, %r66, 1;
	mov.b32 	%r166, 1;
	mov.u64 	%rd38, __cudart_i2opi_f;
$L__BB4_20:
	setp.ge.u32 	%p14, %r176, %r29;
	shl.b32 	%r31, %r166, 1;
	@%p14 bra 	$L__BB4_39;
	add.s32 	%r97, %r166, -1;
	not.b32 	%r98, %r166;
	and.b32  	%r99, %r98, %r97;
	popc.b32 	%r32, %r99;
	cvt.rn.f64.s32 	%fd4, %r31;
	mov.u32 	%r167, %r176;
$L__BB4_22:
	rem.s32 	%r34, %r167, %r166;
	cvt.rn.f64.u32 	%fd1, %r34;
	setp.eq.s16 	%p15, %rs1, 0;
	selp.f64 	%fd2, 0dC01921FB54442D18, 0d401921FB54442D18, %p15;
	mul.f64 	%fd3, %fd2, %fd1;
	div.rn.f64 	%fd5, %fd3, %fd4;
	cvt.rn.f32.f64 	%f1, %fd5;
	mul.f32 	%f17, %f1, 0f3F22F983;
	cvt.rni.s32.f32 	%r175, %f17;
	cvt.rn.f32.s32 	%f18, %r175;
	fma.rn.f32 	%f19, %f18, 0fBFC90FDA, %f1;
	fma.rn.f32 	%f20, %f18, 0fB3A22168, %f19;
	fma.rn.f32 	%f72, %f18, 0fA7C234C5, %f20;
	abs.f32 	%f3, %f1;
	setp.ltu.f32 	%p16, %f3, 0f47CE4780;
	mov.u32 	%r171, %r175;
	mov.f32 	%f71, %f72;
	@%p16 bra 	$L__BB4_30;
	setp.neu.f32 	%p17, %f3, 0f7F800000;
	@%p17 bra 	$L__BB4_25;
	mov.f32 	%f23, 0f00000000;
	mul.rn.f32 	%f71, %f1, %f23;
	mov.b32 	%r171, 0;
	bra.uni 	$L__BB4_30;
$L__BB4_25:
	mov.b32 	%r36, %f1;
	shl.b32 	%r101, %r36, 8;
	or.b32  	%r37, %r101, -2147483648;
	mov.b64 	%rd54, 0;
	mov.b32 	%r168, 0;
	mov.u64 	%rd52, %rd38;
	mov.u64 	%rd53, %rd3;
$L__BB4_26:
	.pragma "nounroll";
	ld.global.nc.u32 	%r102, [%rd52];
	mad.wide.u32 	%rd30, %r102, %r37, %rd54;
	shr.u64 	%rd54, %rd30, 32;
	st.local.u32 	[%rd53], %rd30;
	add.s32 	%r168, %r168, 1;
	add.s64 	%rd53, %rd53, 4;
	add.s64 	%rd52, %rd52, 4;
	setp.ne.s32 	%p18, %r168, 6;
	@%p18 bra 	$L__BB4_26;
	shr.u32 	%r103, %r36, 23;
	st.local.u32 	[%rd3+24], %rd54;
	and.b32  	%r40, %r103, 31;
	and.b32  	%r104, %r103, 224;
	add.s32 	%r105, %r104, -128;
	shr.u32 	%r106, %r105, 5;
	mul.wide.u32 	%rd31, %r106, 4;
	sub.s64 	%rd12, %rd3, %rd31;
	ld.local.u32 	%r169, [%rd12+24];
	ld.local.u32 	%r170, [%rd12+20];
	setp.eq.s32 	%p19, %r40, 0;
	@%p19 bra 	$L__BB4_29;
	shf.l.wrap.b32 	%r169, %r170, %r169, %r40;
	ld.local.u32 	%r107, [%rd12+16];
	shf.l.wrap.b32 	%r170, %r107, %r170, %r40;
$L__BB4_29:
	shr.u32 	%r108, %r169, 30;
	shf.l.wrap.b32 	%r109, %r170, %r169, 2;
	shl.b32 	%r110, %r170, 2;
	shr.u32 	%r111, %r109, 31;
	add.s32 	%r112, %r111, %r108;
	neg.s32 	%r113, %r112;
	setp.lt.s32 	%p20, %r36, 0;
	selp.b32 	%r171, %r113, %r112, %p20;
	xor.b32  	%r114, %r109, %r36;
	shr.s32 	%r115, %r109, 31;
	xor.b32  	%r116, %r115, %r109;
	xor.b32  	%r117, %r115, %r110;
	cvt.u64.u32 	%rd32, %r116;
	shl.b64 	%rd33, %rd32, 32;
	cvt.u64.u32 	%rd34, %r117;
	or.b64  	%rd35, %rd33, %rd34;
	cvt.rn.f64.s64 	%fd6, %rd35;
	mul.f64 	%fd7, %fd6, 0d3BF921FB54442D19;
	cvt.rn.f32.f64 	%f21, %fd7;
	neg.f32 	%f22, %f21;
	setp.lt.s32 	%p21, %r114, 0;
	selp.f32 	%f71, %f22, %f21, %p21;
$L__BB4_30:
	setp.ltu.f32 	%p22, %f3, 0f47CE4780;
	add.s32 	%r119, %r171, 1;
	mul.rn.f32 	%f24, %f71, %f71;
	and.b32  	%r120, %r171, 1;
	setp.eq.b32 	%p23, %r120, 1;
	selp.f32 	%f25, %f71, 0f3F800000, %p23;
	fma.rn.f32 	%f26, %f24, %f25, 0f00000000;
	fma.rn.f32 	%f27, %f24, 0f37CBAC00, 0fBAB607ED;
	selp.f32 	%f28, 0fB94D4153, %f27, %p23;
	selp.f32 	%f29, 0f3C0885E4, 0f3D2AAABB, %p23;
	fma.rn.f32 	%f30, %f28, %f24, %f29;
	selp.f32 	%f31, 0fBE2AAAA8, 0fBEFFFFFF, %p23;
	fma.rn.f32 	%f32, %f30, %f24, %f31;
	fma.rn.f32 	%f33, %f32, %f26, %f25;
	and.b32  	%r121, %r119, 2;
	setp.eq.s32 	%p24, %r121, 0;
	mov.f32 	%f34, 0f00000000;
	sub.f32 	%f35, %f34, %f33;
	selp.f32 	%f7, %f33, %f35, %p24;
	@%p22 bra 	$L__BB4_38;
	setp.neu.f32 	%p25, %f3, 0f7F800000;
	@%p25 bra 	$L__BB4_33;
	mov.f32 	%f38, 0f00000000;
	mul.rn.f32 	%f72, %f1, %f38;
	mov.b32 	%r175, 0;
	bra.uni 	$L__BB4_38;
$L__BB4_33:
	mov.b32 	%r49, %f1;
	shl.b32 	%r123, %r49, 8;
	or.b32  	%r50, %r123, -2147483648;
	mov.b64 	%rd55, 0;
	mov.b32 	%r172, 0;
$L__BB4_34:
	.pragma "nounroll";
	mul.wide.u32 	%rd37, %r172, 4;
	add.s64 	%rd39, %rd38, %rd37;
	ld.global.nc.u32 	%r124, [%rd39];
	mad.wide.u32 	%rd40, %r124, %r50, %rd55;
	shr.u64 	%rd55, %rd40, 32;
	add.s64 	%rd41, %rd2, %rd37;
	st.local.u32 	[%rd41], %rd40;
	add.s32 	%r172, %r172, 1;
	setp.ne.s32 	%p26, %r172, 6;
	@%p26 bra 	$L__BB4_34;
	shr.u32 	%r125, %r49, 23;
	st.local.u32 	[%rd2+24], %rd55;
	and.b32  	%r53, %r125, 31;
	and.b32  	%r126, %r125, 224;
	add.s32 	%r127, %r126, -128;
	shr.u32 	%r128, %r127, 5;
	mul.wide.u32 	%rd42, %r128, 4;
	sub.s64 	%rd15, %rd2, %rd42;
	ld.local.u32 	%r173, [%rd15+24];
	ld.local.u32 	%r174, [%rd15+20];
	setp.eq.s32 	%p27, %r53, 0;
	@%p27 bra 	$L__BB4_37;
	shf.l.wrap.b32 	%r173, %r174, %r173, %r53;
	ld.local.u32 	%r129, [%rd15+16];
	shf.l.wrap.b32 	%r174, %r129, %r174, %r53;
$L__BB4_37:
	shr.u32 	%r130, %r173, 30;
	shf.l.wrap.b32 	%r131, %r174, %r173, 2;
	shl.b32 	%r132, %r174, 2;
	shr.u32 	%r133, %r131, 31;
	add.s32 	%r134, %r133, %r130;
	neg.s32 	%r135, %r134;
	setp.lt.s32 	%p28, %r49, 0;
	selp.b32 	%r175, %r135, %r134, %p28;
	xor.b32  	%r136, %r131, %r49;
	shr.s32 	%r137, %r131, 31;
	xor.b32  	%r138, %r137, %r131;
	xor.b32  	%r139, %r137, %r132;
	cvt.u64.u32 	%rd43, %r138;
	shl.b64 	%rd44, %rd43, 32;
	cvt.u64.u32 	%rd45, %r139;
	or.b64  	%rd46, %rd44, %rd45;
	cvt.rn.f64.s64 	%fd8, %rd46;
	mul.f64 	%fd9, %fd8, 0d3BF921FB54442D19;
	cvt.rn.f32.f64 	%f36, %fd9;
	neg.f32 	%f37, %f36;
	setp.lt.s32 	%p29, %r136, 0;
	selp.f32 	%f72, %f37, %f36, %p29;
$L__BB4_38:
	mul.rn.f32 	%f39, %f72, %f72;
	and.b32  	%r141, %r175, 1;
	setp.eq.b32 	%p30, %r141, 1;
	selp.f32 	%f40, 0f3F800000, %f72, %p30;
	fma.rn.f32 	%f41, %f39, %f40, 0f00000000;
	fma.rn.f32 	%f42, %f39, 0f37CBAC00, 0fBAB607ED;
	selp.f32 	%f43, %f42, 0fB94D4153, %p30;
	selp.f32 	%f44, 0f3D2AAABB, 0f3C0885E4, %p30;
	fma.rn.f32 	%f45, %f43, %f39, %f44;
	selp.f32 	%f46, 0fBEFFFFFF, 0fBE2AAAA8, %p30;
	fma.rn.f32 	%f47, %f45, %f39, %f46;
	fma.rn.f32 	%f48, %f47, %f41, %f40;
	and.b32  	%r142, %r175, 2;
	setp.eq.s32 	%p31, %r142, 0;
	mov.f32 	%f49, 0f00000000;
	sub.f32 	%f50, %f49, %f48;
	selp.f32 	%f51, %f48, %f50, %p31;
	shr.u32 	%r143, %r167, %r32;
	mad.lo.s32 	%r144, %r143, %r31, %r34;
	shl.b32 	%r145, %r144, 3;
	mov.u32 	%r146, smem;
	add.s32 	%r147, %r146, %r145;
	shl.b32 	%r148, %r166, 3;
	add.s32 	%r149, %r147, %r148;
	ld.shared.v2.f32 	{%f52, %f53}, [%r149];
	mul.f32 	%f54, %f7, %f52;
	mul.f32 	%f55, %f53, %f51;
	sub.f32 	%f56, %f54, %f55;
	mul.f32 	%f57, %f52, %f51;
	fma.rn.f32 	%f58, %f7, %f53, %f57;
	ld.shared.v2.f32 	{%f59, %f60}, [%r147];
	sub.f32 	%f61, %f59, %f56;
	sub.f32 	%f62, %f60, %f58;
	st.shared.v2.f32 	[%r149], {%f61, %f62};
	add.f32 	%f63, %f59, %f56;
	add.f32 	%f64, %f60, %f58;
	st.shared.v2.f32 	[%r147], {%f63, %f64};
	mov.u32 	%r150, %ntid.x;
	add.s32 	%r167, %r167, %r150;
	setp.lt.u32 	%p32, %r167, %r29;
	@%p32 bra 	$L__BB4_22;
$L__BB4_39:
	bar.sync 	0;
	setp.lt.s32 	%p33, %r31, %r66;
	mov.u32 	%r166, %r31;
	@%p33 bra 	$L__BB4_20;
$L__BB4_40:
	setp.eq.s16 	%p34, %rs1, 0;
	mov.f32 	%f73, 0f3F800000;
	@%p34 bra 	$L__BB4_42;
	cvt.rn.f32.s32 	%f66, %r66;
	rcp.rn.f32 	%f73, %f66;
$L__BB4_42:
	setp.ge.s32 	%p35, %r176, %r66;
	@%p35 bra 	$L__BB4_45;
	ld.param.u64 	%rd51, [_Z21lux_fft_radix2_kernelILi1024EEvP6float2PKS0_iib_param_0];
	mov.u32 	%r63, %ntid.x;
	cvta.to.global.u64 	%rd16, %rd51;
	mov.u32 	%r152, smem;
$L__BB4_44:
	shl.b32 	%r151, %r176, 3;
	add.s32 	%r153, %r152, %r151;
	ld.shared.v2.f32 	{%f67, %f68}, [%r153];
	mul.f32 	%f69, %f73, %f67;
	mul.f32 	%f70, %f73, %f68;
	cvt.s64.s32 	%rd47, %r176;
	add.s64 	%rd48, %rd47, %rd4;
	shl.b64 	%rd49, %rd48, 3;
	add.s64 	%rd50, %rd16, %rd49;
	st.global.v2.f32 	[%rd50], {%f69, %f70};
	add.s32 	%r176, %r176, %r63;
	setp.lt.s32 	%p36, %r176, %r66;
	@%p36 bra 	$L__BB4_44;
$L__BB4_45:
	ret;

}
	// .globl	_Z21lux_fft_radix2_kernelILi4096EEvP6float2PKS0_iib
.visible .entry _Z21lux_fft_radix2_kernelILi4096EEvP6float2PKS0_iib(
	.param .u64 .ptr .align 1 _Z21lux_fft_radix2_kernelILi4096EEvP6float2PKS0_iib_param_0,
	.param .u64 .ptr .align 1 _Z21lux_fft_radix2_kernelILi4096EEvP6float2PKS0_iib_param_1,
	.param .u32 _Z21lux_fft_radix2_kernelILi4096EEvP6float2PKS0_iib_param_2,
	.param .u32 _Z21lux_fft_radix2_kernelILi4096EEvP6float2PKS0_iib_param_3,
	.param .u8 _Z21lux_fft_radix2_kernelILi4096EEvP6float2PKS0_iib_param_4
)
{
	.local .align 4 .b8 	__local_depot5[28];
	.reg .b64 	%SP;
	.reg .b64 	%SPL;
	.reg .pred 	%p<37>;
	.reg .b16 	%rs<2>;
	.reg .b32 	%r<177>;
	.reg .b32 	%f<74>;
	.reg .b64 	%rd<56>;
	.reg .b64 	%fd<10>;

	mov.u64 	%SPL, __local_depot5;
	ld.param.u64 	%rd18, [_Z21lux_fft_radix2_kernelILi4096EEvP6float2PKS0_iib_param_1];
	ld.param.u32 	%r66, [_Z21lux_fft_radix2_kernelILi4096EEvP6float2PKS0_iib_param_2];
	ld.param.u32 	%r67, [_Z21lux_fft_radix2_kernelILi4096EEvP6float2PKS0_iib_param_3];
	ld.param.s8 	%rs1, [_Z21lux_fft_radix2_kernelILi4096EEvP6float2PKS0_iib_param_4];
	cvta.to.global.u64 	%rd1, %rd18;
	add.u64 	%rd2, %SPL, 0;
	add.u64 	%rd3, %SPL, 0;
	mov.u32 	%r1, %ctaid.x;
	mov.u32 	%r176, %tid.x;
	setp.ge.s32 	%p1, %r1, %r67;
	@%p1 bra 	$L__BB5_45;
	mul.lo.s32 	%r69, %r66, %r1;
	cvt.s64.s32 	%rd4, %r69;
	setp.lt.s32 	%p2, %r66, 2;
	mov.b32 	%r157, 0;
	@%p2 bra 	$L__BB5_4;
	mov.b32 	%r157, 0;
	mov.u32 	%r156, %r66;
$L__BB5_3:
	add.s32 	%r157, %r157, 1;
	shr.u32 	%r12, %r156, 1;
	setp.gt.u32 	%p3, %r156, 3;
	mov.u32 	%r156, %r12;
	@%p3 bra 	$L__BB5_3;
$L__BB5_4:
	setp.ge.s32 	%p4, %r176, %r66;
	@%p4 bra 	$L__BB5_18;
	setp.ne.s32 	%p5, %r157, 0;
	mov.u32 	%r4, %ntid.x;
	mov.u32 	%r155, %r176;
	@%p5 bra 	$L__BB5_6;
	bra.uni 	$L__BB5_16;
$L__BB5_6:
	and.b32  	%r5, %r157, 3;
	and.b32  	%r6, %r157, -4;
	mov.u32 	%r158, %r176;
$L__BB5_7:
	setp.lt.u32 	%p6, %r157, 4;
	mov.b32 	%r164, 0;
	mov.u32 	%r163, %r158;
	@%p6 bra 	$L__BB5_11;
	mov.b32 	%r165, 0;
	mov.u32 	%r163, %r158;
	mov.u32 	%r161, %r165;
$L__BB5_9:
	shl.b32 	%r74, %r163, 2;
	and.b32  	%r75, %r74, 4;
	shr.u32 	%r76, %r163, 2;
	shl.b32 	%r77, %r165, 3;
	or.b32  	%r78, %r77, %r75;
	and.b32  	%r79, %r163, 2;
	or.b32  	%r80, %r79, %r78;
	and.b32  	%r81, %r76, 1;
	or.b32  	%r82, %r81, %r80;
	shr.u32 	%r83, %r163, 3;
	shl.b32 	%r84, %r82, 1;
	and.b32  	%r85, %r83, 1;
	or.b32  	%r165, %r85, %r84;
	shr.u32 	%r163, %r163, 4;
	add.s32 	%r161, %r161, 4;
	setp.ne.s32 	%p7, %r161, %r6;
	@%p7 bra 	$L__BB5_9;
	shl.b32 	%r164, %r165, 1;
$L__BB5_11:
	setp.eq.s32 	%p8, %r5, 0;
	@%p8 bra 	$L__BB5_15;
	setp.eq.s32 	%p9, %r5, 1;
	and.b32  	%r86, %r163, 1;
	add.s32 	%r165, %r86, %r164;
	@%p9 bra 	$L__BB5_15;
	setp.eq.s32 	%p10, %r5, 2;
	shr.u32 	%r87, %r163, 1;
	shl.b32 	%r88, %r165, 1;
	and.b32  	%r89, %r87, 1;
	or.b32  	%r165, %r89, %r88;
	@%p10 bra 	$L__BB5_15;
	shr.u32 	%r90, %r163, 2;
	shl.b32 	%r91, %r165, 1;
	and.b32  	%r92, %r90, 1;
	or.b32  	%r165, %r92, %r91;
$L__BB5_15:
	shl.b32 	%r93, %r165, 3;
	mov.u32 	%r94, smem;
	add.s32 	%r95, %r94, %r93;
	cvt.s64.s32 	%rd21, %r158;
	add.s64 	%rd22, %rd21, %rd4;
	shl.b64 	%rd23, %rd22, 3;
	add.s64 	%rd24, %rd1, %rd23;
	ld.global.nc.v2.f32 	{%f13, %f14}, [%rd24];
	st.shared.v2.f32 	[%r95], {%f13, %f14};
	add.s32 	%r158, %r158, %r4;
	setp.lt.s32 	%p11, %r158, %r66;
	@%p11 bra 	$L__BB5_7;
	bra.uni 	$L__BB5_18;
$L__BB5_16:
	cvt.s64.s32 	%rd25, %r155;
	add.s64 	%rd26, %rd25, %rd4;
	shl.b64 	%rd27, %rd26, 3;
	add.s64 	%rd5, %rd1, %rd27;
	add.s32 	%r155, %r155, %r4;
	setp.lt.s32 	%p12, %r155, %r66;
	@%p12 bra 	$L__BB5_16;
	ld.global.nc.v2.f32 	{%f15, %f16}, [%rd5];
	st.shared.v2.f32 	[smem], {%f15, %f16};
$L__BB5_18:
	setp.lt.s32 	%p13, %r66, 2;
	bar.sync 	0;
	@%p13 bra 	$L__BB5_40;
	shr.u32 	%r29, %r66, 1;
	mov.b32 	%r166, 1;
	mov.u64 	%rd38, __cudart_i2opi_f;
$L__BB5_20:
	setp.ge.u32 	%p14, %r176, %r29;
	shl.b32 	%r31, %r166, 1;
	@%p14 bra 	$L__BB5_39;
	add.s32 	%r97, %r166, -1;
	not.b32 	%r98, %r166;
	and.b32  	%r99, %r98, %r97;
	popc.b32 	%r32, %r99;
	cvt.rn.f64.s32 	%fd4, %r31;
	mov.u32 	%r167, %r176;
$L__BB5_22:
	rem.s32 	%r34, %r167, %r166;
	cvt.rn.f64.u32 	%fd1, %r34;
	setp.eq.s16 	%p15, %rs1, 0;
	selp.f64 	%fd2, 0dC01921FB54442D18, 0d401921FB54442D18, %p15;
	mul.f64 	%fd3, %fd2, %fd1;
	div.rn.f64 	%fd5, %fd3, %fd4;
	cvt.rn.f32.f64 	%f1, %fd5;
	mul.f32 	%f17, %f1, 0f3F22F983;
	cvt.rni.s32.f32 	%r175, %f17;
	cvt.rn.f32.s32 	%f18, %r175;
	fma.rn.f32 	%f19, %f18, 0fBFC90FDA, %f1;
	fma.rn.f32 	%f20, %f18, 0fB3A22168, %f19;
	fma.rn.f32 	%f72, %f18, 0fA7C234C5, %f20;
	abs.f32 	%f3, %f1;
	setp.ltu.f32 	%p16, %f3, 0f47CE4780;
	mov.u32 	%r171, %r175;
	mov.f32 	%f71, %f72;
	@%p16 bra 	$L__BB5_30;
	setp.neu.f32 	%p17, %f3, 0f7F800000;
	@%p17 bra 	$L__BB5_25;
	mov.f32 	%f23, 0f00000000;
	mul.rn.f32 	%f71, %f1, %f23;
	mov.b32 	%r171, 0;
	bra.uni 	$L__BB5_30;
$L__BB5_25:
	mov.b32 	%r36, %f1;
	shl.b32 	%r101, %r36, 8;
	or.b32  	%r37, %r101, -2147483648;
	mov.b64 	%rd54, 0;
	mov.b32 	%r168, 0;
	mov.u64 	%rd52, %rd38;
	mov.u64 	%rd53, %rd3;
$L__BB5_26:
	.pragma "nounroll";
	ld.global.nc.u32 	%r102, [%rd52];
	mad.wide.u32 	%rd30, %r102, %r37, %rd54;
	shr.u64 	%rd54, %rd30, 32;
	st.local.u32 	[%rd53], %rd30;
	add.s32 	%r168, %r168, 1;
	add.s64 	%rd53, %rd53, 4;
	add.s64 	%rd52, %rd52, 4;
	setp.ne.s32 	%p18, %r168, 6;
	@%p18 bra 	$L__BB5_26;
	shr.u32 	%r103, %r36, 23;
	st.local.u32 	[%rd3+24], %rd54;
	and.b32  	%r40, %r103, 31;
	and.b32  	%r104, %r103, 224;
	add.s32 	%r105, %r104, -128;
	shr.u32 	%r106, %r105, 5;
	mul.wide.u32 	%rd31, %r106, 4;
	sub.s64 	%rd12, %rd3, %rd31;
	ld.local.u32 	%r169, [%rd12+24];
	ld.local.u32 	%r170, [%rd12+20];
	setp.eq.s32 	%p19, %r40, 0;
	@%p19 bra 	$L__BB5_29;
	shf.l.wrap.b32 	%r169, %r170, %r169, %r40;
	ld.local.u32 	%r107, [%rd12+16];
	shf.l.wrap.b32 	%r170, %r107, %r170, %r40;
$L__BB5_29:
	shr.u32 	%r108, %r169, 30;
	shf.l.wrap.b32 	%r109, %r170, %r169, 2;
	shl.b32 	%r110, %r170, 2;
	shr.u32 	%r111, %r109, 31;
	add.s32 	%r112, %r111, %r108;
	neg.s32 	%r113, %r112;
	setp.lt.s32 	%p20, %r36, 0;
	selp.b32 	%r171, %r113, %r112, %p20;
	xor.b32  	%r114, %r109, %r36;
	shr.s32 	%r115, %r109, 31;
	xor.b32  	%r116, %r115, %r109;
	xor.b32  	%r117, %r115, %r110;
	cvt.u64.u32 	%rd32, %r116;
	shl.b64 	%rd33, %rd32, 32;
	cvt.u64.u32 	%rd34, %r117;
	or.b64  	%rd35, %rd33, %rd34;
	cvt.rn.f64.s64 	%fd6, %rd35;
	mul.f64 	%fd7, %fd6, 0d3BF921FB54442D19;
	cvt.rn.f32.f64 	%f21, %fd7;
	neg.f32 	%f22, %f21;
	setp.lt.s32 	%p21, %r114, 0;
	selp.f32 	%f71, %f22, %f21, %p21;
$L__BB5_30:
	setp.ltu.f32 	%p22, %f3, 0f47CE4780;
	add.s32 	%r119, %r171, 1;
	mul.rn.f32 	%f24, %f71, %f71;
	and.b32  	%r120, %r171, 1;
	setp.eq.b32 	%p23, %r120, 1;
	selp.f32 	%f25, %f71, 0f3F800000, %p23;
	fma.rn.f32 	%f26, %f24, %f25, 0f00000000;
	fma.rn.f32 	%f27, %f24, 0f37CBAC00, 0fBAB607ED;
	selp.f32 	%f28, 0fB94D4153, %f27, %p23;
	selp.f32 	%f29, 0f3C0885E4, 0f3D2AAABB, %p23;
	fma.rn.f32 	%f30, %f28, %f24, %f29;
	selp.f32 	%f31, 0fBE2AAAA8, 0fBEFFFFFF, %p23;
	fma.rn.f32 	%f32, %f30, %f24, %f31;
	fma.rn.f32 	%f33, %f32, %f26, %f25;
	and.b32  	%r121, %r119, 2;
	setp.eq.s32 	%p24, %r121, 0;
	mov.f32 	%f34, 0f00000000;
	sub.f32 	%f35, %f34, %f33;
	selp.f32 	%f7, %f33, %f35, %p24;
	@%p22 bra 	$L__BB5_38;
	setp.neu.f32 	%p25, %f3, 0f7F800000;
	@%p25 bra 	$L__BB5_33;
	mov.f32 	%f38, 0f00000000;
	mul.rn.f32 	%f72, %f1, %f38;
	mov.b32 	%r175, 0;
	bra.uni 	$L__BB5_38;
$L__BB5_33:
	mov.b32 	%r49, %f1;
	shl.b32 	%r123, %r49, 8;
	or.b32  	%r50, %r123, -2147483648;
	mov.b64 	%rd55, 0;
	mov.b32 	%r172, 0;
$L__BB5_34:
	.pragma "nounroll";
	mul.wide.u32 	%rd37, %r172, 4;
	add.s64 	%rd39, %rd38, %rd37;
	ld.global.nc.u32 	%r124, [%rd39];
	mad.wide.u32 	%rd40, %r124, %r50, %rd55;
	shr.u64 	%rd55, %rd40, 32;
	add.s64 	%rd41, %rd2, %rd37;
	st.local.u32 	[%rd41], %rd40;
	add.s32 	%r172, %r172, 1;
	setp.ne.s32 	%p26, %r172, 6;
	@%p26 bra 	$L__BB5_34;
	shr.u32 	%r125, %r49, 23;
	st.local.u32 	[%rd2+24], %rd55;
	and.b32  	%r53, %r125, 31;
	and.b32  	%r126, %r125, 224;
	add.s32 	%r127, %r126, -128;
	shr.u32 	%r128, %r127, 5;
	mul.wide.u32 	%rd42, %r128, 4;
	sub.s64 	%rd15, %rd2, %rd42;
	ld.local.u32 	%r173, [%rd15+24];
	ld.local.u32 	%r174, [%rd15+20];
	setp.eq.s32 	%p27, %r53, 0;
	@%p27 bra 	$L__BB5_37;
	shf.l.wrap.b32 	%r173, %r174, %r173, %r53;
	ld.local.u32 	%r129, [%rd15+16];
	shf.l.wrap.b32 	%r174, %r129, %r174, %r53;
$L__BB5_37:
	shr.u32 	%r130, %r173, 30;
	shf.l.wrap.b32 	%r131, %r174, %r173, 2;
	shl.b32 	%r132, %r174, 2;
	shr.u32 	%r133, %r131, 31;
	add.s32 	%r134, %r133, %r130;
	neg.s32 	%r135, %r134;
	setp.lt.s32 	%p28, %r49, 0;
	selp.b32 	%r175, %r135, %r134, %p28;
	xor.b32  	%r136, %r131, %r49;
	shr.s32 	%r137, %r131, 31;
	xor.b32  	%r138, %r137, %r131;
	xor.b32  	%r139, %r137, %r132;
	cvt.u64.u32 	%rd43, %r138;
	shl.b64 	%rd44, %rd43, 32;
	cvt.u64.u32 	%rd45, %r139;
	or.b64  	%rd46, %rd44, %rd45;
	cvt.rn.f64.s64 	%fd8, %rd46;
	mul.f64 	%fd9, %fd8, 0d3BF921FB54442D19;
	cvt.rn.f32.f64 	%f36, %fd9;
	neg.f32 	%f37, %f36;
	setp.lt.s32 	%p29, %r136, 0;
	selp.f32 	%f72, %f37, %f36, %p29;
$L__BB5_38:
	mul.rn.f32 	%f39, %f72, %f72;
	and.b32  	%r141, %r175, 1;
	setp.eq.b32 	%p30, %r141, 1;
	selp.f32 	%f40, 0f3F800000, %f72, %p30;
	fma.rn.f32 	%f41, %f39, %f40, 0f00000000;
	fma.rn.f32 	%f42, %f39, 0f37CBAC00, 0fBAB607ED;
	selp.f32 	%f43, %f42, 0fB94D4153, %p30;
	selp.f32 	%f44, 0f3D2AAABB, 0f3C0885E4, %p30;
	fma.rn.f32 	%f45, %f43, %f39, %f44;
	selp.f32 	%f46, 0fBEFFFFFF, 0fBE2AAAA8, %p30;
	fma.rn.f32 	%f47, %f45, %f39, %f46;
	fma.rn.f32 	%f48, %f47, %f41, %f40;
	and.b32  	%r142, %r175, 2;
	setp.eq.s32 	%p31, %r142, 0;
	mov.f32 	%f49, 0f00000000;
	sub.f32 	%f50, %f49, %f48;
	selp.f32 	%f51, %f48, %f50, %p31;
	shr.u32 	%r143, %r167, %r32;
	mad.lo.s32 	%r144, %r143, %r31, %r34;
	shl.b32 	%r145, %r144, 3;
	mov.u32 	%r146, smem;
	add.s32 	%r147, %r146, %r145;
	shl.b32 	%r148, %r166, 3;
	add.s32 	%r149, %r147, %r148;
	ld.shared.v2.f32 	{%f52, %f53}, [%r149];
	mul.f32 	%f54, %f7, %f52;
	mul.f32 	%f55, %f53, %f51;
	sub.f32 	%f56, %f54, %f55;
	mul.f32 	%f57, %f52, %f51;
	fma.rn.f32 	%f58, %f7, %f53, %f57;
	ld.shared.v2.f32 	{%f59, %f60}, [%r147];
	sub.f32 	%f61, %f59, %f56;
	sub.f32 	%f62, %f60, %f58;
	st.shared.v2.f32 	[%r149], {%f61, %f62};
	add.f32 	%f63, %f59, %f56;
	add.f32 	%f64, %f60, %f58;
	st.shared.v2.f32 	[%r147], {%f63, %f64};
	mov.u32 	%r150, %ntid.x;
	add.s32 	%r167, %r167, %r150;
	setp.lt.u32 	%p32, %r167, %r29;
	@%p32 bra 	$L__BB5_22;
$L__BB5_39:
	bar.sync 	0;
	setp.lt.s32 	%p33, %r31, %r66;
	mov.u32 	%r166, %r31;
	@%p33 bra 	$L__BB5_20;
$L__BB5_40:
	setp.eq.s16 	%p34, %rs1, 0;
	mov.f32 	%f73, 0f3F800000;
	@%p34 bra 	$L__BB5_42;
	cvt.rn.f32.s32 	%f66, %r66;
	rcp.rn.f32 	%f73, %f66;
$L__BB5_42:
	setp.ge.s32 	%p35, %r176, %r66;
	@%p35 bra 	$L__BB5_45;
	ld.param.u64 	%rd51, [_Z21lux_fft_radix2_kernelILi4096EEvP6float2PKS0_iib_param_0];
	mov.u32 	%r63, %ntid.x;
	cvta.to.global.u64 	%rd16, %rd51;
	mov.u32 	%r152, smem;
$L__BB5_44:
	shl.b32 	%r151, %r176, 3;
	add.s32 	%r153, %r152, %r151;
	ld.shared.v2.f32 	{%f67, %f68}, [%r153];
	mul.f32 	%f69, %f73, %f67;
	mul.f32 	%f70, %f73, %f68;
	cvt.s64.s32 	%rd47, %r176;
	add.s64 	%rd48, %rd47, %rd4;
	shl.b64 	%rd49, %rd48, 3;
	add.s64 	%rd50, %rd16, %rd49;
	st.global.v2.f32 	[%rd50], {%f69, %f70};
	add.s32 	%r176, %r176, %r63;
	setp.lt.s32 	%p36, %r176, %r66;
	@%p36 bra 	$L__BB5_44;
$L__BB5_45:
	ret;

}
	// .globl	_Z20lux_fft_rader_kernelILi256EEvP6float2PKS0_PKiS5_S3_iib
.visible .entry _Z20lux_fft_rader_kernelILi256EEvP6float2PKS0_PKiS5_S3_iib(
	.param .u64 .ptr .align 1 _Z20lux_fft_rader_kernelILi256EEvP6float2PKS0_PKiS5_S3_iib_param_0,
	.param .u64 .ptr .align 1 _Z20lux_fft_rader_kernelILi256EEvP6float2PKS0_PKiS5_S3_iib_param_1,
	.param .u64 .ptr .align 1 _Z20lux_fft_rader_kernelILi256EEvP6float2PKS0_PKiS5_S3_iib_param_2,
	.param .u64 .ptr .align 1 _Z20lux_fft_rader_kernelILi256EEvP6float2PKS0_PKiS5_S3_iib_param_3,
	.param .u64 .ptr .align 1 _Z20lux_fft_rader_kernelILi256EEvP6float2PKS0_PKiS5_S3_iib_param_4,
	.param .u32 _Z20lux_fft_rader_kernelILi256EEvP6float2PKS0_PKiS5_S3_iib_param_5,
	.param .u32 _Z20lux_fft_rader_kernelILi256EEvP6float2PKS0_PKiS5_S3_iib_param_6,
	.param .u8 _Z20lux_fft_rader_kernelILi256EEvP6float2PKS0_PKiS5_S3_iib_param_7
)
{
	.local .align 4 .b8 	__local_depot6[28];
	.reg .b64 	%SP;
	.reg .b64 	%SPL;
	.reg .pred 	%p<67>;
	.reg .b16 	%rs<2>;
	.reg .b32 	%r<259>;
	.reg .b32 	%f<319>;
	.reg .b64 	%rd<104>;
	.reg .b64 	%fd<19>;

	mov.u64 	%SPL, __local_depot6;
	ld.param.u64 	%rd24, [_Z20lux_fft_rader_kernelILi256EEvP6float2PKS0_PKiS5_S3_iib_param_0];
	ld.param.u64 	%rd25, [_Z20lux_fft_rader_kernelILi256EEvP6float2PKS0_PKiS5_S3_iib_param_1];
	ld.param.u64 	%rd26, [_Z20lux_fft_rader_kernelILi256EEvP6float2PKS0_PKiS5_S3_iib_param_2];
	ld.param.u64 	%rd28, [_Z20lux_fft_rader_kernelILi256EEvP6float2PKS0_PKiS5_S3_iib_param_3];
	ld.param.u32 	%r99, [_Z20lux_fft_rader_kernelILi256EEvP6float2PKS0_PKiS5_S3_iib_param_5];
	ld.param.u32 	%r100, [_Z20lux_fft_rader_kernelILi256EEvP6float2PKS0_PKiS5_S3_iib_param_6];
	ld.param.s8 	%rs1, [_Z20lux_fft_rader_kernelILi256EEvP6float2PKS0_PKiS5_S3_iib_param_7];
	cvta.to.global.u64 	%rd1, %rd28;
	add.u64 	%rd2, %SPL, 0;
	add.u64 	%rd3, %SPL, 0;
	mov.u32 	%r1, %ctaid.x;
	mov.u32 	%r2, %tid.x;
	setp.ge.s32 	%p1, %r1, %r100;
	@%p1 bra 	$L__BB6_77;
	cvta.to.global.u64 	%rd31, %rd25;
	cvta.to.global.u64 	%rd32, %rd24;
	mul.lo.s32 	%r101, %r99, %r1;
	mul.wide.s32 	%rd33, %r101, 8;
	add.s64 	%rd4, %rd31, %rd33;
	add.s64 	%rd5, %rd32, %rd33;
	setp.ne.s32 	%p2, %r2, 0;
	setp.lt.s32 	%p3, %r99, 1;
	mov.f32 	%f308, 0f00000000;
	or.pred  	%p4, %p2, %p3;
	mov.f32 	%f309, %f308;
	@%p4 bra 	$L__BB6_14;
	and.b32  	%r3, %r99, 15;
	setp.lt.u32 	%p5, %r99, 16;
	mov.f32 	%f309, 0f00000000;
	mov.b32 	%r229, 0;
	mov.f32 	%f308, %f309;
	@%p5 bra 	$L__BB6_5;
	and.b32  	%r229, %r99, 2147483632;
	mov.f32 	%f309, 0f00000000;
	mov.b32 	%r227, 0;
$L__BB6_4:
	.pragma "nounroll";
	mul.wide.u32 	%rd34, %r227, 8;
	add.s64 	%rd35, %rd4, %rd34;
	ld.global.nc.v2.f32 	{%f66, %f67}, [%rd35];
	add.f32 	%f68, %f309, %f66;
	add.f32 	%f69, %f308, %f67;
	ld.global.nc.v2.f32 	{%f70, %f71}, [%rd35+8];
	add.f32 	%f72, %f68, %f70;
	add.f32 	%f73, %f69, %f71;
	ld.global.nc.v2.f32 	{%f74, %f75}, [%rd35+16];
	add.f32 	%f76, %f72, %f74;
	add.f32 	%f77, %f73, %f75;
	ld.global.nc.v2.f32 	{%f78, %f79}, [%rd35+24];
	add.f32 	%f80, %f76, %f78;
	add.f32 	%f81, %f77, %f79;
	ld.global.nc.v2.f32 	{%f82, %f83}, [%rd35+32];
	add.f32 	%f84, %f80, %f82;
	add.f32 	%f85, %f81, %f83;
	ld.global.nc.v2.f32 	{%f86, %f87}, [%rd35+40];
	add.f32 	%f88, %f84, %f86;
	add.f32 	%f89, %f85, %f87;
	ld.global.nc.v2.f32 	{%f90, %f91}, [%rd35+48];
	add.f32 	%f92, %f88, %f90;
	add.f32 	%f93, %f89, %f91;
	ld.global.nc.v2.f32 	{%f94, %f95}, [%rd35+56];
	add.f32 	%f96, %f92, %f94;
	add.f32 	%f97, %f93, %f95;
	ld.global.nc.v2.f32 	{%f98, %f99}, [%rd35+64];
	add.f32 	%f100, %f96, %f98;
	add.f32 	%f101, %f97, %f99;
	ld.global.nc.v2.f32 	{%f102, %f103}, [%rd35+72];
	add.f32 	%f104, %f100, %f102;
	add.f32 	%f105, %f101, %f103;
	ld.global.nc.v2.f32 	{%f106, %f107}, [%rd35+80];
	add.f32 	%f108, %f104, %f106;
	add.f32 	%f109, %f105, %f107;
	ld.global.nc.v2.f32 	{%f110, %f111}, [%rd35+88];
	add.f32 	%f112, %f108, %f110;
	add.f32 	%f113, %f109, %f111;
	ld.global.nc.v2.f32 	{%f114, %f115}, [%rd35+96];
	add.f32 	%f116, %f112, %f114;
	add.f32 	%f117, %f113, %f115;
	ld.global.nc.v2.f32 	{%f118, %f119}, [%rd35+104];
	add.f32 	%f120, %f116, %f118;
	add.f32 	%f121, %f117, %f119;
	ld.global.nc.v2.f32 	{%f122, %f123}, [%rd35+112];
	add.f32 	%f124, %f120, %f122;
	add.f32 	%f125, %f121, %f123;
	ld.global.nc.v2.f32 	{%f126, %f127}, [%rd35+120];
	add.f32 	%f309, %f124, %f126;
	add.f32 	%f308, %f125, %f127;
	add.s32 	%r227, %r227, 16;
	setp.ne.s32 	%p6, %r227, %r229;
	@%p6 bra 	$L__BB6_4;
$L__BB6_5:
	setp.eq.s32 	%p7, %r3, 0;
	@%p7 bra 	$L__BB6_14;
	and.b32  	%r8, %r99, 7;
	setp.lt.u32 	%p8, %r3, 8;
	@%p8 bra 	$L__BB6_8;
	mul.wide.u32 	%rd36, %r229, 8;
	add.s64 	%rd37, %rd4, %rd36;
	ld.global.nc.v2.f32 	{%f129, %f130}, [%rd37];
	add.f32 	%f131, %f309, %f129;
	add.f32 	%f132, %f308, %f130;
	ld.global.nc.v2.f32 	{%f133, %f134}, [%rd37+8];
	add.f32 	%f135, %f131, %f133;
	add.f32 	%f136, %f132, %f134;
	ld.global.nc.v2.f32 	{%f137, %f138}, [%rd37+16];
	add.f32 	%f139, %f135, %f137;
	add.f32 	%f140, %f136, %f138;
	ld.global.nc.v2.f32 	{%f141, %f142}, [%rd37+24];
	add.f32 	%f143, %f139, %f141;
	add.f32 	%f144, %f140, %f142;
	ld.global.nc.v2.f32 	{%f145, %f146}, [%rd37+32];
	add.f32 	%f147, %f143, %f145;
	add.f32 	%f148, %f144, %f146;
	ld.global.nc.v2.f32 	{%f149, %f150}, [%rd37+40];
	add.f32 	%f151, %f147, %f149;
	add.f32 	%f152, %f148, %f150;
	ld.global.nc.v2.f32 	{%f153, %f154}, [%rd37+48];
	add.f32 	%f155, %f151, %f153;
	add.f32 	%f156, %f152, %f154;
	ld.global.nc.v2.f32 	{%f157, %f158}, [%rd37+56];
	add.f32 	%f309, %f155, %f157;
	add.f32 	%f308, %f156, %f158;
	add.s32 	%r229, %r229, 8;
$L__BB6_8:
	setp.eq.s32 	%p9, %r8, 0;
	@%p9 bra 	$L__BB6_14;
	and.b32  	%r11, %r99, 3;
	setp.lt.u32 	%p10, %r8, 4;
	@%p10 bra 	$L__BB6_11;
	mul.wide.u32 	%rd38, %r229, 8;
	add.s64 	%rd39, %rd4, %rd38;
	ld.global.nc.v2.f32 	{%f160, %f161}, [%rd39];
	add.f32 	%f162, %f309, %f160;
	add.f32 	%f163, %f308, %f161;
	ld.global.nc.v2.f32 	{%f164, %f165}, [%rd39+8];
	add.f32 	%f166, %f162, %f164;
	add.f32 	%f167, %f163, %f165;
	ld.global.nc.v2.f32 	{%f168, %f169}, [%rd39+16];
	add.f32 	%f170, %f166, %f168;
	add.f32 	%f171, %f167, %f169;
	ld.global.nc.v2.f32 	{%f172, %f173}, [%rd39+24];
	add.f32 	%f309, %f170, %f172;
	add.f32 	%f308, %f171, %f173;
	add.s32 	%r229, %r229, 4;
$L__BB6_11:
	setp.eq.s32 	%p11, %r11, 0;
	@%p11 bra 	$L__BB6_14;
	mov.b32 	%r232, 0;
$L__BB6_13:
	.pragma "nounroll";
	mul.wide.u32 	%rd40, %r229, 8;
	add.s64 	%rd41, %rd4, %rd40;
	ld.global.nc.v2.f32 	{%f174, %f175}, [%rd41];
	add.f32 	%f309, %f309, %f174;
	add.f32 	%f308, %f308, %f175;
	add.s32 	%r229, %r229, 1;
	add.s32 	%r232, %r232, 1;
	setp.ne.s32 	%p12, %r232, %r11;
	@%p12 bra 	$L__BB6_13;
$L__BB6_14:
	add.s32 	%r18, %r99, -1;
	setp.ge.s32 	%p13, %r2, %r18;
	@%p13 bra 	$L__BB6_17;
	mov.u32 	%r19, %ntid.x;
	cvta.to.global.u64 	%rd6, %rd26;
	mov.u32 	%r106, smem;
	mov.u32 	%r233, %r2;
$L__BB6_16:
	shl.b32 	%r105, %r233, 3;
	add.s32 	%r107, %r106, %r105;
	mul.wide.s32 	%rd42, %r233, 4;
	add.s64 	%rd43, %rd6, %rd42;
	ld.global.nc.u32 	%r108, [%rd43];
	mul.wide.s32 	%rd44, %r108, 8;
	add.s64 	%rd45, %rd4, %rd44;
	ld.global.nc.v2.f32 	{%f176, %f177}, [%rd45];
	st.shared.v2.f32 	[%r107], {%f176, %f177};
	add.s32 	%r233, %r233, %r19;
	setp.lt.s32 	%p14, %r233, %r18;
	@%p14 bra 	$L__BB6_16;
$L__BB6_17:
	shl.b32 	%r109, %r99, 3;
	mov.u32 	%r110, smem;
	add.s32 	%r22, %r110, %r109;
	setp.ge.s32 	%p15, %r2, %r18;
	bar.sync 	0;
	@%p15 bra 	$L__BB6_40;
	setp.gt.s32 	%p16, %r99, 1;
	mov.u32 	%r23, %ntid.x;
	mov.u32 	%r244, %r2;
	@%p16 bra 	$L__BB6_19;
	bra.uni 	$L__BB6_39;
$L__BB6_19:
	cvt.rn.f64.u32 	%fd4, %r18;
	mov.u64 	%rd59, __cudart_i2opi_f;
	mov.u32 	%r234, %r2;
$L__BB6_20:
	mov.b32 	%r235, 0;
	mov.f32 	%f310, 0f00000000;
	mov.f32 	%f311, %f310;
$L__BB6_21:
	mul.lo.s32 	%r114, %r235, %r234;
	cvt.rn.f64.s32 	%fd1, %r114;
	setp.eq.s16 	%p18, %rs1, 0;
	selp.f64 	%fd2, 0dC01921FB54442D18, 0d401921FB54442D18, %p18;
	mul.f64 	%fd3, %fd2, %fd1;
	div.rn.f64 	%fd5, %fd3, %fd4;
	cvt.rn.f32.f64 	%f29, %fd5;
	mul.f32 	%f180, %f29, 0f3F22F983;
	cvt.rni.s32.f32 	%r243, %f180;
	cvt.rn.f32.s32 	%f181, %r243;
	fma.rn.f32 	%f182, %f181, 0fBFC90FDA, %f29;
	fma.rn.f32 	%f183, %f181, 0fB3A22168, %f182;
	fma.rn.f32 	%f313, %f181, 0fA7C234C5, %f183;
	abs.f32 	%f31, %f29;
	setp.ltu.f32 	%p19, %f31, 0f47CE4780;
	mov.u32 	%r239, %r243;
	mov.f32 	%f312, %f313;
	@%p19 bra 	$L__BB6_29;
	setp.eq.f32 	%p20, %f31, 0f7F800000;
	@%p20 bra 	$L__BB6_28;
	mov.b32 	%r27, %f29;
	shl.b32 	%r116, %r27, 8;
	or.b32  	%r28, %r116, -2147483648;
	mov.b64 	%rd98, 0;
	mov.b32 	%r236, 0;
$L__BB6_24:
	.pragma "nounroll";
	mul.wide.u32 	%rd47, %r236, 4;
	mov.u64 	%rd48, __cudart_i2opi_f;
	add.s64 	%rd49, %rd48, %rd47;
	ld.global.nc.u32 	%r117, [%rd49];
	mad.wide.u32 	%rd50, %r117, %r28, %rd98;
	shr.u64 	%rd98, %rd50, 32;
	add.s64 	%rd51, %rd3, %rd47;
	st.local.u32 	[%rd51], %rd50;
	add.s32 	%r236, %r236, 1;
	setp.ne.s32 	%p21, %r236, 6;
	@%p21 bra 	$L__BB6_24;
	shr.u32 	%r118, %r27, 23;
	st.local.u32 	[%rd3+24], %rd98;
	and.b32  	%r31, %r118, 31;
	and.b32  	%r119, %r118, 224;
	add.s32 	%r120, %r119, -128;
	shr.u32 	%r121, %r120, 5;
	mul.wide.u32 	%rd52, %r121, 4;
	sub.s64 	%rd9, %rd3, %rd52;
	ld.local.u32 	%r237, [%rd9+24];
	ld.local.u32 	%r238, [%rd9+20];
	setp.eq.s32 	%p22, %r31, 0;
	@%p22 bra 	$L__BB6_27;
	shf.l.wrap.b32 	%r237, %r238, %r237, %r31;
	ld.local.u32 	%r122, [%rd9+16];
	shf.l.wrap.b32 	%r238, %r122, %r238, %r31;
$L__BB6_27:
	shr.u32 	%r123, %r237, 30;
	shf.l.wrap.b32 	%r124, %r238, %r237, 2;
	shl.b32 	%r125, %r238, 2;
	shr.u32 	%r126, %r124, 31;
	add.s32 	%r127, %r126, %r123;
	neg.s32 	%r128, %r127;
	setp.lt.s32 	%p23, %r27, 0;
	selp.b32 	%r239, %r128, %r127, %p23;
	xor.b32  	%r129, %r124, %r27;
	shr.s32 	%r130, %r124, 31;
	xor.b32  	%r131, %r130, %r124;
	xor.b32  	%r132, %r130, %r125;
	cvt.u64.u32 	%rd53, %r131;
	shl.b64 	%rd54, %rd53, 32;
	cvt.u64.u32 	%rd55, %r132;
	or.b64  	%rd56, %rd54, %rd55;
	cvt.rn.f64.s64 	%fd6, %rd56;
	mul.f64 	%fd7, %fd6, 0d3BF921FB54442D19;
	cvt.rn.f32.f64 	%f184, %fd7;
	neg.f32 	%f185, %f184;
	setp.lt.s32 	%p24, %r129, 0;
	selp.f32 	%f312, %f185, %f184, %p24;
	bra.uni 	$L__BB6_29;
$L__BB6_28:
	mov.f32 	%f186, 0f00000000;
	mul.rn.f32 	%f312, %f29, %f186;
	mov.b32 	%r239, 0;
$L__BB6_29:
	setp.ltu.f32 	%p25, %f31, 0f47CE4780;
	add.s32 	%r134, %r239, 1;
	mul.rn.f32 	%f187, %f312, %f312;
	and.b32  	%r135, %r239, 1;
	setp.eq.b32 	%p26, %r135, 1;
	selp.f32 	%f188, %f312, 0f3F800000, %p26;
	fma.rn.f32 	%f189, %f187, %f188, 0f00000000;
	fma.rn.f32 	%f190, %f187, 0f37CBAC00, 0fBAB607ED;
	selp.f32 	%f191, 0fB94D4153, %f190, %p26;
	selp.f32 	%f192, 0f3C0885E4, 0f3D2AAABB, %p26;
	fma.rn.f32 	%f193, %f191, %f187, %f192;
	selp.f32 	%f194, 0fBE2AAAA8, 0fBEFFFFFF, %p26;
	fma.rn.f32 	%f195, %f193, %f187, %f194;
	fma.rn.f32 	%f196, %f195, %f189, %f188;
	and.b32  	%r136, %r134, 2;
	setp.eq.s32 	%p27, %r136, 0;
	mov.f32 	%f197, 0f00000000;
	sub.f32 	%f198, %f197, %f196;
	selp.f32 	%f35, %f196, %f198, %p27;
	@%p25 bra 	$L__BB6_37;
	setp.eq.f32 	%p28, %f31, 0f7F800000;
	@%p28 bra 	$L__BB6_36;
	mov.b32 	%r40, %f29;
	shl.b32 	%r138, %r40, 8;
	or.b32  	%r41, %r138, -2147483648;
	mov.b64 	%rd99, 0;
	mov.b32 	%r240, 0;
$L__BB6_32:
	.pragma "nounroll";
	mul.wide.u32 	%rd58, %r240, 4;
	add.s64 	%rd60, %rd59, %rd58;
	ld.global.nc.u32 	%r139, [%rd60];
	mad.wide.u32 	%rd61, %r139, %r41, %rd99;
	shr.u64 	%rd99, %rd61, 32;
	add.s64 	%rd62, %rd2, %rd58;
	st.local.u32 	[%rd62], %rd61;
	add.s32 	%r240, %r240, 1;
	setp.ne.s32 	%p29, %r240, 6;
	@%p29 bra 	$L__BB6_32;
	shr.u32 	%r140, %r40, 23;
	st.local.u32 	[%rd2+24], %rd99;
	and.b32  	%r44, %r140, 31;
	and.b32  	%r141, %r140, 224;
	add.s32 	%r142, %r141, -128;
	shr.u32 	%r143, %r142, 5;
	mul.wide.u32 	%rd63, %r143, 4;
	sub.s64 	%rd12, %rd2, %rd63;
	ld.local.u32 	%r241, [%rd12+24];
	ld.local.u32 	%r242, [%rd12+20];
	setp.eq.s32 	%p30, %r44, 0;
	@%p30 bra 	$L__BB6_35;
	shf.l.wrap.b32 	%r241, %r242, %r241, %r44;
	ld.local.u32 	%r144, [%rd12+16];
	shf.l.wrap.b32 	%r242, %r144, %r242, %r44;
$L__BB6_35:
	shr.u32 	%r145, %r241, 30;
	shf.l.wrap.b32 	%r146, %r242, %r241, 2;
	shl.b32 	%r147, %r242, 2;
	shr.u32 	%r148, %r146, 31;
	add.s32 	%r149, %r148, %r145;
	neg.s32 	%r150, %r149;
	setp.lt.s32 	%p31, %r40, 0;
	selp.b32 	%r243, %r150, %r149, %p31;
	xor.b32  	%r151, %r146, %r40;
	shr.s32 	%r152, %r146, 31;
	xor.b32  	%r153, %r152, %r146;
	xor.b32  	%r154, %r152, %r147;
	cvt.u64.u32 	%rd64, %r153;
	shl.b64 	%rd65, %rd64, 32;
	cvt.u64.u32 	%rd66, %r154;
	or.b64  	%rd67, %rd65, %rd66;
	cvt.rn.f64.s64 	%fd8, %rd67;
	mul.f64 	%fd9, %fd8, 0d3BF921FB54442D19;
	cvt.rn.f32.f64 	%f199, %fd9;
	neg.f32 	%f200, %f199;
	setp.lt.s32 	%p32, %r151, 0;
	selp.f32 	%f313, %f200, %f199, %p32;
	bra.uni 	$L__BB6_37;
$L__BB6_36:
	mov.f32 	%f201, 0f00000000;
	mul.rn.f32 	%f313, %f29, %f201;
	mov.b32 	%r243, 0;
$L__BB6_37:
	mul.rn.f32 	%f202, %f313, %f313;
	and.b32  	%r156, %r243, 1;
	setp.eq.b32 	%p33, %r156, 1;
	selp.f32 	%f203, 0f3F800000, %f313, %p33;
	fma.rn.f32 	%f204, %f202, %f203, 0f00000000;
	fma.rn.f32 	%f205, %f202, 0f37CBAC00, 0fBAB607ED;
	selp.f32 	%f206, %f205, 0fB94D4153, %p33;
	selp.f32 	%f207, 0f3D2AAABB, 0f3C0885E4, %p33;
	fma.rn.f32 	%f208, %f206, %f202, %f207;
	selp.f32 	%f209, 0fBEFFFFFF, 0fBE2AAAA8, %p33;
	fma.rn.f32 	%f210, %f208, %f202, %f209;
	fma.rn.f32 	%f211, %f210, %f204, %f203;
	and.b32  	%r157, %r243, 2;
	setp.eq.s32 	%p34, %r157, 0;
	mov.f32 	%f212, 0f00000000;
	sub.f32 	%f213, %f212, %f211;
	selp.f32 	%f214, %f211, %f213, %p34;
	shl.b32 	%r158, %r235, 3;
	mov.u32 	%r159, smem;
	add.s32 	%r160, %r159, %r158;
	ld.shared.v2.f32 	{%f215, %f216}, [%r160];
	mul.f32 	%f217, %f35, %f215;
	mul.f32 	%f218, %f216, %f214;
	sub.f32 	%f219, %f217, %f218;
	mul.f32 	%f220, %f215, %f214;
	fma.rn.f32 	%f221, %f35, %f216, %f220;
	add.f32 	%f310, %f310, %f219;
	add.f32 	%f311, %f311, %f221;
	add.s32 	%r235, %r235, 1;
	setp.ne.s32 	%p35, %r235, %r18;
	@%p35 bra 	$L__BB6_21;
	shl.b32 	%r161, %r234, 3;
	add.s32 	%r162, %r22, %r161;
	st.shared.v2.f32 	[%r162], {%f310, %f311};
	add.s32 	%r234, %r234, %r23;
	setp.lt.s32 	%p36, %r234, %r18;
	@%p36 bra 	$L__BB6_20;
	bra.uni 	$L__BB6_40;
$L__BB6_39:
	shl.b32 	%r111, %r244, 3;
	add.s32 	%r112, %r22, %r111;
	mov.f32 	%f178, 0f00000000;
	st.shared.v2.f32 	[%r112], {%f178, %f178};
	add.s32 	%r244, %r244, %r23;
	setp.lt.u32 	%p17, %r244, %r18;
	@%p17 bra 	$L__BB6_39;
$L__BB6_40:
	setp.ge.s32 	%p37, %r2, %r18;
	bar.sync 	0;
	@%p37 bra 	$L__BB6_43;
	ld.param.u64 	%rd97, [_Z20lux_fft_rader_kernelILi256EEvP6float2PKS0_PKiS5_S3_iib_param_4];
	mov.u32 	%r57, %ntid.x;
	cvta.to.global.u64 	%rd13, %rd97;
	mov.u32 	%r245, %r2;
$L__BB6_42:
	shl.b32 	%r163, %r245, 3;
	add.s32 	%r164, %r22, %r163;
	ld.shared.v2.f32 	{%f222, %f223}, [%r164];
	mul.wide.s32 	%rd68, %r245, 8;
	add.s64 	%rd69, %rd13, %rd68;
	ld.global.nc.v2.f32 	{%f224, %f225}, [%rd69];
	mul.f32 	%f226, %f222, %f224;
	mul.f32 	%f227, %f223, %f225;
	sub.f32 	%f228, %f226, %f227;
	mul.f32 	%f229, %f222, %f225;
	fma.rn.f32 	%f230, %f223, %f224, %f229;
	st.shared.v2.f32 	[%r164], {%f228, %f230};
	add.s32 	%r245, %r245, %r57;
	setp.lt.s32 	%p38, %r245, %r18;
	@%p38 bra 	$L__BB6_42;
$L__BB6_43:
	setp.ge.s32 	%p39, %r2, %r18;
	bar.sync 	0;
	@%p39 bra 	$L__BB6_67;
	setp.lt.s32 	%p40, %r99, 2;
	cvt.rn.f32.u32 	%f231, %r18;
	rcp.rn.f32 	%f41, %f231;
	mov.u32 	%r60, %ntid.x;
	@%p40 bra 	$L__BB6_65;
	cvt.rn.f64.u32 	%fd13, %r18;
	mov.u64 	%rd80, __cudart_i2opi_f;
	mov.u32 	%r246, %r2;
$L__BB6_46:
	mov.b32 	%r247, 0;
	mov.f32 	%f314, 0f00000000;
	mov.f32 	%f315, %f314;
$L__BB6_47:
	mul.lo.s32 	%r169, %r246, %r247;
	neg.s32 	%r170, %r169;
	cvt.rn.f64.s32 	%fd10, %r170;
	setp.eq.s16 	%p42, %rs1, 0;
	selp.f64 	%fd11, 0dC01921FB54442D18, 0d401921FB54442D18, %p42;
	mul.f64 	%fd12, %fd11, %fd10;
	div.rn.f64 	%fd14, %fd12, %fd13;
	cvt.rn.f32.f64 	%f44, %fd14;
	mul.f32 	%f233, %f44, 0f3F22F983;
	cvt.rni.s32.f32 	%r255, %f233;
	cvt.rn.f32.s32 	%f234, %r255;
	fma.rn.f32 	%f235, %f234, 0fBFC90FDA, %f44;
	fma.rn.f32 	%f236, %f234, 0fB3A22168, %f235;
	fma.rn.f32 	%f317, %f234, 0fA7C234C5, %f236;
	abs.f32 	%f46, %f44;
	setp.ltu.f32 	%p43, %f46, 0f47CE4780;
	mov.u32 	%r251, %r255;
	mov.f32 	%f316, %f317;
	@%p43 bra 	$L__BB6_55;
	setp.eq.f32 	%p44, %f46, 0f7F800000;
	@%p44 bra 	$L__BB6_54;
	mov.b32 	%r64, %f44;
	shl.b32 	%r172, %r64, 8;
	or.b32  	%r65, %r172, -2147483648;
	mov.b64 	%rd102, 0;
	mov.b32 	%r248, 0;
	mov.u64 	%rd100, %rd80;
	mov.u64 	%rd101, %rd3;
$L__BB6_50:
	.pragma "nounroll";
	ld.global.nc.u32 	%r173, [%rd100];
	mad.wide.u32 	%rd72, %r173, %r65, %rd102;
	shr.u64 	%rd102, %rd72, 32;
	st.local.u32 	[%rd101], %rd72;
	add.s32 	%r248, %r248, 1;
	add.s64 	%rd101, %rd101, 4;
	add.s64 	%rd100, %rd100, 4;
	setp.ne.s32 	%p45, %r248, 6;
	@%p45 bra 	$L__BB6_50;
	shr.u32 	%r174, %r64, 23;
	st.local.u32 	[%rd3+24], %rd102;
	and.b32  	%r68, %r174, 31;
	and.b32  	%r175, %r174, 224;
	add.s32 	%r176, %r175, -128;
	shr.u32 	%r177, %r176, 5;
	mul.wide.u32 	%rd73, %r177, 4;
	sub.s64 	%rd20, %rd3, %rd73;
	ld.local.u32 	%r249, [%rd20+24];
	ld.local.u32 	%r250, [%rd20+20];
	setp.eq.s32 	%p46, %r68, 0;
	@%p46 bra 	$L__BB6_53;
	shf.l.wrap.b32 	%r249, %r250, %r249, %r68;
	ld.local.u32 	%r178, [%rd20+16];
	shf.l.wrap.b32 	%r250, %r178, %r250, %r68;
$L__BB6_53:
	shr.u32 	%r179, %r249, 30;
	shf.l.wrap.b32 	%r180, %r250, %r249, 2;
	shl.b32 	%r181, %r250, 2;
	shr.u32 	%r182, %r180, 31;
	add.s32 	%r183, %r182, %r179;
	neg.s32 	%r184, %r183;
	setp.lt.s32 	%p47, %r64, 0;
	selp.b32 	%r251, %r184, %r183, %p47;
	xor.b32  	%r185, %r180, %r64;
	shr.s32 	%r186, %r180, 31;
	xor.b32  	%r187, %r186, %r180;
	xor.b32  	%r188, %r186, %r181;
	cvt.u64.u32 	%rd74, %r187;
	shl.b64 	%rd75, %rd74, 32;
	cvt.u64.u32 	%rd76, %r188;
	or.b64  	%rd77, %rd75, %rd76;
	cvt.rn.f64.s64 	%fd15, %rd77;
	mul.f64 	%fd16, %fd15, 0d3BF921FB54442D19;
	cvt.rn.f32.f64 	%f237, %fd16;
	neg.f32 	%f238, %f237;
	setp.lt.s32 	%p48, %r185, 0;
	selp.f32 	%f316, %f238, %f237, %p48;
	bra.uni 	$L__BB6_55;
$L__BB6_54:
	mov.f32 	%f239, 0f00000000;
	mul.rn.f32 	%f316, %f44, %f239;
	mov.b32 	%r251, 0;
$L__BB6_55:
	setp.ltu.f32 	%p49, %f46, 0f47CE4780;
	add.s32 	%r190, %r251, 1;
	mul.rn.f32 	%f240, %f316, %f316;
	and.b32  	%r191, %r251, 1;
	setp.eq.b32 	%p50, %r191, 1;
	selp.f32 	%f241, %f316, 0f3F800000, %p50;
	fma.rn.f32 	%f242, %f240, %f241, 0f00000000;
	fma.rn.f32 	%f243, %f240, 0f37CBAC00, 0fBAB607ED;
	selp.f32 	%f244, 0fB94D4153, %f243, %p50;
	selp.f32 	%f245, 0f3C0885E4, 0f3D2AAABB, %p50;
	fma.rn.f32 	%f246, %f244, %f240, %f245;
	selp.f32 	%f247, 0fBE2AAAA8, 0fBEFFFFFF, %p50;
	fma.rn.f32 	%f248, %f246, %f240, %f247;
	fma.rn.f32 	%f249, %f248, %f242, %f241;
	and.b32  	%r192, %r190, 2;
	setp.eq.s32 	%p51, %r192, 0;
	mov.f32 	%f250, 0f00000000;
	sub.f32 	%f251, %f250, %f249;
	selp.f32 	%f50, %f249, %f251, %p51;
	@%p49 bra 	$L__BB6_63;
	setp.eq.f32 	%p52, %f46, 0f7F800000;
	@%p52 bra 	$L__BB6_62;
	mov.b32 	%r77, %f44;
	shl.b32 	%r194, %r77, 8;
	or.b32  	%r78, %r194, -2147483648;
	mov.b64 	%rd103, 0;
	mov.b32 	%r252, 0;
$L__BB6_58:
	.pragma "nounroll";
	mul.wide.u32 	%rd79, %r252, 4;
	add.s64 	%rd81, %rd80, %rd79;
	ld.global.nc.u32 	%r195, [%rd81];
	mad.wide.u32 	%rd82, %r195, %r78, %rd103;
	shr.u64 	%rd103, %rd82, 32;
	add.s64 	%rd83, %rd2, %rd79;
	st.local.u32 	[%rd83], %rd82;
	add.s32 	%r252, %r252, 1;
	setp.ne.s32 	%p53, %r252, 6;
	@%p53 bra 	$L__BB6_58;
	shr.u32 	%r196, %r77, 23;
	st.local.u32 	[%rd2+24], %rd103;
	and.b32  	%r81, %r196, 31;
	and.b32  	%r197, %r196, 224;
	add.s32 	%r198, %r197, -128;
	shr.u32 	%r199, %r198, 5;
	mul.wide.u32 	%rd84, %r199, 4;
	sub.s64 	%rd23, %rd2, %rd84;
	ld.local.u32 	%r253, [%rd23+24];
	ld.local.u32 	%r254, [%rd23+20];
	setp.eq.s32 	%p54, %r81, 0;
	@%p54 bra 	$L__BB6_61;
	shf.l.wrap.b32 	%r253, %r254, %r253, %r81;
	ld.local.u32 	%r200, [%rd23+16];
	shf.l.wrap.b32 	%r254, %r200, %r254, %r81;
$L__BB6_61:
	shr.u32 	%r201, %r253, 30;
	shf.l.wrap.b32 	%r202, %r254, %r253, 2;
	shl.b32 	%r203, %r254, 2;
	shr.u32 	%r204, %r202, 31;
	add.s32 	%r205, %r204, %r201;
	neg.s32 	%r206, %r205;
	setp.lt.s32 	%p55, %r77, 0;
	selp.b32 	%r255, %r206, %r205, %p55;
	xor.b32  	%r207, %r202, %r77;
	shr.s32 	%r208, %r202, 31;
	xor.b32  	%r209, %r208, %r202;
	xor.b32  	%r210, %r208, %r203;
	cvt.u64.u32 	%rd85, %r209;
	shl.b64 	%rd86, %rd85, 32;
	cvt.u64.u32 	%rd87, %r210;
	or.b64  	%rd88, %rd86, %rd87;
	cvt.rn.f64.s64 	%fd17, %rd88;
	mul.f64 	%fd18, %fd17, 0d3BF921FB54442D19;
	cvt.rn.f32.f64 	%f252, %fd18;
	neg.f32 	%f253, %f252;
	setp.lt.s32 	%p56, %r207, 0;
	selp.f32 	%f317, %f253, %f252, %p56;
	bra.uni 	$L__BB6_63;
$L__BB6_62:
	mov.f32 	%f254, 0f00000000;
	mul.rn.f32 	%f317, %f44, %f254;
	mov.b32 	%r255, 0;
$L__BB6_63:
	mul.rn.f32 	%f255, %f317, %f317;
	and.b32  	%r212, %r255, 1;
	setp.eq.b32 	%p57, %r212, 1;
	selp.f32 	%f256, 0f3F800000, %f317, %p57;
	fma.rn.f32 	%f257, %f255, %f256, 0f00000000;
	fma.rn.f32 	%f258, %f255, 0f37CBAC00, 0fBAB607ED;
	selp.f32 	%f259, %f258, 0fB94D4153, %p57;
	selp.f32 	%f260, 0f3D2AAABB, 0f3C0885E4, %p57;
	fma.rn.f32 	%f261, %f259, %f255, %f260;
	selp.f32 	%f262, 0fBEFFFFFF, 0fBE2AAAA8, %p57;
	fma.rn.f32 	%f263, %f261, %f255, %f262;
	fma.rn.f32 	%f264, %f263, %f257, %f256;
	and.b32  	%r213, %r255, 2;
	setp.eq.s32 	%p58, %r213, 0;
	mov.f32 	%f265, 0f00000000;
	sub.f32 	%f266, %f265, %f264;
	selp.f32 	%f267, %f264, %f266, %p58;
	shl.b32 	%r214, %r247, 3;
	add.s32 	%r215, %r22, %r214;
	ld.shared.v2.f32 	{%f268, %f269}, [%r215];
	mul.f32 	%f270, %f50, %f268;
	mul.f32 	%f271, %f269, %f267;
	sub.f32 	%f272, %f270, %f271;
	mul.f32 	%f273, %f268, %f267;
	fma.rn.f32 	%f274, %f50, %f269, %f273;
	add.f32 	%f314, %f314, %f272;
	add.f32 	%f315, %f315, %f274;
	add.s32 	%r247, %r247, 1;
	setp.ne.s32 	%p59, %r247, %r18;
	@%p59 bra 	$L__BB6_47;
	mul.f32 	%f275, %f41, %f314;
	mul.f32 	%f276, %f41, %f315;
	shl.b32 	%r216, %r246, 3;
	mov.u32 	%r217, smem;
	add.s32 	%r218, %r217, %r216;
	st.shared.v2.f32 	[%r218], {%f275, %f276};
	add.s32 	%r246, %r246, %r60;
	setp.lt.s32 	%p60, %r246, %r18;
	@%p60 bra 	$L__BB6_46;
	bra.uni 	$L__BB6_67;
$L__BB6_65:
	mul.f32 	%f56, %f41, 0f00000000;
	mov.u32 	%r166, smem;
	mov.u32 	%r256, %r2;
$L__BB6_66:
	shl.b32 	%r165, %r256, 3;
	add.s32 	%r167, %r166, %r165;
	st.shared.v2.f32 	[%r167], {%f56, %f56};
	add.s32 	%r256, %r256, %r60;
	setp.lt.s32 	%p41, %r256, %r18;
	@%p41 bra 	$L__BB6_66;
$L__BB6_67:
	setp.ge.s32 	%p61, %r2, %r18;
	bar.sync 	0;
	ld.global.nc.v2.f32 	{%f57, %f58}, [%rd4];
	@%p61 bra 	$L__BB6_73;
	setp.eq.s16 	%p62, %rs1, 0;
	mov.u32 	%r94, %ntid.x;
	@%p62 bra 	$L__BB6_71;
	cvt.rn.f32.s32 	%f277, %r99;
	rcp.rn.f32 	%f59, %f277;
	mov.u32 	%r220, smem;
	mov.u32 	%r258, %r2;
$L__BB6_70:
	shl.b32 	%r219, %r258, 3;
	add.s32 	%r221, %r220, %r219;
	ld.shared.v2.f32 	{%f278, %f279}, [%r221];
	add.f32 	%f280, %f57, %f278;
	add.f32 	%f281, %f58, %f279;
	mul.f32 	%f282, %f280, %f59;
	mul.f32 	%f283, %f281, %f59;
	mul.wide.s32 	%rd89, %r258, 4;
	add.s64 	%rd90, %rd1, %rd89;
	ld.global.nc.u32 	%r222, [%rd90];
	mul.wide.s32 	%rd91, %r222, 8;
	add.s64 	%rd92, %rd5, %rd91;
	st.global.v2.f32 	[%rd92], {%f282, %f283};
	add.s32 	%r258, %r258, %r94;
	setp.lt.s32 	%p63, %r258, %r18;
	@%p63 bra 	$L__BB6_70;
	bra.uni 	$L__BB6_73;
$L__BB6_71:
	mov.u32 	%r224, smem;
	mov.u32 	%r257, %r2;
$L__BB6_72:
	shl.b32 	%r223, %r257, 3;
	add.s32 	%r225, %r224, %r223;
	ld.shared.v2.f32 	{%f284, %f285}, [%r225];
	add.f32 	%f286, %f57, %f284;
	add.f32 	%f287, %f58, %f285;
	mul.wide.s32 	%rd93, %r257, 4;
	add.s64 	%rd94, %rd1, %rd93;
	ld.global.nc.u32 	%r226, [%rd94];
	mul.wide.s32 	%rd95, %r226, 8;
	add.s64 	%rd96, %rd5, %rd95;
	st.global.v2.f32 	[%rd96], {%f286, %f287};
	add.s32 	%r257, %r257, %r94;
	setp.lt.s32 	%p64, %r257, %r18;
	@%p64 bra 	$L__BB6_72;
$L__BB6_73:
	setp.ne.s32 	%p65, %r2, 0;
	@%p65 bra 	$L__BB6_77;
	setp.eq.s16 	%p66, %rs1, 0;
	mov.f32 	%f318, 0f3F800000;
	@%p66 bra 	$L__BB6_76;
	cvt.rn.f32.s32 	%f289, %r99;
	rcp.rn.f32 	%f318, %f289;
$L__BB6_76:
	mul.f32 	%f290, %f309, %f318;
	mul.f32 	%f291, %f308, %f318;
	st.global.v2.f32 	[%rd5], {%f290, %f291};
$L__BB6_77:
	ret;

}
	// .globl	_Z24lux_fft_bluestein_kernelILi256EEvP6float2PKS0_S3_S3_iiib
.visible .entry _Z24lux_fft_bluestein_kernelILi256EEvP6float2PKS0_S3_S3_iiib(
	.param .u64 .ptr .align 1 _Z24lux_fft_bluestein_kernelILi256EEvP6float2PKS0_S3_S3_iiib_param_0,
	.param .u64 .ptr .align 1 _Z24lux_fft_bluestein_kernelILi256EEvP6float2PKS0_S3_S3_iiib_param_1,
	.param .u64 .ptr .align 1 _Z24lux_fft_bluestein_kernelILi256EEvP6float2PKS0_S3_S3_iiib_param_2,
	.param .u64 .ptr .align 1 _Z24lux_fft_bluestein_kernelILi256EEvP6float2PKS0_S3_S3_iiib_param_3,
	.param .u32 _Z24lux_fft_bluestein_kernelILi256EEvP6float2PKS0_S3_S3_iiib_param_4,
	.param .u32 _Z24lux_fft_bluestein_kernelILi256EEvP6float2PKS0_S3_S3_iiib_param_5,
	.param .u32 _Z24lux_fft_bluestein_kernelILi256EEvP6float2PKS0_S3_S3_iiib_param_6,
	.param .u8 _Z24lux_fft_bluestein_kernelILi256EEvP6float2PKS0_S3_S3_iiib_param_7
)
{
	.local .align 4 .b8 	__local_depot7[28];
	.reg .b64 	%SP;
	.reg .b64 	%SPL;
	.reg .pred 	%p<79>;
	.reg .b16 	%rs<5>;
	.reg .b32 	%r<377>;
	.reg .b32 	%f<195>;
	.reg .b64 	%rd<105>;
	.reg .b64 	%fd<17>;

	mov.u64 	%SPL, __local_depot7;
	ld.param.u64 	%rd26, [_Z24lux_fft_bluestein_kernelILi256EEvP6float2PKS0_S3_S3_iiib_param_1];
	ld.param.u64 	%rd27, [_Z24lux_fft_bluestein_kernelILi256EEvP6float2PKS0_S3_S3_iiib_param_2];
	ld.param.u32 	%r130, [_Z24lux_fft_bluestein_kernelILi256EEvP6float2PKS0_S3_S3_iiib_param_4];
	ld.param.u32 	%r131, [_Z24lux_fft_bluestein_kernelILi256EEvP6float2PKS0_S3_S3_iiib_param_5];
	ld.param.u32 	%r132, [_Z24lux_fft_bluestein_kernelILi256EEvP6float2PKS0_S3_S3_iiib_param_6];
	cvta.to.global.u64 	%rd1, %rd26;
	cvta.to.global.u64 	%rd2, %rd27;
	add.u64 	%rd3, %SPL, 0;
	add.u64 	%rd4, %SPL, 0;
	mov.u32 	%r1, %ctaid.x;
	mov.u32 	%r375, %tid.x;
	setp.ge.s32 	%p1, %r1, %r132;
	@%p1 bra 	$L__BB7_102;
	mul.lo.s32 	%r133, %r130, %r1;
	cvt.s64.s32 	%rd5, %r133;
	setp.ge.s32 	%p2, %r375, %r131;
	@%p2 bra 	$L__BB7_12;
	ld.param.s8 	%rs2, [_Z24lux_fft_bluestein_kernelILi256EEvP6float2PKS0_S3_S3_iiib_param_7];
	setp.eq.s16 	%p3, %rs2, 0;
	mov.u32 	%r3, %ntid.x;
	mov.u32 	%r332, %r375;
	@%p3 bra 	$L__BB7_3;
	bra.uni 	$L__BB7_8;
$L__BB7_3:
	mov.u32 	%r144, smem;
	mov.u32 	%r331, %r375;
$L__BB7_4:
	setp.lt.s32 	%p6, %r331, %r130;
	@%p6 bra 	$L__BB7_6;
	shl.b32 	%r140, %r331, 3;
	add.s32 	%r142, %r144, %r140;
	mov.f32 	%f34, 0f00000000;
	st.shared.v2.f32 	[%r142], {%f34, %f34};
	bra.uni 	$L__BB7_7;
$L__BB7_6:
	cvt.s64.s32 	%rd36, %r331;
	mul.wide.s32 	%rd37, %r331, 8;
	add.s64 	%rd38, %rd2, %rd37;
	ld.global.nc.v2.f32 	{%f35, %f36}, [%rd38];
	add.s64 	%rd39, %rd36, %rd5;
	shl.b64 	%rd40, %rd39, 3;
	add.s64 	%rd41, %rd1, %rd40;
	ld.global.nc.v2.f32 	{%f37, %f38}, [%rd41];
	mul.f32 	%f39, %f35, %f37;
	mul.f32 	%f40, %f36, %f38;
	sub.f32 	%f41, %f39, %f40;
	mul.f32 	%f42, %f35, %f38;
	fma.rn.f32 	%f43, %f36, %f37, %f42;
	shl.b32 	%r143, %r331, 3;
	add.s32 	%r145, %r144, %r143;
	st.shared.v2.f32 	[%r145], {%f41, %f43};
$L__BB7_7:
	add.s32 	%r331, %r331, %r3;
	setp.lt.s32 	%p7, %r331, %r131;
	@%p7 bra 	$L__BB7_4;
	bra.uni 	$L__BB7_12;
$L__BB7_8:
	setp.ge.s32 	%p4, %r332, %r130;
	@%p4 bra 	$L__BB7_10;
	cvt.s64.s32 	%rd30, %r332;
	mul.wide.s32 	%rd31, %r332, 8;
	add.s64 	%rd32, %rd2, %rd31;
	ld.global.nc.v2.f32 	{%f25, %f26}, [%rd32];
	add.s64 	%rd33, %rd30, %rd5;
	shl.b64 	%rd34, %rd33, 3;
	add.s64 	%rd35, %rd1, %rd34;
	ld.global.nc.v2.f32 	{%f27, %f28}, [%rd35];
	mul.f32 	%f29, %f26, %f28;
	fma.rn.f32 	%f30, %f25, %f27, %f29;
	mul.f32 	%f31, %f25, %f28;
	mul.f32 	%f32, %f26, %f27;
	sub.f32 	%f33, %f31, %f32;
	shl.b32 	%r137, %r332, 3;
	mov.u32 	%r138, smem;
	add.s32 	%r139, %r138, %r137;
	st.shared.v2.f32 	[%r139], {%f30, %f33};
	bra.uni 	$L__BB7_11;
$L__BB7_10:
	shl.b32 	%r134, %r332, 3;
	mov.u32 	%r135, smem;
	add.s32 	%r136, %r135, %r134;
	mov.f32 	%f24, 0f00000000;
	st.shared.v2.f32 	[%r136], {%f24, %f24};
$L__BB7_11:
	add.s32 	%r332, %r332, %r3;
	setp.lt.s32 	%p5, %r332, %r131;
	@%p5 bra 	$L__BB7_8;
$L__BB7_12:
	bar.sync 	0;
	setp.lt.s32 	%p8, %r131, 2;
	mov.b32 	%r336, 0;
	@%p8 bra 	$L__BB7_15;
	mov.b32 	%r336, 0;
	mov.u32 	%r335, %r131;
$L__BB7_14:
	add.s32 	%r336, %r336, 1;
	shr.u32 	%r17, %r335, 1;
	setp.gt.u32 	%p9, %r335, 3;
	mov.u32 	%r335, %r17;
	@%p9 bra 	$L__BB7_14;
$L__BB7_15:
	setp.ge.s32 	%p10, %r375, %r131;
	@%p10 bra 	$L__BB7_32;
	setp.ne.s32 	%p11, %r336, 0;
	mov.u32 	%r9, %ntid.x;
	mov.u32 	%r334, %r375;
	@%p11 bra 	$L__BB7_17;
	bra.uni 	$L__BB7_29;
$L__BB7_17:
	and.b32  	%r10, %r336, 3;
	and.b32  	%r11, %r336, -4;
	mov.u32 	%r337, %r375;
$L__BB7_18:
	setp.lt.u32 	%p12, %r336, 4;
	mov.b32 	%r343, 0;
	mov.u32 	%r342, %r337;
	@%p12 bra 	$L__BB7_22;
	mov.b32 	%r344, 0;
	mov.u32 	%r342, %r337;
	mov.u32 	%r340, %r344;
$L__BB7_20:
	shl.b32 	%r151, %r342, 2;
	and.b32  	%r152, %r151, 4;
	shr.u32 	%r153, %r342, 2;
	shl.b32 	%r154, %r344, 3;
	or.b32  	%r155, %r154, %r152;
	and.b32  	%r156, %r342, 2;
	or.b32  	%r157, %r156, %r155;
	and.b32  	%r158, %r153, 1;
	or.b32  	%r159, %r158, %r157;
	shr.u32 	%r160, %r342, 3;
	shl.b32 	%r161, %r159, 1;
	and.b32  	%r162, %r160, 1;
	or.b32  	%r344, %r162, %r161;
	shr.u32 	%r342, %r342, 4;
	add.s32 	%r340, %r340, 4;
	setp.ne.s32 	%p13, %r340, %r11;
	@%p13 bra 	$L__BB7_20;
	shl.b32 	%r343, %r344, 1;
$L__BB7_22:
	setp.eq.s32 	%p14, %r10, 0;
	@%p14 bra 	$L__BB7_26;
	setp.eq.s32 	%p15, %r10, 1;
	and.b32  	%r163, %r342, 1;
	add.s32 	%r344, %r163, %r343;
	@%p15 bra 	$L__BB7_26;
	setp.eq.s32 	%p16, %r10, 2;
	shr.u32 	%r164, %r342, 1;
	shl.b32 	%r165, %r344, 1;
	and.b32  	%r166, %r164, 1;
	or.b32  	%r344, %r166, %r165;
	@%p16 bra 	$L__BB7_26;
	shr.u32 	%r167, %r342, 2;
	shl.b32 	%r168, %r344, 1;
	and.b32  	%r169, %r167, 1;
	or.b32  	%r344, %r169, %r168;
$L__BB7_26:
	setp.ge.s32 	%p17, %r337, %r344;
	@%p17 bra 	$L__BB7_28;
	shl.b32 	%r170, %r337, 3;
	mov.u32 	%r171, smem;
	add.s32 	%r172, %r171, %r170;
	ld.shared.v2.f32 	{%f44, %f45}, [%r172];
	shl.b32 	%r173, %r344, 3;
	add.s32 	%r174, %r171, %r173;
	ld.shared.v2.f32 	{%f46, %f47}, [%r174];
	st.shared.v2.f32 	[%r172], {%f46, %f47};
	st.shared.v2.f32 	[%r174], {%f44, %f45};
$L__BB7_28:
	add.s32 	%r337, %r337, %r9;
	setp.lt.s32 	%p18, %r337, %r131;
	@%p18 bra 	$L__BB7_18;
	bra.uni 	$L__BB7_32;
$L__BB7_29:
	setp.gt.s32 	%p19, %r334, -1;
	@%p19 bra 	$L__BB7_31;
	shl.b32 	%r175, %r334, 3;
	mov.u32 	%r176, smem;
	add.s32 	%r177, %r176, %r175;
	ld.shared.v2.f32 	{%f48, %f49}, [%r177];
	ld.shared.v2.f32 	{%f50, %f51}, [smem];
	st.shared.v2.f32 	[%r177], {%f50, %f51};
	st.shared.v2.f32 	[smem], {%f48, %f49};
$L__BB7_31:
	add.s32 	%r334, %r334, %r9;
	setp.lt.s32 	%p20, %r334, %r131;
	@%p20 bra 	$L__BB7_29;
$L__BB7_32:
	setp.lt.s32 	%p21, %r131, 2;
	bar.sync 	0;
	@%p21 bra 	$L__BB7_39;
	mov.b32 	%r345, 1;
	shr.u32 	%r179, %r131, 1;
	mov.u64 	%rd55, __cudart_i2opi_f;
$L__BB7_34:
	setp.ge.u32 	%p22, %r375, %r179;
	@%p22 bra 	$L__BB7_57;
	add.s32 	%r180, %r345, -1;
	not.b32 	%r181, %r345;
	and.b32  	%r182, %r181, %r180;
	popc.b32 	%r35, %r182;
	shl.b32 	%r36, %r345, 1;
	cvt.rn.f64.s32 	%fd3, %r36;
	mov.u32 	%r346, %r375;
$L__BB7_36:
	rem.s32 	%r40, %r346, %r345;
	cvt.rn.f64.u32 	%fd1, %r40;
	mul.f64 	%fd2, %fd1, 0dC01921FB54442D18;
	div.rn.f64 	%fd4, %fd2, %fd3;
	cvt.rn.f32.f64 	%f1, %fd4;
	mul.f32 	%f52, %f1, 0f3F22F983;
	cvt.rni.s32.f32 	%r354, %f52;
	cvt.rn.f32.s32 	%f53, %r354;
	fma.rn.f32 	%f54, %f53, 0fBFC90FDA, %f1;
	fma.rn.f32 	%f55, %f53, 0fB3A22168, %f54;
	fma.rn.f32 	%f191, %f53, 0fA7C234C5, %f55;
	abs.f32 	%f3, %f1;
	setp.ltu.f32 	%p23, %f3, 0f47CE4780;
	mov.u32 	%r350, %r354;
	mov.f32 	%f190, %f191;
	@%p23 bra 	$L__BB7_48;
	setp.neu.f32 	%p24, %f3, 0f7F800000;
	@%p24 bra 	$L__BB7_43;
	mov.f32 	%f58, 0f00000000;
	mul.rn.f32 	%f190, %f1, %f58;
	mov.b32 	%r350, 0;
	bra.uni 	$L__BB7_48;
$L__BB7_39:
	shl.b32 	%r236, %r131, 3;
	mov.u32 	%r237, smem;
	add.s32 	%r37, %r237, %r236;
	setp.ge.s32 	%p41, %r375, %r131;
	@%p41 bra 	$L__BB7_42;
	ld.param.u64 	%rd98, [_Z24lux_fft_bluestein_kernelILi256EEvP6float2PKS0_S3_S3_iiib_param_3];
	mov.u32 	%r38, %ntid.x;
	cvta.to.global.u64 	%rd6, %rd98;
	mov.u32 	%r355, %r375;
$L__BB7_41:
	shl.b32 	%r238, %r355, 3;
	add.s32 	%r240, %r237, %r238;
	ld.shared.v2.f32 	{%f100, %f101}, [%r240];
	mul.wide.s32 	%rd64, %r355, 8;
	add.s64 	%rd65, %rd6, %rd64;
	ld.global.nc.v2.f32 	{%f102, %f103}, [%rd65];
	mul.f32 	%f104, %f100, %f102;
	mul.f32 	%f105, %f101, %f103;
	sub.f32 	%f106, %f104, %f105;
	mul.f32 	%f107, %f100, %f103;
	fma.rn.f32 	%f108, %f101, %f102, %f107;
	add.s32 	%r241, %r37, %r238;
	st.shared.v2.f32 	[%r241], {%f106, %f108};
	add.s32 	%r355, %r355, %r38;
	setp.lt.s32 	%p42, %r355, %r131;
	@%p42 bra 	$L__BB7_41;
$L__BB7_42:
	setp.ge.s32 	%p43, %r375, %r131;
	bar.sync 	0;
	@%p43 bra 	$L__BB7_74;
	bra.uni 	$L__BB7_58;
$L__BB7_43:
	mov.b32 	%r42, %f1;
	mov.b64 	%rd99, 0;
	mov.b32 	%r347, 0;
$L__BB7_44:
	.pragma "nounroll";
	mul.wide.u32 	%rd43, %r347, 4;
	mov.u64 	%rd44, __cudart_i2opi_f;
	add.s64 	%rd45, %rd44, %rd43;
	ld.global.nc.u32 	%r184, [%rd45];
	shl.b32 	%r185, %r42, 8;
	or.b32  	%r186, %r185, -2147483648;
	mad.wide.u32 	%rd46, %r184, %r186, %rd99;
	shr.u64 	%rd99, %rd46, 32;
	add.s64 	%rd47, %rd4, %rd43;
	st.local.u32 	[%rd47], %rd46;
	add.s32 	%r347, %r347, 1;
	setp.ne.s32 	%p25, %r347, 6;
	@%p25 bra 	$L__BB7_44;
	shr.u32 	%r187, %r42, 23;
	st.local.u32 	[%rd4+24], %rd99;
	and.b32  	%r45, %r187, 31;
	and.b32  	%r188, %r187, 224;
	add.s32 	%r189, %r188, -128;
	shr.u32 	%r190, %r189, 5;
	mul.wide.u32 	%rd48, %r190, 4;
	sub.s64 	%rd9, %rd4, %rd48;
	ld.local.u32 	%r348, [%rd9+24];
	ld.local.u32 	%r349, [%rd9+20];
	setp.eq.s32 	%p26, %r45, 0;
	@%p26 bra 	$L__BB7_47;
	shf.l.wrap.b32 	%r348, %r349, %r348, %r45;
	ld.local.u32 	%r191, [%rd9+16];
	shf.l.wrap.b32 	%r349, %r191, %r349, %r45;
$L__BB7_47:
	shr.u32 	%r192, %r348, 30;
	shf.l.wrap.b32 	%r193, %r349, %r348, 2;
	shl.b32 	%r194, %r349, 2;
	shr.u32 	%r195, %r193, 31;
	add.s32 	%r196, %r195, %r192;
	neg.s32 	%r197, %r196;
	setp.lt.s32 	%p27, %r42, 0;
	selp.b32 	%r350, %r197, %r196, %p27;
	xor.b32  	%r198, %r193, %r42;
	shr.s32 	%r199, %r193, 31;
	xor.b32  	%r200, %r199, %r193;
	xor.b32  	%r201, %r199, %r194;
	cvt.u64.u32 	%rd49, %r200;
	shl.b64 	%rd50, %rd49, 32;
	cvt.u64.u32 	%rd51, %r201;
	or.b64  	%rd52, %rd50, %rd51;
	cvt.rn.f64.s64 	%fd5, %rd52;
	mul.f64 	%fd6, %fd5, 0d3BF921FB54442D19;
	cvt.rn.f32.f64 	%f56, %fd6;
	neg.f32 	%f57, %f56;
	setp.lt.s32 	%p28, %r198, 0;
	selp.f32 	%f190, %f57, %f56, %p28;
$L__BB7_48:
	add.s32 	%r203, %r350, 1;
	mul.rn.f32 	%f59, %f190, %f190;
	and.b32  	%r204, %r350, 1;
	setp.eq.b32 	%p30, %r204, 1;
	selp.f32 	%f60, %f190, 0f3F800000, %p30;
	fma.rn.f32 	%f61, %f59, %f60, 0f00000000;
	fma.rn.f32 	%f62, %f59, 0f37CBAC00, 0fBAB607ED;
	selp.f32 	%f63, 0fB94D4153, %f62, %p30;
	selp.f32 	%f64, 0f3C0885E4, 0f3D2AAABB, %p30;
	fma.rn.f32 	%f65, %f63, %f59, %f64;
	selp.f32 	%f66, 0fBE2AAAA8, 0fBEFFFFFF, %p30;
	fma.rn.f32 	%f67, %f65, %f59, %f66;
	fma.rn.f32 	%f68, %f67, %f61, %f60;
	and.b32  	%r205, %r203, 2;
	setp.eq.s32 	%p31, %r205, 0;
	mov.f32 	%f69, 0f00000000;
	sub.f32 	%f70, %f69, %f68;
	selp.f32 	%f7, %f68, %f70, %p31;
	@%p23 bra 	$L__BB7_56;
	setp.neu.f32 	%p32, %f3, 0f7F800000;
	@%p32 bra 	$L__BB7_51;
	mov.f32 	%f73, 0f00000000;
	mul.rn.f32 	%f191, %f1, %f73;
	mov.b32 	%r354, 0;
	bra.uni 	$L__BB7_56;
$L__BB7_51:
	mov.b32 	%r54, %f1;
	shl.b32 	%r207, %r54, 8;
	or.b32  	%r55, %r207, -2147483648;
	mov.b64 	%rd100, 0;
	mov.b32 	%r351, 0;
$L__BB7_52:
	.pragma "nounroll";
	mul.wide.u32 	%rd54, %r351, 4;
	add.s64 	%rd56, %rd55, %rd54;
	ld.global.nc.u32 	%r208, [%rd56];
	mad.wide.u32 	%rd57, %r208, %r55, %rd100;
	shr.u64 	%rd100, %rd57, 32;
	add.s64 	%rd58, %rd3, %rd54;
	st.local.u32 	[%rd58], %rd57;
	add.s32 	%r351, %r351, 1;
	setp.ne.s32 	%p33, %r351, 6;
	@%p33 bra 	$L__BB7_52;
	shr.u32 	%r209, %r54, 23;
	st.local.u32 	[%rd3+24], %rd100;
	and.b32  	%r58, %r209, 31;
	and.b32  	%r210, %r209, 224;
	add.s32 	%r211, %r210, -128;
	shr.u32 	%r212, %r211, 5;
	mul.wide.u32 	%rd59, %r212, 4;
	sub.s64 	%rd12, %rd3, %rd59;
	ld.local.u32 	%r352, [%rd12+24];
	ld.local.u32 	%r353, [%rd12+20];
	setp.eq.s32 	%p34, %r58, 0;
	@%p34 bra 	$L__BB7_55;
	shf.l.wrap.b32 	%r352, %r353, %r352, %r58;
	ld.local.u32 	%r213, [%rd12+16];
	shf.l.wrap.b32 	%r353, %r213, %r353, %r58;
$L__BB7_55:
	shr.u32 	%r214, %r352, 30;
	shf.l.wrap.b32 	%r215, %r353, %r352, 2;
	shl.b32 	%r216, %r353, 2;
	shr.u32 	%r217, %r215, 31;
	add.s32 	%r218, %r217, %r214;
	neg.s32 	%r219, %r218;
	setp.lt.s32 	%p35, %r54, 0;
	selp.b32 	%r354, %r219, %r218, %p35;
	xor.b32  	%r220, %r215, %r54;
	shr.s32 	%r221, %r215, 31;
	xor.b32  	%r222, %r221, %r215;
	xor.b32  	%r223, %r221, %r216;
	cvt.u64.u32 	%rd60, %r222;
	shl.b64 	%rd61, %rd60, 32;
	cvt.u64.u32 	%rd62, %r223;
	or.b64  	%rd63, %rd61, %rd62;
	cvt.rn.f64.s64 	%fd7, %rd63;
	mul.f64 	%fd8, %fd7, 0d3BF921FB54442D19;
	cvt.rn.f32.f64 	%f71, %fd8;
	neg.f32 	%f72, %f71;
	setp.lt.s32 	%p36, %r220, 0;
	selp.f32 	%f191, %f72, %f71, %p36;
$L__BB7_56:
	mul.rn.f32 	%f74, %f191, %f191;
	and.b32  	%r225, %r354, 1;
	setp.eq.b32 	%p37, %r225, 1;
	selp.f32 	%f75, 0f3F800000, %f191, %p37;
	fma.rn.f32 	%f76, %f74, %f75, 0f00000000;
	fma.rn.f32 	%f77, %f74, 0f37CBAC00, 0fBAB607ED;
	selp.f32 	%f78, %f77, 0fB94D4153, %p37;
	selp.f32 	%f79, 0f3D2AAABB, 0f3C0885E4, %p37;
	fma.rn.f32 	%f80, %f78, %f74, %f79;
	selp.f32 	%f81, 0fBEFFFFFF, 0fBE2AAAA8, %p37;
	fma.rn.f32 	%f82, %f80, %f74, %f81;
	fma.rn.f32 	%f83, %f82, %f76, %f75;
	and.b32  	%r226, %r354, 2;
	setp.eq.s32 	%p38, %r226, 0;
	mov.f32 	%f84, 0f00000000;
	sub.f32 	%f85, %f84, %f83;
	selp.f32 	%f86, %f83, %f85, %p38;
	shr.u32 	%r227, %r346, %r35;
	mad.lo.s32 	%r228, %r227, %r36, %r40;
	shl.b32 	%r229, %r228, 3;
	mov.u32 	%r230, smem;
	add.s32 	%r231, %r230, %r229;
	shl.b32 	%r232, %r345, 3;
	add.s32 	%r233, %r231, %r232;
	ld.shared.v2.f32 	{%f87, %f88}, [%r233];
	mul.f32 	%f89, %f7, %f87;
	mul.f32 	%f90, %f88, %f86;
	sub.f32 	%f91, %f89, %f90;
	mul.f32 	%f92, %f87, %f86;
	fma.rn.f32 	%f93, %f7, %f88, %f92;
	ld.shared.v2.f32 	{%f94, %f95}, [%r231];
	sub.f32 	%f96, %f94, %f91;
	sub.f32 	%f97, %f95, %f93;
	st.shared.v2.f32 	[%r233], {%f96, %f97};
	add.f32 	%f98, %f94, %f91;
	add.f32 	%f99, %f95, %f93;
	st.shared.v2.f32 	[%r231], {%f98, %f99};
	mov.u32 	%r234, %ntid.x;
	add.s32 	%r346, %r346, %r234;
	shr.u32 	%r235, %r131, 1;
	setp.lt.u32 	%p39, %r346, %r235;
	@%p39 bra 	$L__BB7_36;
$L__BB7_57:
	bar.sync 	0;
	shl.b32 	%r345, %r345, 1;
	setp.lt.s32 	%p40, %r345, %r131;
	@%p40 bra 	$L__BB7_34;
	bra.uni 	$L__BB7_39;
$L__BB7_58:
	setp.ne.s32 	%p44, %r336, 0;
	mov.u32 	%r71, %ntid.x;
	mov.u32 	%r356, %r375;
	@%p44 bra 	$L__BB7_59;
	bra.uni 	$L__BB7_71;
$L__BB7_59:
	and.b32  	%r72, %r336, 3;
	and.b32  	%r73, %r336, -4;
	mov.u32 	%r357, %r375;
$L__BB7_60:
	setp.lt.u32 	%p45, %r336, 4;
	mov.b32 	%r363, 0;
	mov.u32 	%r362, %r357;
	@%p45 bra 	$L__BB7_64;
	mov.b32 	%r364, 0;
	mov.u32 	%r362, %r357;
	mov.u32 	%r360, %r364;
$L__BB7_62:
	shl.b32 	%r245, %r362, 2;
	and.b32  	%r246, %r245, 4;
	shr.u32 	%r247, %r362, 2;
	shl.b32 	%r248, %r364, 3;
	or.b32  	%r249, %r248, %r246;
	and.b32  	%r250, %r362, 2;
	or.b32  	%r251, %r250, %r249;
	and.b32  	%r252, %r247, 1;
	or.b32  	%r253, %r252, %r251;
	shr.u32 	%r254, %r362, 3;
	shl.b32 	%r255, %r253, 1;
	and.b32  	%r256, %r254, 1;
	or.b32  	%r364, %r256, %r255;
	shr.u32 	%r362, %r362, 4;
	add.s32 	%r360, %r360, 4;
	setp.ne.s32 	%p46, %r360, %r73;
	@%p46 bra 	$L__BB7_62;
	shl.b32 	%r363, %r364, 1;
$L__BB7_64:
	setp.eq.s32 	%p47, %r72, 0;
	@%p47 bra 	$L__BB7_68;
	setp.eq.s32 	%p48, %r72, 1;
	and.b32  	%r257, %r362, 1;
	add.s32 	%r364, %r257, %r363;
	@%p48 bra 	$L__BB7_68;
	setp.eq.s32 	%p49, %r72, 2;
	shr.u32 	%r258, %r362, 1;
	shl.b32 	%r259, %r364, 1;
	and.b32  	%r260, %r258, 1;
	or.b32  	%r364, %r260, %r259;
	@%p49 bra 	$L__BB7_68;
	shr.u32 	%r261, %r362, 2;
	shl.b32 	%r262, %r364, 1;
	and.b32  	%r263, %r261, 1;
	or.b32  	%r364, %r263, %r262;
$L__BB7_68:
	setp.ge.s32 	%p50, %r357, %r364;
	@%p50 bra 	$L__BB7_70;
	shl.b32 	%r264, %r357, 3;
	add.s32 	%r265, %r37, %r264;
	ld.shared.v2.f32 	{%f109, %f110}, [%r265];
	shl.b32 	%r266, %r364, 3;
	add.s32 	%r267, %r37, %r266;
	ld.shared.v2.f32 	{%f111, %f112}, [%r267];
	st.shared.v2.f32 	[%r265], {%f111, %f112};
	st.shared.v2.f32 	[%r267], {%f109, %f110};
$L__BB7_70:
	add.s32 	%r357, %r357, %r71;
	setp.lt.s32 	%p51, %r357, %r131;
	@%p51 bra 	$L__BB7_60;
	bra.uni 	$L__BB7_74;
$L__BB7_71:
	setp.gt.s32 	%p52, %r356, -1;
	@%p52 bra 	$L__BB7_73;
	shl.b32 	%r268, %r356, 3;
	add.s32 	%r269, %r37, %r268;
	ld.shared.v2.f32 	{%f113, %f114}, [%r269];
	ld.shared.v2.f32 	{%f115, %f116}, [%r37];
	st.shared.v2.f32 	[%r269], {%f115, %f116};
	st.shared.v2.f32 	[%r37], {%f113, %f114};
$L__BB7_73:
	add.s32 	%r356, %r356, %r71;
	setp.lt.s32 	%p53, %r356, %r131;
	@%p53 bra 	$L__BB7_71;
$L__BB7_74:
	setp.lt.s32 	%p54, %r131, 2;
	bar.sync 	0;
	@%p54 bra 	$L__BB7_96;
	mov.b32 	%r365, 1;
	shr.u32 	%r271, %r131, 1;
	mov.u64 	%rd76, __cudart_i2opi_f;
$L__BB7_76:
	setp.ge.u32 	%p55, %r375, %r271;
	@%p55 bra 	$L__BB7_95;
	add.s32 	%r272, %r365, -1;
	not.b32 	%r273, %r365;
	and.b32  	%r274, %r273, %r272;
	popc.b32 	%r93, %r274;
	shl.b32 	%r94, %r365, 1;
	cvt.rn.f64.s32 	%fd11, %r94;
	mov.u32 	%r366, %r375;
$L__BB7_78:
	rem.s32 	%r96, %r366, %r365;
	cvt.rn.f64.u32 	%fd9, %r96;
	mul.f64 	%fd10, %fd9, 0d401921FB54442D18;
	div.rn.f64 	%fd12, %fd10, %fd11;
	cvt.rn.f32.f64 	%f11, %fd12;
	mul.f32 	%f117, %f11, 0f3F22F983;
	cvt.rni.s32.f32 	%r374, %f117;
	cvt.rn.f32.s32 	%f118, %r374;
	fma.rn.f32 	%f119, %f118, 0fBFC90FDA, %f11;
	fma.rn.f32 	%f120, %f118, 0fB3A22168, %f119;
	fma.rn.f32 	%f193, %f118, 0fA7C234C5, %f120;
	abs.f32 	%f13, %f11;
	setp.ltu.f32 	%p56, %f13, 0f47CE4780;
	mov.u32 	%r370, %r374;
	mov.f32 	%f192, %f193;
	@%p56 bra 	$L__BB7_86;
	setp.neu.f32 	%p57, %f13, 0f7F800000;
	@%p57 bra 	$L__BB7_81;
	mov.f32 	%f123, 0f00000000;
	mul.rn.f32 	%f192, %f11, %f123;
	mov.b32 	%r370, 0;
	bra.uni 	$L__BB7_86;
$L__BB7_81:
	mov.b32 	%r98, %f11;
	mov.b64 	%rd103, 0;
	mov.b32 	%r367, 0;
	mov.u64 	%rd101, %rd76;
	mov.u64 	%rd102, %rd4;
$L__BB7_82:
	.pragma "nounroll";
	ld.global.nc.u32 	%r276, [%rd101];
	shl.b32 	%r277, %r98, 8;
	or.b32  	%r278, %r277, -2147483648;
	mad.wide.u32 	%rd68, %r276, %r278, %rd103;
	shr.u64 	%rd103, %rd68, 32;
	st.local.u32 	[%rd102], %rd68;
	add.s32 	%r367, %r367, 1;
	add.s64 	%rd102, %rd102, 4;
	add.s64 	%rd101, %rd101, 4;
	setp.ne.s32 	%p58, %r367, 6;
	@%p58 bra 	$L__BB7_82;
	shr.u32 	%r279, %r98, 23;
	st.local.u32 	[%rd4+24], %rd103;
	and.b32  	%r101, %r279, 31;
	and.b32  	%r280, %r279, 224;
	add.s32 	%r281, %r280, -128;
	shr.u32 	%r282, %r281, 5;
	mul.wide.u32 	%rd69, %r282, 4;
	sub.s64 	%rd19, %rd4, %rd69;
	ld.local.u32 	%r368, [%rd19+24];
	ld.local.u32 	%r369, [%rd19+20];
	setp.eq.s32 	%p59, %r101, 0;
	@%p59 bra 	$L__BB7_85;
	shf.l.wrap.b32 	%r368, %r369, %r368, %r101;
	ld.local.u32 	%r283, [%rd19+16];
	shf.l.wrap.b32 	%r369, %r283, %r369, %r101;
$L__BB7_85:
	shr.u32 	%r284, %r368, 30;
	shf.l.wrap.b32 	%r285, %r369, %r368, 2;
	shl.b32 	%r286, %r369, 2;
	shr.u32 	%r287, %r285, 31;
	add.s32 	%r288, %r287, %r284;
	neg.s32 	%r289, %r288;
	setp.lt.s32 	%p60, %r98, 0;
	selp.b32 	%r370, %r289, %r288, %p60;
	xor.b32  	%r290, %r285, %r98;
	shr.s32 	%r291, %r285, 31;
	xor.b32  	%r292, %r291, %r285;
	xor.b32  	%r293, %r291, %r286;
	cvt.u64.u32 	%rd70, %r292;
	shl.b64 	%rd71, %rd70, 32;
	cvt.u64.u32 	%rd72, %r293;
	or.b64  	%rd73, %rd71, %rd72;
	cvt.rn.f64.s64 	%fd13, %rd73;
	mul.f64 	%fd14, %fd13, 0d3BF921FB54442D19;
	cvt.rn.f32.f64 	%f121, %fd14;
	neg.f32 	%f122, %f121;
	setp.lt.s32 	%p61, %r290, 0;
	selp.f32 	%f192, %f122, %f121, %p61;
$L__BB7_86:
	add.s32 	%r295, %r370, 1;
	mul.rn.f32 	%f124, %f192, %f192;
	and.b32  	%r296, %r370, 1;
	setp.eq.b32 	%p63, %r296, 1;
	selp.f32 	%f125, %f192, 0f3F800000, %p63;
	fma.rn.f32 	%f126, %f124, %f125, 0f00000000;
	fma.rn.f32 	%f127, %f124, 0f37CBAC00, 0fBAB607ED;
	selp.f32 	%f128, 0fB94D4153, %f127, %p63;
	selp.f32 	%f129, 0f3C0885E4, 0f3D2AAABB, %p63;
	fma.rn.f32 	%f130, %f128, %f124, %f129;
	selp.f32 	%f131, 0fBE2AAAA8, 0fBEFFFFFF, %p63;
	fma.rn.f32 	%f132, %f130, %f124, %f131;
	fma.rn.f32 	%f133, %f132, %f126, %f125;
	and.b32  	%r297, %r295, 2;
	setp.eq.s32 	%p64, %r297, 0;
	mov.f32 	%f134, 0f00000000;
	sub.f32 	%f135, %f134, %f133;
	selp.f32 	%f17, %f133, %f135, %p64;
	@%p56 bra 	$L__BB7_94;
	setp.neu.f32 	%p65, %f13, 0f7F800000;
	@%p65 bra 	$L__BB7_89;
	mov.f32 	%f138, 0f00000000;
	mul.rn.f32 	%f193, %f11, %f138;
	mov.b32 	%r374, 0;
	bra.uni 	$L__BB7_94;
$L__BB7_89:
	mov.b32 	%r110, %f11;
	shl.b32 	%r299, %r110, 8;
	or.b32  	%r111, %r299, -2147483648;
	mov.b64 	%rd104, 0;
	mov.b32 	%r371, 0;
$L__BB7_90:
	.pragma "nounroll";
	mul.wide.u32 	%rd75, %r371, 4;
	add.s64 	%rd77, %rd76, %rd75;
	ld.global.nc.u32 	%r300, [%rd77];
	mad.wide.u32 	%rd78, %r300, %r111, %rd104;
	shr.u64 	%rd104, %rd78, 32;
	add.s64 	%rd79, %rd3, %rd75;
	st.local.u32 	[%rd79], %rd78;
	add.s32 	%r371, %r371, 1;
	setp.ne.s32 	%p66, %r371, 6;
	@%p66 bra 	$L__BB7_90;
	shr.u32 	%r301, %r110, 23;
	st.local.u32 	[%rd3+24], %rd104;
	and.b32  	%r114, %r301, 31;
	and.b32  	%r302, %r301, 224;
	add.s32 	%r303, %r302, -128;
	shr.u32 	%r304, %r303, 5;
	mul.wide.u32 	%rd80, %r304, 4;
	sub.s64 	%rd22, %rd3, %rd80;
	ld.local.u32 	%r372, [%rd22+24];
	ld.local.u32 	%r373, [%rd22+20];
	setp.eq.s32 	%p67, %r114, 0;
	@%p67 bra 	$L__BB7_93;
	shf.l.wrap.b32 	%r372, %r373, %r372, %r114;
	ld.local.u32 	%r305, [%rd22+16];
	shf.l.wrap.b32 	%r373, %r305, %r373, %r114;
$L__BB7_93:
	shr.u32 	%r306, %r372, 30;
	shf.l.wrap.b32 	%r307, %r373, %r372, 2;
	shl.b32 	%r308, %r373, 2;
	shr.u32 	%r309, %r307, 31;
	add.s32 	%r310, %r309, %r306;
	neg.s32 	%r311, %r310;
	setp.lt.s32 	%p68, %r110, 0;
	selp.b32 	%r374, %r311, %r310, %p68;
	xor.b32  	%r312, %r307, %r110;
	shr.s32 	%r313, %r307, 31;
	xor.b32  	%r314, %r313, %r307;
	xor.b32  	%r315, %r313, %r308;
	cvt.u64.u32 	%rd81, %r314;
	shl.b64 	%rd82, %rd81, 32;
	cvt.u64.u32 	%rd83, %r315;
	or.b64  	%rd84, %rd82, %rd83;
	cvt.rn.f64.s64 	%fd15, %rd84;
	mul.f64 	%fd16, %fd15, 0d3BF921FB54442D19;
	cvt.rn.f32.f64 	%f136, %fd16;
	neg.f32 	%f137, %f136;
	setp.lt.s32 	%p69, %r312, 0;
	selp.f32 	%f193, %f137, %f136, %p69;
$L__BB7_94:
	mul.rn.f32 	%f139, %f193, %f193;
	and.b32  	%r317, %r374, 1;
	setp.eq.b32 	%p70, %r317, 1;
	selp.f32 	%f140, 0f3F800000, %f193, %p70;
	fma.rn.f32 	%f141, %f139, %f140, 0f00000000;
	fma.rn.f32 	%f142, %f139, 0f37CBAC00, 0fBAB607ED;
	selp.f32 	%f143, %f142, 0fB94D4153, %p70;
	selp.f32 	%f144, 0f3D2AAABB, 0f3C0885E4, %p70;
	fma.rn.f32 	%f145, %f143, %f139, %f144;
	selp.f32 	%f146, 0fBEFFFFFF, 0fBE2AAAA8, %p70;
	fma.rn.f32 	%f147, %f145, %f139, %f146;
	fma.rn.f32 	%f148, %f147, %f141, %f140;
	and.b32  	%r318, %r374, 2;
	setp.eq.s32 	%p71, %r318, 0;
	mov.f32 	%f149, 0f00000000;
	sub.f32 	%f150, %f149, %f148;
	selp.f32 	%f151, %f148, %f150, %p71;
	shr.u32 	%r319, %r366, %r93;
	mad.lo.s32 	%r320, %r319, %r94, %r96;
	shl.b32 	%r321, %r320, 3;
	add.s32 	%r322, %r37, %r321;
	shl.b32 	%r323, %r365, 3;
	add.s32 	%r324, %r322, %r323;
	ld.shared.v2.f32 	{%f152, %f153}, [%r324];
	mul.f32 	%f154, %f17, %f152;
	mul.f32 	%f155, %f153, %f151;
	sub.f32 	%f156, %f154, %f155;
	mul.f32 	%f157, %f152, %f151;
	fma.rn.f32 	%f158, %f17, %f153, %f157;
	ld.shared.v2.f32 	{%f159, %f160}, [%r322];
	sub.f32 	%f161, %f159, %f156;
	sub.f32 	%f162, %f160, %f158;
	st.shared.v2.f32 	[%r324], {%f161, %f162};
	add.f32 	%f163, %f159, %f156;
	add.f32 	%f164, %f160, %f158;
	st.shared.v2.f32 	[%r322], {%f163, %f164};
	mov.u32 	%r325, %ntid.x;
	add.s32 	%r366, %r366, %r325;
	shr.u32 	%r326, %r131, 1;
	setp.lt.u32 	%p72, %r366, %r326;
	@%p72 bra 	$L__BB7_78;
$L__BB7_95:
	bar.sync 	0;
	shl.b32 	%r365, %r365, 1;
	setp.lt.s32 	%p73, %r365, %r131;
	@%p73 bra 	$L__BB7_76;
$L__BB7_96:
	ld.param.s8 	%rs3, [_Z24lux_fft_bluestein_kernelILi256EEvP6float2PKS0_S3_S3_iiib_param_7];
	setp.eq.s16 	%p74, %rs3, 0;
	mov.f32 	%f194, 0f3F800000;
	@%p74 bra 	$L__BB7_98;
	cvt.rn.f32.s32 	%f166, %r130;
	rcp.rn.f32 	%f194, %f166;
$L__BB7_98:
	setp.ge.s32 	%p75, %r375, %r130;
	@%p75 bra 	$L__BB7_102;
	ld.param.s8 	%rs4, [_Z24lux_fft_bluestein_kernelILi256EEvP6float2PKS0_S3_S3_iiib_param_7];
	ld.param.u64 	%rd97, [_Z24lux_fft_bluestein_kernelILi256EEvP6float2PKS0_S3_S3_iiib_param_0];
	cvta.to.global.u64 	%rd23, %rd97;
	setp.eq.s16 	%p76, %rs4, 0;
	cvt.rn.f32.s32 	%f167, %r131;
	div.rn.f32 	%f23, %f194, %f167;
	mov.u32 	%r125, %ntid.x;
	@%p76 bra 	$L__BB7_100;
	bra.uni 	$L__BB7_101;
$L__BB7_100:
	cvt.s64.s32 	%rd91, %r375;
	mul.wide.s32 	%rd92, %r375, 8;
	add.s64 	%rd93, %rd2, %rd92;
	ld.global.nc.v2.f32 	{%f179, %f180}, [%rd93];
	shl.b32 	%r329, %r375, 3;
	add.s32 	%r330, %r37, %r329;
	ld.shared.v2.f32 	{%f181, %f182}, [%r330];
	mul.f32 	%f183, %f179, %f181;
	mul.f32 	%f184, %f180, %f182;
	sub.f32 	%f185, %f183, %f184;
	mul.f32 	%f186, %f179, %f182;
	fma.rn.f32 	%f187, %f180, %f181, %f186;
	mul.f32 	%f188, %f23, %f185;
	mul.f32 	%f189, %f23, %f187;
	add.s64 	%rd94, %rd91, %rd5;
	shl.b64 	%rd95, %rd94, 3;
	add.s64 	%rd96, %rd23, %rd95;
	st.global.v2.f32 	[%rd96], {%f188, %f189};
	add.s32 	%r375, %r375, %r125;
	setp.lt.s32 	%p78, %r375, %r130;
	@%p78 bra 	$L__BB7_100;
	bra.uni 	$L__BB7_102;
$L__BB7_101:
	cvt.s64.s32 	%rd85, %r375;
	mul.wide.s32 	%rd86, %r375, 8;
	add.s64 	%rd87, %rd2, %rd86;
	ld.global.nc.v2.f32 	{%f168, %f169}, [%rd87];
	shl.b32 	%r327, %r375, 3;
	add.s32 	%r328, %r37, %r327;
	ld.shared.v2.f32 	{%f170, %f171}, [%r328];
	mul.f32 	%f172, %f169, %f171;
	fma.rn.f32 	%f173, %f168, %f170, %f172;
	mul.f32 	%f174, %f168, %f171;
	mul.f32 	%f175, %f169, %f170;
	sub.f32 	%f176, %f174, %f175;
	mul.f32 	%f177, %f23, %f173;
	mul.f32 	%f178, %f23, %f176;
	add.s64 	%rd88, %rd85, %rd5;
	shl.b64 	%rd89, %rd88, 3;
	add.s64 	%rd90, %rd23, %rd89;
	st.global.v2.f32 	[%rd90], {%f177, %f178};
	add.s32 	%r375, %r375, %r125;
	setp.lt.s32 	%p77, %r375, %r130;
	@%p77 bra 	$L__BB7_101;
$L__BB7_102:
	ret;

}
	// .globl	_Z24lux_fft_four_step_kernelILi256EEvP6float2PKS0_iiibi
.visible .entry _Z24lux_fft_four_step_kernelILi256EEvP6float2PKS0_iiibi(
	.param .u64 .ptr .align 1 _Z24lux_fft_four_step_kernelILi256EEvP6float2PKS0_iiibi_param_0,
	.param .u64 .ptr .align 1 _Z24lux_fft_four_step_kernelILi256EEvP6float2PKS0_iiibi_param_1,
	.param .u32 _Z24lux_fft_four_step_kernelILi256EEvP6float2PKS0_iiibi_param_2,
	.param .u32 _Z24lux_fft_four_step_kernelILi256EEvP6float2PKS0_iiibi_param_3,
	.param .u32 _Z24lux_fft_four_step_kernelILi256EEvP6float2PKS0_iiibi_param_4,
	.param .u8 _Z24lux_fft_four_step_kernelILi256EEvP6float2PKS0_iiibi_param_5,
	.param .u32 _Z24lux_fft_four_step_kernelILi256EEvP6float2PKS0_iiibi_param_6
)
{
	.local .align 4 .b8 	__local_depot8[28];
	.reg .b64 	%SP;
	.reg .b64 	%SPL;
	.reg .pred 	%p<99>;
	.reg .b16 	%rs<2>;
	.reg .b32 	%r<463>;
	.reg .b32 	%f<204>;
	.reg .b64 	%rd<113>;
	.reg .b64 	%fd<28>;

	mov.u64 	%SPL, __local_depot8;
	ld.param.u64 	%rd27, [_Z24lux_fft_four_step_kernelILi256EEvP6float2PKS0_iiibi_param_0];
	ld.param.u64 	%rd28, [_Z24lux_fft_four_step_kernelILi256EEvP6float2PKS0_iiibi_param_1];
	ld.param.u32 	%r164, [_Z24lux_fft_four_step_kernelILi256EEvP6float2PKS0_iiibi_param_2];
	ld.param.u32 	%r165, [_Z24lux_fft_four_step_kernelILi256EEvP6float2PKS0_iiibi_param_3];
	ld.param.u32 	%r167, [_Z24lux_fft_four_step_kernelILi256EEvP6float2PKS0_iiibi_param_4];
	ld.param.s8 	%rs1, [_Z24lux_fft_four_step_kernelILi256EEvP6float2PKS0_iiibi_param_5];
	ld.param.u32 	%r166, [_Z24lux_fft_four_step_kernelILi256EEvP6float2PKS0_iiibi_param_6];
	add.u64 	%rd1, %SPL, 0;
	add.u64 	%rd2, %SPL, 0;
	mov.u32 	%r1, %ctaid.y;
	mov.u32 	%r2, %ctaid.x;
	mov.u32 	%r430, %tid.x;
	setp.ge.s32 	%p1, %r1, %r167;
	@%p1 bra 	$L__BB8_118;
	cvta.to.global.u64 	%rd31, %rd27;
	cvta.to.global.u64 	%rd32, %rd28;
	mul.lo.s32 	%r4, %r165, %r164;
	mul.lo.s32 	%r168, %r4, %r1;
	mul.wide.s32 	%rd33, %r168, 8;
	add.s64 	%rd3, %rd32, %rd33;
	add.s64 	%rd4, %rd31, %rd33;
	setp.ne.s32 	%p2, %r166, 0;
	@%p2 bra 	$L__BB8_67;
	setp.ge.s32 	%p43, %r2, %r164;
	@%p43 bra 	$L__BB8_118;
	setp.ge.s32 	%p44, %r430, %r165;
	@%p44 bra 	$L__BB8_6;
	mul.lo.s32 	%r5, %r165, %r2;
	mov.u32 	%r6, %ntid.x;
	mov.u32 	%r267, smem;
	mov.u32 	%r407, %r430;
$L__BB8_5:
	shl.b32 	%r266, %r407, 3;
	add.s32 	%r268, %r267, %r266;
	add.s32 	%r269, %r407, %r5;
	mul.wide.s32 	%rd60, %r269, 8;
	add.s64 	%rd61, %rd3, %rd60;
	ld.global.nc.v2.f32 	{%f97, %f98}, [%rd61];
	st.shared.v2.f32 	[%r268], {%f97, %f98};
	add.s32 	%r407, %r407, %r6;
	setp.lt.s32 	%p45, %r407, %r165;
	@%p45 bra 	$L__BB8_5;
$L__BB8_6:
	bar.sync 	0;
	setp.lt.s32 	%p46, %r165, 2;
	mov.b32 	%r411, 0;
	@%p46 bra 	$L__BB8_9;
	mov.b32 	%r411, 0;
	mov.u32 	%r410, %r165;
$L__BB8_8:
	add.s32 	%r411, %r411, 1;
	shr.u32 	%r18, %r410, 1;
	setp.gt.u32 	%p47, %r410, 3;
	mov.u32 	%r410, %r18;
	@%p47 bra 	$L__BB8_8;
$L__BB8_9:
	setp.ge.s32 	%p48, %r430, %r165;
	@%p48 bra 	$L__BB8_26;
	setp.ne.s32 	%p49, %r411, 0;
	mov.u32 	%r10, %ntid.x;
	mov.u32 	%r409, %r430;
	@%p49 bra 	$L__BB8_11;
	bra.uni 	$L__BB8_23;
$L__BB8_11:
	and.b32  	%r11, %r411, 3;
	and.b32  	%r12, %r411, -4;
	mov.u32 	%r412, %r430;
$L__BB8_12:
	setp.lt.u32 	%p50, %r411, 4;
	mov.b32 	%r418, 0;
	mov.u32 	%r417, %r412;
	@%p50 bra 	$L__BB8_16;
	mov.b32 	%r419, 0;
	mov.u32 	%r417, %r412;
	mov.u32 	%r415, %r419;
$L__BB8_14:
	shl.b32 	%r275, %r417, 2;
	and.b32  	%r276, %r275, 4;
	shr.u32 	%r277, %r417, 2;
	shl.b32 	%r278, %r419, 3;
	or.b32  	%r279, %r278, %r276;
	and.b32  	%r280, %r417, 2;
	or.b32  	%r281, %r280, %r279;
	and.b32  	%r282, %r277, 1;
	or.b32  	%r283, %r282, %r281;
	shr.u32 	%r284, %r417, 3;
	shl.b32 	%r285, %r283, 1;
	and.b32  	%r286, %r284, 1;
	or.b32  	%r419, %r286, %r285;
	shr.u32 	%r417, %r417, 4;
	add.s32 	%r415, %r415, 4;
	setp.ne.s32 	%p51, %r415, %r12;
	@%p51 bra 	$L__BB8_14;
	shl.b32 	%r418, %r419, 1;
$L__BB8_16:
	setp.eq.s32 	%p52, %r11, 0;
	@%p52 bra 	$L__BB8_20;
	setp.eq.s32 	%p53, %r11, 1;
	and.b32  	%r287, %r417, 1;
	add.s32 	%r419, %r287, %r418;
	@%p53 bra 	$L__BB8_20;
	setp.eq.s32 	%p54, %r11, 2;
	shr.u32 	%r288, %r417, 1;
	shl.b32 	%r289, %r419, 1;
	and.b32  	%r290, %r288, 1;
	or.b32  	%r419, %r290, %r289;
	@%p54 bra 	$L__BB8_20;
	shr.u32 	%r291, %r417, 2;
	shl.b32 	%r292, %r419, 1;
	and.b32  	%r293, %r291, 1;
	or.b32  	%r419, %r293, %r292;
$L__BB8_20:
	setp.ge.s32 	%p55, %r412, %r419;
	@%p55 bra 	$L__BB8_22;
	shl.b32 	%r294, %r412, 3;
	mov.u32 	%r295, smem;
	add.s32 	%r296, %r295, %r294;
	ld.shared.v2.f32 	{%f99, %f100}, [%r296];
	shl.b32 	%r297, %r419, 3;
	add.s32 	%r298, %r295, %r297;
	ld.shared.v2.f32 	{%f101, %f102}, [%r298];
	st.shared.v2.f32 	[%r296], {%f101, %f102};
	st.shared.v2.f32 	[%r298], {%f99, %f100};
$L__BB8_22:
	add.s32 	%r412, %r412, %r10;
	setp.lt.s32 	%p56, %r412, %r165;
	@%p56 bra 	$L__BB8_12;
	bra.uni 	$L__BB8_26;
$L__BB8_23:
	setp.gt.s32 	%p57, %r409, -1;
	@%p57 bra 	$L__BB8_25;
	shl.b32 	%r299, %r409, 3;
	mov.u32 	%r300, smem;
	add.s32 	%r301, %r300, %r299;
	ld.shared.v2.f32 	{%f103, %f104}, [%r301];
	ld.shared.v2.f32 	{%f105, %f106}, [smem];
	st.shared.v2.f32 	[%r301], {%f105, %f106};
	st.shared.v2.f32 	[smem], {%f103, %f104};
$L__BB8_25:
	add.s32 	%r409, %r409, %r10;
	setp.lt.s32 	%p58, %r409, %r165;
	@%p58 bra 	$L__BB8_23;
$L__BB8_26:
	setp.lt.s32 	%p59, %r165, 2;
	bar.sync 	0;
	@%p59 bra 	$L__BB8_33;
	shr.u32 	%r35, %r165, 1;
	setp.eq.s16 	%p60, %rs1, 0;
	selp.f64 	%fd1, 0dC01921FB54442D18, 0d401921FB54442D18, %p60;
	mov.b32 	%r420, 1;
	mov.u64 	%rd75, __cudart_i2opi_f;
$L__BB8_28:
	setp.ge.u32 	%p61, %r430, %r35;
	@%p61 bra 	$L__BB8_52;
	add.s32 	%r303, %r420, -1;
	not.b32 	%r304, %r420;
	and.b32  	%r305, %r304, %r303;
	popc.b32 	%r37, %r305;
	shl.b32 	%r38, %r420, 1;
	cvt.rn.f64.s32 	%fd15, %r38;
	mov.u32 	%r421, %r430;
$L__BB8_30:
	rem.s32 	%r42, %r421, %r420;
	cvt.rn.f64.u32 	%fd13, %r42;
	mul.f64 	%fd14, %fd1, %fd13;
	div.rn.f64 	%fd16, %fd14, %fd15;
	cvt.rn.f32.f64 	%f1, %fd16;
	mul.f32 	%f107, %f1, 0f3F22F983;
	cvt.rni.s32.f32 	%r429, %f107;
	cvt.rn.f32.s32 	%f108, %r429;
	fma.rn.f32 	%f109, %f108, 0fBFC90FDA, %f1;
	fma.rn.f32 	%f110, %f108, 0fB3A22168, %f109;
	fma.rn.f32 	%f198, %f108, 0fA7C234C5, %f110;
	abs.f32 	%f3, %f1;
	setp.ltu.f32 	%p62, %f3, 0f47CE4780;
	mov.u32 	%r425, %r429;
	mov.f32 	%f197, %f198;
	@%p62 bra 	$L__BB8_43;
	setp.neu.f32 	%p63, %f3, 0f7F800000;
	@%p63 bra 	$L__BB8_38;
	mov.f32 	%f113, 0f00000000;
	mul.rn.f32 	%f197, %f1, %f113;
	mov.b32 	%r425, 0;
	bra.uni 	$L__BB8_43;
$L__BB8_33:
	setp.ge.s32 	%p80, %r430, %r165;
	@%p80 bra 	$L__BB8_118;
	setp.eq.s16 	%p81, %rs1, 0;
	selp.f64 	%fd2, 0dC01921FB54442D18, 0d401921FB54442D18, %p81;
	cvt.rn.f64.s32 	%fd3, %r4;
	mul.lo.s32 	%r39, %r165, %r2;
	mov.u32 	%r40, %ntid.x;
	mov.u64 	%rd94, __cudart_i2opi_f;
$L__BB8_35:
	mul.lo.s32 	%r359, %r430, %r2;
	cvt.rn.f64.s32 	%fd21, %r359;
	mul.f64 	%fd22, %fd2, %fd21;
	div.rn.f64 	%fd23, %fd22, %fd3;
	cvt.rn.f32.f64 	%f11, %fd23;
	mul.f32 	%f155, %f11, 0f3F22F983;
	cvt.rni.s32.f32 	%r438, %f155;
	cvt.rn.f32.s32 	%f156, %r438;
	fma.rn.f32 	%f157, %f156, 0fBFC90FDA, %f11;
	fma.rn.f32 	%f158, %f156, 0fB3A22168, %f157;
	fma.rn.f32 	%f200, %f156, 0fA7C234C5, %f158;
	abs.f32 	%f13, %f11;
	setp.ltu.f32 	%p82, %f13, 0f47CE4780;
	mov.u32 	%r434, %r438;
	mov.f32 	%f199, %f200;
	@%p82 bra 	$L__BB8_58;
	setp.neu.f32 	%p83, %f13, 0f7F800000;
	@%p83 bra 	$L__BB8_53;
	mov.f32 	%f161, 0f00000000;
	mul.rn.f32 	%f199, %f11, %f161;
	mov.b32 	%r434, 0;
	bra.uni 	$L__BB8_58;
$L__BB8_38:
	mov.b32 	%r44, %f1;
	mov.b64 	%rd105, 0;
	mov.b32 	%r422, 0;
$L__BB8_39:
	.pragma "nounroll";
	mul.wide.u32 	%rd63, %r422, 4;
	mov.u64 	%rd64, __cudart_i2opi_f;
	add.s64 	%rd65, %rd64, %rd63;
	ld.global.nc.u32 	%r307, [%rd65];
	shl.b32 	%r308, %r44, 8;
	or.b32  	%r309, %r308, -2147483648;
	mad.wide.u32 	%rd66, %r307, %r309, %rd105;
	shr.u64 	%rd105, %rd66, 32;
	add.s64 	%rd67, %rd2, %rd63;
	st.local.u32 	[%rd67], %rd66;
	add.s32 	%r422, %r422, 1;
	setp.ne.s32 	%p64, %r422, 6;
	@%p64 bra 	$L__BB8_39;
	shr.u32 	%r310, %r44, 23;
	st.local.u32 	[%rd2+24], %rd105;
	and.b32  	%r47, %r310, 31;
	and.b32  	%r311, %r310, 224;
	add.s32 	%r312, %r311, -128;
	shr.u32 	%r313, %r312, 5;
	mul.wide.u32 	%rd68, %r313, 4;
	sub.s64 	%rd7, %rd2, %rd68;
	ld.local.u32 	%r423, [%rd7+24];
	ld.local.u32 	%r424, [%rd7+20];
	setp.eq.s32 	%p65, %r47, 0;
	@%p65 bra 	$L__BB8_42;
	shf.l.wrap.b32 	%r423, %r424, %r423, %r47;
	ld.local.u32 	%r314, [%rd7+16];
	shf.l.wrap.b32 	%r424, %r314, %r424, %r47;
$L__BB8_42:
	shr.u32 	%r315, %r423, 30;
	shf.l.wrap.b32 	%r316, %r424, %r423, 2;
	shl.b32 	%r317, %r424, 2;
	shr.u32 	%r318, %r316, 31;
	add.s32 	%r319, %r318, %r315;
	neg.s32 	%r320, %r319;
	setp.lt.s32 	%p66, %r44, 0;
	selp.b32 	%r425, %r320, %r319, %p66;
	xor.b32  	%r321, %r316, %r44;
	shr.s32 	%r322, %r316, 31;
	xor.b32  	%r323, %r322, %r316;
	xor.b32  	%r324, %r322, %r317;
	cvt.u64.u32 	%rd69, %r323;
	shl.b64 	%rd70, %rd69, 32;
	cvt.u64.u32 	%rd71, %r324;
	or.b64  	%rd72, %rd70, %rd71;
	cvt.rn.f64.s64 	%fd17, %rd72;
	mul.f64 	%fd18, %fd17, 0d3BF921FB54442D19;
	cvt.rn.f32.f64 	%f111, %fd18;
	neg.f32 	%f112, %f111;
	setp.lt.s32 	%p67, %r321, 0;
	selp.f32 	%f197, %f112, %f111, %p67;
$L__BB8_43:
	add.s32 	%r326, %r425, 1;
	mul.rn.f32 	%f114, %f197, %f197;
	and.b32  	%r327, %r425, 1;
	setp.eq.b32 	%p69, %r327, 1;
	selp.f32 	%f115, %f197, 0f3F800000, %p69;
	fma.rn.f32 	%f116, %f114, %f115, 0f00000000;
	fma.rn.f32 	%f117, %f114, 0f37CBAC00, 0fBAB607ED;
	selp.f32 	%f118, 0fB94D4153, %f117, %p69;
	selp.f32 	%f119, 0f3C0885E4, 0f3D2AAABB, %p69;
	fma.rn.f32 	%f120, %f118, %f114, %f119;
	selp.f32 	%f121, 0fBE2AAAA8, 0fBEFFFFFF, %p69;
	fma.rn.f32 	%f122, %f120, %f114, %f121;
	fma.rn.f32 	%f123, %f122, %f116, %f115;
	and.b32  	%r328, %r326, 2;
	setp.eq.s32 	%p70, %r328, 0;
	mov.f32 	%f124, 0f00000000;
	sub.f32 	%f125, %f124, %f123;
	selp.f32 	%f7, %f123, %f125, %p70;
	@%p62 bra 	$L__BB8_51;
	setp.neu.f32 	%p71, %f3, 0f7F800000;
	@%p71 bra 	$L__BB8_46;
	mov.f32 	%f128, 0f00000000;
	mul.rn.f32 	%f198, %f1, %f128;
	mov.b32 	%r429, 0;
	bra.uni 	$L__BB8_51;
$L__BB8_46:
	mov.b32 	%r56, %f1;
	mov.b64 	%rd106, 0;
	mov.b32 	%r426, 0;
$L__BB8_47:
	.pragma "nounroll";
	mul.wide.u32 	%rd74, %r426, 4;
	add.s64 	%rd76, %rd75, %rd74;
	ld.global.nc.u32 	%r330, [%rd76];
	shl.b32 	%r331, %r56, 8;
	or.b32  	%r332, %r331, -2147483648;
	mad.wide.u32 	%rd77, %r330, %r332, %rd106;
	shr.u64 	%rd106, %rd77, 32;
	add.s64 	%rd78, %rd1, %rd74;
	st.local.u32 	[%rd78], %rd77;
	add.s32 	%r426, %r426, 1;
	setp.ne.s32 	%p72, %r426, 6;
	@%p72 bra 	$L__BB8_47;
	shr.u32 	%r333, %r56, 23;
	st.local.u32 	[%rd1+24], %rd106;
	and.b32  	%r59, %r333, 31;
	and.b32  	%r334, %r333, 224;
	add.s32 	%r335, %r334, -128;
	shr.u32 	%r336, %r335, 5;
	mul.wide.u32 	%rd79, %r336, 4;
	sub.s64 	%rd10, %rd1, %rd79;
	ld.local.u32 	%r427, [%rd10+24];
	ld.local.u32 	%r428, [%rd10+20];
	setp.eq.s32 	%p73, %r59, 0;
	@%p73 bra 	$L__BB8_50;
	shf.l.wrap.b32 	%r427, %r428, %r427, %r59;
	ld.local.u32 	%r337, [%rd10+16];
	shf.l.wrap.b32 	%r428, %r337, %r428, %r59;
$L__BB8_50:
	shr.u32 	%r338, %r427, 30;
	shf.l.wrap.b32 	%r339, %r428, %r427, 2;
	shl.b32 	%r340, %r428, 2;
	shr.u32 	%r341, %r339, 31;
	add.s32 	%r342, %r341, %r338;
	neg.s32 	%r343, %r342;
	setp.lt.s32 	%p74, %r56, 0;
	selp.b32 	%r429, %r343, %r342, %p74;
	xor.b32  	%r344, %r339, %r56;
	shr.s32 	%r345, %r339, 31;
	xor.b32  	%r346, %r345, %r339;
	xor.b32  	%r347, %r345, %r340;
	cvt.u64.u32 	%rd80, %r346;
	shl.b64 	%rd81, %rd80, 32;
	cvt.u64.u32 	%rd82, %r347;
	or.b64  	%rd83, %rd81, %rd82;
	cvt.rn.f64.s64 	%fd19, %rd83;
	mul.f64 	%fd20, %fd19, 0d3BF921FB54442D19;
	cvt.rn.f32.f64 	%f126, %fd20;
	neg.f32 	%f127, %f126;
	setp.lt.s32 	%p75, %r344, 0;
	selp.f32 	%f198, %f127, %f126, %p75;
$L__BB8_51:
	mul.rn.f32 	%f129, %f198, %f198;
	and.b32  	%r349, %r429, 1;
	setp.eq.b32 	%p76, %r349, 1;
	selp.f32 	%f130, 0f3F800000, %f198, %p76;
	fma.rn.f32 	%f131, %f129, %f130, 0f00000000;
	fma.rn.f32 	%f132, %f129, 0f37CBAC00, 0fBAB607ED;
	selp.f32 	%f133, %f132, 0fB94D4153, %p76;
	selp.f32 	%f134, 0f3D2AAABB, 0f3C0885E4, %p76;
	fma.rn.f32 	%f135, %f133, %f129, %f134;
	selp.f32 	%f136, 0fBEFFFFFF, 0fBE2AAAA8, %p76;
	fma.rn.f32 	%f137, %f135, %f129, %f136;
	fma.rn.f32 	%f138, %f137, %f131, %f130;
	and.b32  	%r350, %r429, 2;
	setp.eq.s32 	%p77, %r350, 0;
	mov.f32 	%f139, 0f00000000;
	sub.f32 	%f140, %f139, %f138;
	selp.f32 	%f141, %f138, %f140, %p77;
	shr.u32 	%r351, %r421, %r37;
	mad.lo.s32 	%r352, %r351, %r38, %r42;
	shl.b32 	%r353, %r352, 3;
	mov.u32 	%r354, smem;
	add.s32 	%r355, %r354, %r353;
	shl.b32 	%r356, %r420, 3;
	add.s32 	%r357, %r355, %r356;
	ld.shared.v2.f32 	{%f142, %f143}, [%r357];
	mul.f32 	%f144, %f7, %f142;
	mul.f32 	%f145, %f143, %f141;
	sub.f32 	%f146, %f144, %f145;
	mul.f32 	%f147, %f142, %f141;
	fma.rn.f32 	%f148, %f7, %f143, %f147;
	ld.shared.v2.f32 	{%f149, %f150}, [%r355];
	sub.f32 	%f151, %f149, %f146;
	sub.f32 	%f152, %f150, %f148;
	st.shared.v2.f32 	[%r357], {%f151, %f152};
	add.f32 	%f153, %f149, %f146;
	add.f32 	%f154, %f150, %f148;
	st.shared.v2.f32 	[%r355], {%f153, %f154};
	mov.u32 	%r358, %ntid.x;
	add.s32 	%r421, %r421, %r358;
	setp.lt.u32 	%p78, %r421, %r35;
	@%p78 bra 	$L__BB8_30;
$L__BB8_52:
	bar.sync 	0;
	shl.b32 	%r420, %r420, 1;
	setp.lt.s32 	%p79, %r420, %r165;
	@%p79 bra 	$L__BB8_28;
	bra.uni 	$L__BB8_33;
$L__BB8_53:
	mov.b32 	%r72, %f11;
	shl.b32 	%r361, %r72, 8;
	or.b32  	%r73, %r361, -2147483648;
	mov.b64 	%rd109, 0;
	mov.b32 	%r431, 0;
	mov.u64 	%rd107, %rd94;
	mov.u64 	%rd108, %rd2;
$L__BB8_54:
	.pragma "nounroll";
	ld.global.nc.u32 	%r362, [%rd107];
	mad.wide.u32 	%rd86, %r362, %r73, %rd109;
	shr.u64 	%rd109, %rd86, 32;
	st.local.u32 	[%rd108], %rd86;
	add.s32 	%r431, %r431, 1;
	add.s64 	%rd108, %rd108, 4;
	add.s64 	%rd107, %rd107, 4;
	setp.ne.s32 	%p84, %r431, 6;
	@%p84 bra 	$L__BB8_54;
	shr.u32 	%r363, %r72, 23;
	st.local.u32 	[%rd2+24], %rd109;
	and.b32  	%r76, %r363, 31;
	and.b32  	%r364, %r363, 224;
	add.s32 	%r365, %r364, -128;
	shr.u32 	%r366, %r365, 5;
	mul.wide.u32 	%rd87, %r366, 4;
	sub.s64 	%rd17, %rd2, %rd87;
	ld.local.u32 	%r432, [%rd17+24];
	ld.local.u32 	%r433, [%rd17+20];
	setp.eq.s32 	%p85, %r76, 0;
	@%p85 bra 	$L__BB8_57;
	shf.l.wrap.b32 	%r432, %r433, %r432, %r76;
	ld.local.u32 	%r367, [%rd17+16];
	shf.l.wrap.b32 	%r433, %r367, %r433, %r76;
$L__BB8_57:
	shr.u32 	%r368, %r432, 30;
	shf.l.wrap.b32 	%r369, %r433, %r432, 2;
	shl.b32 	%r370, %r433, 2;
	shr.u32 	%r371, %r369, 31;
	add.s32 	%r372, %r371, %r368;
	neg.s32 	%r373, %r372;
	setp.lt.s32 	%p86, %r72, 0;
	selp.b32 	%r434, %r373, %r372, %p86;
	xor.b32  	%r374, %r369, %r72;
	shr.s32 	%r375, %r369, 31;
	xor.b32  	%r376, %r375, %r369;
	xor.b32  	%r377, %r375, %r370;
	cvt.u64.u32 	%rd88, %r376;
	shl.b64 	%rd89, %rd88, 32;
	cvt.u64.u32 	%rd90, %r377;
	or.b64  	%rd91, %rd89, %rd90;
	cvt.rn.f64.s64 	%fd24, %rd91;
	mul.f64 	%fd25, %fd24, 0d3BF921FB54442D19;
	cvt.rn.f32.f64 	%f159, %fd25;
	neg.f32 	%f160, %f159;
	setp.lt.s32 	%p87, %r374, 0;
	selp.f32 	%f199, %f160, %f159, %p87;
$L__BB8_58:
	setp.ltu.f32 	%p88, %f13, 0f47CE4780;
	add.s32 	%r379, %r434, 1;
	mul.rn.f32 	%f162, %f199, %f199;
	and.b32  	%r380, %r434, 1;
	setp.eq.b32 	%p89, %r380, 1;
	selp.f32 	%f163, %f199, 0f3F800000, %p89;
	fma.rn.f32 	%f164, %f162, %f163, 0f00000000;
	fma.rn.f32 	%f165, %f162, 0f37CBAC00, 0fBAB607ED;
	selp.f32 	%f166, 0fB94D4153, %f165, %p89;
	selp.f32 	%f167, 0f3C0885E4, 0f3D2AAABB, %p89;
	fma.rn.f32 	%f168, %f166, %f162, %f167;
	selp.f32 	%f169, 0fBE2AAAA8, 0fBEFFFFFF, %p89;
	fma.rn.f32 	%f170, %f168, %f162, %f169;
	fma.rn.f32 	%f171, %f170, %f164, %f163;
	and.b32  	%r381, %r379, 2;
	setp.eq.s32 	%p90, %r381, 0;
	mov.f32 	%f172, 0f00000000;
	sub.f32 	%f173, %f172, %f171;
	selp.f32 	%f17, %f171, %f173, %p90;
	@%p88 bra 	$L__BB8_66;
	setp.neu.f32 	%p91, %f13, 0f7F800000;
	@%p91 bra 	$L__BB8_61;
	mov.f32 	%f176, 0f00000000;
	mul.rn.f32 	%f200, %f11, %f176;
	mov.b32 	%r438, 0;
	bra.uni 	$L__BB8_66;
$L__BB8_61:
	mov.b32 	%r85, %f11;
	shl.b32 	%r383, %r85, 8;
	or.b32  	%r86, %r383, -2147483648;
	mov.b64 	%rd110, 0;
	mov.b32 	%r435, 0;
$L__BB8_62:
	.pragma "nounroll";
	mul.wide.u32 	%rd93, %r435, 4;
	add.s64 	%rd95, %rd94, %rd93;
	ld.global.nc.u32 	%r384, [%rd95];
	mad.wide.u32 	%rd96, %r384, %r86, %rd110;
	shr.u64 	%rd110, %rd96, 32;
	add.s64 	%rd97, %rd1, %rd93;
	st.local.u32 	[%rd97], %rd96;
	add.s32 	%r435, %r435, 1;
	setp.ne.s32 	%p92, %r435, 6;
	@%p92 bra 	$L__BB8_62;
	shr.u32 	%r385, %r85, 23;
	st.local.u32 	[%rd1+24], %rd110;
	and.b32  	%r89, %r385, 31;
	and.b32  	%r386, %r385, 224;
	add.s32 	%r387, %r386, -128;
	shr.u32 	%r388, %r387, 5;
	mul.wide.u32 	%rd98, %r388, 4;
	sub.s64 	%rd20, %rd1, %rd98;
	ld.local.u32 	%r436, [%rd20+24];
	ld.local.u32 	%r437, [%rd20+20];
	setp.eq.s32 	%p93, %r89, 0;
	@%p93 bra 	$L__BB8_65;
	shf.l.wrap.b32 	%r436, %r437, %r436, %r89;
	ld.local.u32 	%r389, [%rd20+16];
	shf.l.wrap.b32 	%r437, %r389, %r437, %r89;
$L__BB8_65:
	shr.u32 	%r390, %r436, 30;
	shf.l.wrap.b32 	%r391, %r437, %r436, 2;
	shl.b32 	%r392, %r437, 2;
	shr.u32 	%r393, %r391, 31;
	add.s32 	%r394, %r393, %r390;
	neg.s32 	%r395, %r394;
	setp.lt.s32 	%p94, %r85, 0;
	selp.b32 	%r438, %r395, %r394, %p94;
	xor.b32  	%r396, %r391, %r85;
	shr.s32 	%r397, %r391, 31;
	xor.b32  	%r398, %r397, %r391;
	xor.b32  	%r399, %r397, %r392;
	cvt.u64.u32 	%rd99, %r398;
	shl.b64 	%rd100, %rd99, 32;
	cvt.u64.u32 	%rd101, %r399;
	or.b64  	%rd102, %rd100, %rd101;
	cvt.rn.f64.s64 	%fd26, %rd102;
	mul.f64 	%fd27, %fd26, 0d3BF921FB54442D19;
	cvt.rn.f32.f64 	%f174, %fd27;
	neg.f32 	%f175, %f174;
	setp.lt.s32 	%p95, %r396, 0;
	selp.f32 	%f200, %f175, %f174, %p95;
$L__BB8_66:
	mul.rn.f32 	%f177, %f200, %f200;
	and.b32  	%r401, %r438, 1;
	setp.eq.b32 	%p96, %r401, 1;
	selp.f32 	%f178, 0f3F800000, %f200, %p96;
	fma.rn.f32 	%f179, %f177, %f178, 0f00000000;
	fma.rn.f32 	%f180, %f177, 0f37CBAC00, 0fBAB607ED;
	selp.f32 	%f181, %f180, 0fB94D4153, %p96;
	selp.f32 	%f182, 0f3D2AAABB, 0f3C0885E4, %p96;
	fma.rn.f32 	%f183, %f181, %f177, %f182;
	selp.f32 	%f184, 0fBEFFFFFF, 0fBE2AAAA8, %p96;
	fma.rn.f32 	%f185, %f183, %f177, %f184;
	fma.rn.f32 	%f186, %f185, %f179, %f178;
	and.b32  	%r402, %r438, 2;
	setp.eq.s32 	%p97, %r402, 0;
	mov.f32 	%f187, 0f00000000;
	sub.f32 	%f188, %f187, %f186;
	selp.f32 	%f189, %f186, %f188, %p97;
	shl.b32 	%r403, %r430, 3;
	mov.u32 	%r404, smem;
	add.s32 	%r405, %r404, %r403;
	ld.shared.v2.f32 	{%f190, %f191}, [%r405];
	mul.f32 	%f192, %f17, %f190;
	mul.f32 	%f193, %f191, %f189;
	sub.f32 	%f194, %f192, %f193;
	mul.f32 	%f195, %f190, %f189;
	fma.rn.f32 	%f196, %f17, %f191, %f195;
	add.s32 	%r406, %r430, %r39;
	mul.wide.s32 	%rd103, %r406, 8;
	add.s64 	%rd104, %rd4, %rd103;
	st.global.v2.f32 	[%rd104], {%f194, %f196};
	add.s32 	%r430, %r430, %r40;
	setp.lt.s32 	%p98, %r430, %r165;
	@%p98 bra 	$L__BB8_35;
	bra.uni 	$L__BB8_118;
$L__BB8_67:
	setp.ge.s32 	%p3, %r2, %r165;
	@%p3 bra 	$L__BB8_118;
	setp.ge.s32 	%p4, %r430, %r164;
	@%p4 bra 	$L__BB8_71;
	mov.u32 	%r99, %ntid.x;
	mov.u32 	%r170, smem;
	mov.u32 	%r439, %r430;
$L__BB8_70:
	shl.b32 	%r169, %r439, 3;
	add.s32 	%r171, %r170, %r169;
	mad.lo.s32 	%r172, %r439, %r165, %r2;
	mul.wide.s32 	%rd34, %r172, 8;
	add.s64 	%rd35, %rd3, %rd34;
	ld.global.nc.v2.f32 	{%f33, %f34}, [%rd35];
	st.shared.v2.f32 	[%r171], {%f33, %f34};
	add.s32 	%r439, %r439, %r99;
	setp.lt.s32 	%p5, %r439, %r164;
	@%p5 bra 	$L__BB8_70;
$L__BB8_71:
	bar.sync 	0;
	setp.lt.s32 	%p6, %r164, 2;
	mov.b32 	%r443, 0;
	@%p6 bra 	$L__BB8_74;
	mov.b32 	%r443, 0;
	mov.u32 	%r442, %r164;
$L__BB8_73:
	add.s32 	%r443, %r443, 1;
	shr.u32 	%r111, %r442, 1;
	setp.gt.u32 	%p7, %r442, 3;
	mov.u32 	%r442, %r111;
	@%p7 bra 	$L__BB8_73;
$L__BB8_74:
	setp.ge.s32 	%p8, %r430, %r164;
	@%p8 bra 	$L__BB8_91;
	setp.ne.s32 	%p9, %r443, 0;
	mov.u32 	%r103, %ntid.x;
	mov.u32 	%r441, %r430;
	@%p9 bra 	$L__BB8_76;
	bra.uni 	$L__BB8_88;
$L__BB8_76:
	and.b32  	%r104, %r443, 3;
	and.b32  	%r105, %r443, -4;
	mov.u32 	%r444, %r430;
$L__BB8_77:
	setp.lt.u32 	%p10, %r443, 4;
	mov.b32 	%r450, 0;
	mov.u32 	%r449, %r444;
	@%p10 bra 	$L__BB8_81;
	mov.b32 	%r451, 0;
	mov.u32 	%r449, %r444;
	mov.u32 	%r447, %r451;
$L__BB8_79:
	shl.b32 	%r178, %r449, 2;
	and.b32  	%r179, %r178, 4;
	shr.u32 	%r180, %r449, 2;
	shl.b32 	%r181, %r451, 3;
	or.b32  	%r182, %r181, %r179;
	and.b32  	%r183, %r449, 2;
	or.b32  	%r184, %r183, %r182;
	and.b32  	%r185, %r180, 1;
	or.b32  	%r186, %r185, %r184;
	shr.u32 	%r187, %r449, 3;
	shl.b32 	%r188, %r186, 1;
	and.b32  	%r189, %r187, 1;
	or.b32  	%r451, %r189, %r188;
	shr.u32 	%r449, %r449, 4;
	add.s32 	%r447, %r447, 4;
	setp.ne.s32 	%p11, %r447, %r105;
	@%p11 bra 	$L__BB8_79;
	shl.b32 	%r450, %r451, 1;
$L__BB8_81:
	setp.eq.s32 	%p12, %r104, 0;
	@%p12 bra 	$L__BB8_85;
	setp.eq.s32 	%p13, %r104, 1;
	and.b32  	%r190, %r449, 1;
	add.s32 	%r451, %r190, %r450;
	@%p13 bra 	$L__BB8_85;
	setp.eq.s32 	%p14, %r104, 2;
	shr.u32 	%r191, %r449, 1;
	shl.b32 	%r192, %r451, 1;
	and.b32  	%r193, %r191, 1;
	or.b32  	%r451, %r193, %r192;
	@%p14 bra 	$L__BB8_85;
	shr.u32 	%r194, %r449, 2;
	shl.b32 	%r195, %r451, 1;
	and.b32  	%r196, %r194, 1;
	or.b32  	%r451, %r196, %r195;
$L__BB8_85:
	setp.ge.s32 	%p15, %r444, %r451;
	@%p15 bra 	$L__BB8_87;
	shl.b32 	%r197, %r444, 3;
	mov.u32 	%r198, smem;
	add.s32 	%r199, %r198, %r197;
	ld.shared.v2.f32 	{%f35, %f36}, [%r199];
	shl.b32 	%r200, %r451, 3;
	add.s32 	%r201, %r198, %r200;
	ld.shared.v2.f32 	{%f37, %f38}, [%r201];
	st.shared.v2.f32 	[%r199], {%f37, %f38};
	st.shared.v2.f32 	[%r201], {%f35, %f36};
$L__BB8_87:
	add.s32 	%r444, %r444, %r103;
	setp.lt.s32 	%p16, %r444, %r164;
	@%p16 bra 	$L__BB8_77;
	bra.uni 	$L__BB8_91;
$L__BB8_88:
	setp.gt.s32 	%p17, %r441, -1;
	@%p17 bra 	$L__BB8_90;
	shl.b32 	%r202, %r441, 3;
	mov.u32 	%r203, smem;
	add.s32 	%r204, %r203, %r202;
	ld.shared.v2.f32 	{%f39, %f40}, [%r204];
	ld.shared.v2.f32 	{%f41, %f42}, [smem];
	st.shared.v2.f32 	[%r204], {%f41, %f42};
	st.shared.v2.f32 	[smem], {%f39, %f40};
$L__BB8_90:
	add.s32 	%r441, %r441, %r103;
	setp.lt.s32 	%p18, %r441, %r164;
	@%p18 bra 	$L__BB8_88;
$L__BB8_91:
	setp.lt.s32 	%p19, %r164, 2;
	bar.sync 	0;
	@%p19 bra 	$L__BB8_113;
	shr.u32 	%r128, %r164, 1;
	mov.b32 	%r452, 1;
	mov.u64 	%rd49, __cudart_i2opi_f;
$L__BB8_93:
	setp.ge.u32 	%p20, %r430, %r128;
	@%p20 bra 	$L__BB8_112;
	add.s32 	%r206, %r452, -1;
	not.b32 	%r207, %r452;
	and.b32  	%r208, %r207, %r206;
	popc.b32 	%r130, %r208;
	shl.b32 	%r131, %r452, 1;
	cvt.rn.f64.s32 	%fd7, %r131;
	mov.u32 	%r453, %r430;
$L__BB8_95:
	rem.s32 	%r133, %r453, %r452;
	cvt.rn.f64.u32 	%fd4, %r133;
	setp.eq.s16 	%p21, %rs1, 0;
	selp.f64 	%fd5, 0dC01921FB54442D18, 0d401921FB54442D18, %p21;
	mul.f64 	%fd6, %fd5, %fd4;
	div.rn.f64 	%fd8, %fd6, %fd7;
	cvt.rn.f32.f64 	%f21, %fd8;
	mul.f32 	%f43, %f21, 0f3F22F983;
	cvt.rni.s32.f32 	%r461, %f43;
	cvt.rn.f32.s32 	%f44, %r461;
	fma.rn.f32 	%f45, %f44, 0fBFC90FDA, %f21;
	fma.rn.f32 	%f46, %f44, 0fB3A22168, %f45;
	fma.rn.f32 	%f202, %f44, 0fA7C234C5, %f46;
	abs.f32 	%f23, %f21;
	setp.ltu.f32 	%p22, %f23, 0f47CE4780;
	mov.u32 	%r457, %r461;
	mov.f32 	%f201, %f202;
	@%p22 bra 	$L__BB8_103;
	setp.neu.f32 	%p23, %f23, 0f7F800000;
	@%p23 bra 	$L__BB8_98;
	mov.f32 	%f49, 0f00000000;
	mul.rn.f32 	%f201, %f21, %f49;
	mov.b32 	%r457, 0;
	bra.uni 	$L__BB8_103;
$L__BB8_98:
	mov.b32 	%r135, %f21;
	mov.b64 	%rd111, 0;
	mov.b32 	%r454, 0;
$L__BB8_99:
	.pragma "nounroll";
	mul.wide.u32 	%rd37, %r454, 4;
	mov.u64 	%rd38, __cudart_i2opi_f;
	add.s64 	%rd39, %rd38, %rd37;
	ld.global.nc.u32 	%r210, [%rd39];
	shl.b32 	%r211, %r135, 8;
	or.b32  	%r212, %r211, -2147483648;
	mad.wide.u32 	%rd40, %r210, %r212, %rd111;
	shr.u64 	%rd111, %rd40, 32;
	add.s64 	%rd41, %rd2, %rd37;
	st.local.u32 	[%rd41], %rd40;
	add.s32 	%r454, %r454, 1;
	setp.ne.s32 	%p24, %r454, 6;
	@%p24 bra 	$L__BB8_99;
	shr.u32 	%r213, %r135, 23;
	st.local.u32 	[%rd2+24], %rd111;
	and.b32  	%r138, %r213, 31;
	and.b32  	%r214, %r213, 224;
	add.s32 	%r215, %r214, -128;
	shr.u32 	%r216, %r215, 5;
	mul.wide.u32 	%rd42, %r216, 4;
	sub.s64 	%rd23, %rd2, %rd42;
	ld.local.u32 	%r455, [%rd23+24];
	ld.local.u32 	%r456, [%rd23+20];
	setp.eq.s32 	%p25, %r138, 0;
	@%p25 bra 	$L__BB8_102;
	shf.l.wrap.b32 	%r455, %r456, %r455, %r138;
	ld.local.u32 	%r217, [%rd23+16];
	shf.l.wrap.b32 	%r456, %r217, %r456, %r138;
$L__BB8_102:
	shr.u32 	%r218, %r455, 30;
	shf.l.wrap.b32 	%r219, %r456, %r455, 2;
	shl.b32 	%r220, %r456, 2;
	shr.u32 	%r221, %r219, 31;
	add.s32 	%r222, %r221, %r218;
	neg.s32 	%r223, %r222;
	setp.lt.s32 	%p26, %r135, 0;
	selp.b32 	%r457, %r223, %r222, %p26;
	xor.b32  	%r224, %r219, %r135;
	shr.s32 	%r225, %r219, 31;
	xor.b32  	%r226, %r225, %r219;
	xor.b32  	%r227, %r225, %r220;
	cvt.u64.u32 	%rd43, %r226;
	shl.b64 	%rd44, %rd43, 32;
	cvt.u64.u32 	%rd45, %r227;
	or.b64  	%rd46, %rd44, %rd45;
	cvt.rn.f64.s64 	%fd9, %rd46;
	mul.f64 	%fd10, %fd9, 0d3BF921FB54442D19;
	cvt.rn.f32.f64 	%f47, %fd10;
	neg.f32 	%f48, %f47;
	setp.lt.s32 	%p27, %r224, 0;
	selp.f32 	%f201, %f48, %f47, %p27;
$L__BB8_103:
	add.s32 	%r229, %r457, 1;
	mul.rn.f32 	%f50, %f201, %f201;
	and.b32  	%r230, %r457, 1;
	setp.eq.b32 	%p29, %r230, 1;
	selp.f32 	%f51, %f201, 0f3F800000, %p29;
	fma.rn.f32 	%f52, %f50, %f51, 0f00000000;
	fma.rn.f32 	%f53, %f50, 0f37CBAC00, 0fBAB607ED;
	selp.f32 	%f54, 0fB94D4153, %f53, %p29;
	selp.f32 	%f55, 0f3C0885E4, 0f3D2AAABB, %p29;
	fma.rn.f32 	%f56, %f54, %f50, %f55;
	selp.f32 	%f57, 0fBE2AAAA8, 0fBEFFFFFF, %p29;
	fma.rn.f32 	%f58, %f56, %f50, %f57;
	fma.rn.f32 	%f59, %f58, %f52, %f51;
	and.b32  	%r231, %r229, 2;
	setp.eq.s32 	%p30, %r231, 0;
	mov.f32 	%f60, 0f00000000;
	sub.f32 	%f61, %f60, %f59;
	selp.f32 	%f27, %f59, %f61, %p30;
	@%p22 bra 	$L__BB8_111;
	setp.neu.f32 	%p31, %f23, 0f7F800000;
	@%p31 bra 	$L__BB8_106;
	mov.f32 	%f64, 0f00000000;
	mul.rn.f32 	%f202, %f21, %f64;
	mov.b32 	%r461, 0;
	bra.uni 	$L__BB8_111;
$L__BB8_106:
	mov.b32 	%r147, %f21;
	mov.b64 	%rd112, 0;
	mov.b32 	%r458, 0;
$L__BB8_107:
	.pragma "nounroll";
	mul.wide.u32 	%rd48, %r458, 4;
	add.s64 	%rd50, %rd49, %rd48;
	ld.global.nc.u32 	%r233, [%rd50];
	shl.b32 	%r234, %r147, 8;
	or.b32  	%r235, %r234, -2147483648;
	mad.wide.u32 	%rd51, %r233, %r235, %rd112;
	shr.u64 	%rd112, %rd51, 32;
	add.s64 	%rd52, %rd1, %rd48;
	st.local.u32 	[%rd52], %rd51;
	add.s32 	%r458, %r458, 1;
	setp.ne.s32 	%p32, %r458, 6;
	@%p32 bra 	$L__BB8_107;
	shr.u32 	%r236, %r147, 23;
	st.local.u32 	[%rd1+24], %rd112;
	and.b32  	%r150, %r236, 31;
	and.b32  	%r237, %r236, 224;
	add.s32 	%r238, %r237, -128;
	shr.u32 	%r239, %r238, 5;
	mul.wide.u32 	%rd53, %r239, 4;
	sub.s64 	%rd26, %rd1, %rd53;
	ld.local.u32 	%r459, [%rd26+24];
	ld.local.u32 	%r460, [%rd26+20];
	setp.eq.s32 	%p33, %r150, 0;
	@%p33 bra 	$L__BB8_110;
	shf.l.wrap.b32 	%r459, %r460, %r459, %r150;
	ld.local.u32 	%r240, [%rd26+16];
	shf.l.wrap.b32 	%r460, %r240, %r460, %r150;
$L__BB8_110:
	shr.u32 	%r241, %r459, 30;
	shf.l.wrap.b32 	%r242, %r460, %r459, 2;
	shl.b32 	%r243, %r460, 2;
	shr.u32 	%r244, %r242, 31;
	add.s32 	%r245, %r244, %r241;
	neg.s32 	%r246, %r245;
	setp.lt.s32 	%p34, %r147, 0;
	selp.b32 	%r461, %r246, %r245, %p34;
	xor.b32  	%r247, %r242, %r147;
	shr.s32 	%r248, %r242, 31;
	xor.b32  	%r249, %r248, %r242;
	xor.b32  	%r250, %r248, %r243;
	cvt.u64.u32 	%rd54, %r249;
	shl.b64 	%rd55, %rd54, 32;
	cvt.u64.u32 	%rd56, %r250;
	or.b64  	%rd57, %rd55, %rd56;
	cvt.rn.f64.s64 	%fd11, %rd57;
	mul.f64 	%fd12, %fd11, 0d3BF921FB54442D19;
	cvt.rn.f32.f64 	%f62, %fd12;
	neg.f32 	%f63, %f62;
	setp.lt.s32 	%p35, %r247, 0;
	selp.f32 	%f202, %f63, %f62, %p35;
$L__BB8_111:
	mul.rn.f32 	%f65, %f202, %f202;
	and.b32  	%r252, %r461, 1;
	setp.eq.b32 	%p36, %r252, 1;
	selp.f32 	%f66, 0f3F800000, %f202, %p36;
	fma.rn.f32 	%f67, %f65, %f66, 0f00000000;
	fma.rn.f32 	%f68, %f65, 0f37CBAC00, 0fBAB607ED;
	selp.f32 	%f69, %f68, 0fB94D4153, %p36;
	selp.f32 	%f70, 0f3D2AAABB, 0f3C0885E4, %p36;
	fma.rn.f32 	%f71, %f69, %f65, %f70;
	selp.f32 	%f72, 0fBEFFFFFF, 0fBE2AAAA8, %p36;
	fma.rn.f32 	%f73, %f71, %f65, %f72;
	fma.rn.f32 	%f74, %f73, %f67, %f66;
	and.b32  	%r253, %r461, 2;
	setp.eq.s32 	%p37, %r253, 0;
	mov.f32 	%f75, 0f00000000;
	sub.f32 	%f76, %f75, %f74;
	selp.f32 	%f77, %f74, %f76, %p37;
	shr.u32 	%r254, %r453, %r130;
	mad.lo.s32 	%r255, %r254, %r131, %r133;
	shl.b32 	%r256, %r255, 3;
	mov.u32 	%r257, smem;
	add.s32 	%r258, %r257, %r256;
	shl.b32 	%r259, %r452, 3;
	add.s32 	%r260, %r258, %r259;
	ld.shared.v2.f32 	{%f78, %f79}, [%r260];
	mul.f32 	%f80, %f27, %f78;
	mul.f32 	%f81, %f79, %f77;
	sub.f32 	%f82, %f80, %f81;
	mul.f32 	%f83, %f78, %f77;
	fma.rn.f32 	%f84, %f27, %f79, %f83;
	ld.shared.v2.f32 	{%f85, %f86}, [%r258];
	sub.f32 	%f87, %f85, %f82;
	sub.f32 	%f88, %f86, %f84;
	st.shared.v2.f32 	[%r260], {%f87, %f88};
	add.f32 	%f89, %f85, %f82;
	add.f32 	%f90, %f86, %f84;
	st.shared.v2.f32 	[%r258], {%f89, %f90};
	mov.u32 	%r261, %ntid.x;
	add.s32 	%r453, %r453, %r261;
	setp.lt.u32 	%p38, %r453, %r128;
	@%p38 bra 	$L__BB8_95;
$L__BB8_112:
	bar.sync 	0;
	shl.b32 	%r452, %r452, 1;
	setp.lt.s32 	%p39, %r452, %r164;
	@%p39 bra 	$L__BB8_93;
$L__BB8_113:
	setp.eq.s16 	%p40, %rs1, 0;
	mov.f32 	%f203, 0f3F800000;
	@%p40 bra 	$L__BB8_115;
	cvt.rn.f32.s32 	%f92, %r4;
	rcp.rn.f32 	%f203, %f92;
$L__BB8_115:
	setp.ge.s32 	%p41, %r430, %r164;
	@%p41 bra 	$L__BB8_118;
	mov.u32 	%r161, %ntid.x;
	mov.u32 	%r263, smem;
$L__BB8_117:
	shl.b32 	%r262, %r430, 3;
	add.s32 	%r264, %r263, %r262;
	ld.shared.v2.f32 	{%f93, %f94}, [%r264];
	mul.f32 	%f95, %f203, %f93;
	mul.f32 	%f96, %f203, %f94;
	mad.lo.s32 	%r265, %r430, %r165, %r2;
	mul.wide.s32 	%rd58, %r265, 8;
	add.s64 	%rd59, %rd4, %rd58;
	st.global.v2.f32 	[%rd59], {%f95, %f96};
	add.s32 	%r430, %r430, %r161;
	setp.lt.s32 	%p42, %r430, %r164;
	@%p42 bra 	$L__BB8_117;
$L__BB8_118:
	ret;

}
	// .globl	_Z18lux_fft_r2c_kernelILi256EEvP6float2PKfii
.visible .entry _Z18lux_fft_r2c_kernelILi256EEvP6float2PKfii(
	.param .u64 .ptr .align 1 _Z18lux_fft_r2c_kernelILi256EEvP6float2PKfii_param_0,
	.param .u64 .ptr .align 1 _Z18lux_fft_r2c_kernelILi256EEvP6float2PKfii_param_1,
	.param .u32 _Z18lux_fft_r2c_kernelILi256EEvP6float2PKfii_param_2,
	.param .u32 _Z18lux_fft_r2c_kernelILi256EEvP6float2PKfii_param_3
)
{
	.local .align 4 .b8 	__local_depot9[28];
	.reg .b64 	%SP;
	.reg .b64 	%SPL;
	.reg .pred 	%p<69>;
	.reg .b32 	%r<343>;
	.reg .b32 	%f<167>;
	.reg .b64 	%rd<90>;
	.reg .b64 	%fd<17>;

	mov.u64 	%SPL, __local_depot9;
	ld.param.u64 	%rd21, [_Z18lux_fft_r2c_kernelILi256EEvP6float2PKfii_param_0];
	ld.param.u64 	%rd22, [_Z18lux_fft_r2c_kernelILi256EEvP6float2PKfii_param_1];
	ld.param.u32 	%r116, [_Z18lux_fft_r2c_kernelILi256EEvP6float2PKfii_param_2];
	ld.param.u32 	%r117, [_Z18lux_fft_r2c_kernelILi256EEvP6float2PKfii_param_3];
	add.u64 	%rd1, %SPL, 0;
	add.u64 	%rd2, %SPL, 0;
	mov.u32 	%r1, %ctaid.x;
	mov.u32 	%r334, %tid.x;
	setp.ge.s32 	%p1, %r1, %r117;
	@%p1 bra 	$L__BB9_87;
	cvta.to.global.u64 	%rd25, %rd21;
	cvta.to.global.u64 	%rd26, %rd22;
	mul.lo.s32 	%r118, %r116, %r1;
	mul.wide.s32 	%rd27, %r118, 4;
	add.s64 	%rd3, %rd26, %rd27;
	shr.u32 	%r119, %r116, 31;
	add.s32 	%r120, %r116, %r119;
	shr.s32 	%r3, %r120, 1;
	mad.lo.s32 	%r121, %r1, %r3, %r1;
	mul.wide.s32 	%rd28, %r121, 8;
	add.s64 	%rd4, %rd25, %rd28;
	setp.ge.s32 	%p2, %r334, %r3;
	@%p2 bra 	$L__BB9_8;
	mov.u32 	%r4, %ntid.x;
	add.s32 	%r122, %r334, %r4;
	max.u32 	%r123, %r3, %r122;
	setp.lt.u32 	%p3, %r122, %r3;
	selp.u32 	%r124, 1, 0, %p3;
	add.s32 	%r125, %r122, %r124;
	sub.s32 	%r126, %r123, %r125;
	div.u32 	%r127, %r126, %r4;
	add.s32 	%r5, %r127, %r124;
	and.b32  	%r128, %r5, 3;
	setp.eq.s32 	%p4, %r128, 3;
	mov.u32 	%r307, %r334;
	@%p4 bra 	$L__BB9_5;
	add.s32 	%r130, %r5, 1;
	and.b32  	%r6, %r130, 3;
	mov.b32 	%r306, 0;
	mov.u32 	%r307, %r334;
$L__BB9_4:
	.pragma "nounroll";
	shl.b32 	%r131, %r307, 1;
	mul.wide.u32 	%rd29, %r131, 4;
	add.s64 	%rd30, %rd3, %rd29;
	ld.global.nc.f32 	%f25, [%rd30];
	ld.global.nc.f32 	%f26, [%rd30+4];
	shl.b32 	%r132, %r307, 3;
	mov.u32 	%r133, smem;
	add.s32 	%r134, %r133, %r132;
	st.shared.v2.f32 	[%r134], {%f25, %f26};
	add.s32 	%r307, %r307, %r4;
	add.s32 	%r306, %r306, 1;
	setp.ne.s32 	%p5, %r306, %r6;
	@%p5 bra 	$L__BB9_4;
$L__BB9_5:
	setp.lt.u32 	%p6, %r5, 3;
	@%p6 bra 	$L__BB9_8;
	mov.u32 	%r137, smem;
	shl.b32 	%r141, %r4, 3;
$L__BB9_7:
	shl.b32 	%r135, %r307, 1;
	mul.wide.u32 	%rd31, %r135, 4;
	add.s64 	%rd32, %rd3, %rd31;
	ld.global.nc.f32 	%f27, [%rd32];
	ld.global.nc.f32 	%f28, [%rd32+4];
	shl.b32 	%r136, %r307, 3;
	add.s32 	%r138, %r137, %r136;
	st.shared.v2.f32 	[%r138], {%f27, %f28};
	add.s32 	%r139, %r307, %r4;
	shl.b32 	%r140, %r139, 1;
	mul.wide.u32 	%rd33, %r140, 4;
	add.s64 	%rd34, %rd3, %rd33;
	ld.global.nc.f32 	%f29, [%rd34];
	ld.global.nc.f32 	%f30, [%rd34+4];
	add.s32 	%r142, %r138, %r141;
	st.shared.v2.f32 	[%r142], {%f29, %f30};
	add.s32 	%r143, %r139, %r4;
	shl.b32 	%r144, %r143, 1;
	mul.wide.u32 	%rd35, %r144, 4;
	add.s64 	%rd36, %rd3, %rd35;
	ld.global.nc.f32 	%f31, [%rd36];
	ld.global.nc.f32 	%f32, [%rd36+4];
	add.s32 	%r145, %r142, %r141;
	st.shared.v2.f32 	[%r145], {%f31, %f32};
	add.s32 	%r146, %r143, %r4;
	shl.b32 	%r147, %r146, 1;
	mul.wide.u32 	%rd37, %r147, 4;
	add.s64 	%rd38, %rd3, %rd37;
	ld.global.nc.f32 	%f33, [%rd38];
	ld.global.nc.f32 	%f34, [%rd38+4];
	add.s32 	%r148, %r145, %r141;
	st.shared.v2.f32 	[%r148], {%f33, %f34};
	add.s32 	%r307, %r146, %r4;
	setp.lt.s32 	%p7, %r307, %r3;
	@%p7 bra 	$L__BB9_7;
$L__BB9_8:
	bar.sync 	0;
	setp.lt.s32 	%p8, %r116, 4;
	mov.b32 	%r315, 0;
	@%p8 bra 	$L__BB9_11;
	mov.b32 	%r315, 0;
	mov.u32 	%r314, %r3;
$L__BB9_10:
	add.s32 	%r315, %r315, 1;
	shr.u32 	%r33, %r314, 1;
	setp.gt.u32 	%p9, %r314, 3;
	mov.u32 	%r314, %r33;
	@%p9 bra 	$L__BB9_10;
$L__BB9_11:
	setp.ge.s32 	%p10, %r334, %r3;
	@%p10 bra 	$L__BB9_41;
	setp.eq.s32 	%p11, %r315, 0;
	mov.u32 	%r15, %ntid.x;
	@%p11 bra 	$L__BB9_25;
	and.b32  	%r16, %r315, 3;
	and.b32  	%r17, %r315, -4;
	mov.u32 	%r316, %r334;
$L__BB9_14:
	setp.lt.u32 	%p12, %r315, 4;
	mov.b32 	%r322, 0;
	mov.u32 	%r321, %r316;
	@%p12 bra 	$L__BB9_18;
	mov.b32 	%r323, 0;
	mov.u32 	%r321, %r316;
	mov.u32 	%r319, %r323;
$L__BB9_16:
	shl.b32 	%r154, %r321, 2;
	and.b32  	%r155, %r154, 4;
	shr.u32 	%r156, %r321, 2;
	shl.b32 	%r157, %r323, 3;
	or.b32  	%r158, %r157, %r155;
	and.b32  	%r159, %r321, 2;
	or.b32  	%r160, %r159, %r158;
	and.b32  	%r161, %r156, 1;
	or.b32  	%r162, %r161, %r160;
	shr.u32 	%r163, %r321, 3;
	shl.b32 	%r164, %r162, 1;
	and.b32  	%r165, %r163, 1;
	or.b32  	%r323, %r165, %r164;
	shr.u32 	%r321, %r321, 4;
	add.s32 	%r319, %r319, 4;
	setp.ne.s32 	%p13, %r319, %r17;
	@%p13 bra 	$L__BB9_16;
	shl.b32 	%r322, %r323, 1;
$L__BB9_18:
	setp.eq.s32 	%p14, %r16, 0;
	@%p14 bra 	$L__BB9_22;
	setp.eq.s32 	%p15, %r16, 1;
	and.b32  	%r166, %r321, 1;
	add.s32 	%r323, %r166, %r322;
	@%p15 bra 	$L__BB9_22;
	setp.eq.s32 	%p16, %r16, 2;
	shr.u32 	%r167, %r321, 1;
	shl.b32 	%r168, %r323, 1;
	and.b32  	%r169, %r167, 1;
	or.b32  	%r323, %r169, %r168;
	@%p16 bra 	$L__BB9_22;
	shr.u32 	%r170, %r321, 2;
	shl.b32 	%r171, %r323, 1;
	and.b32  	%r172, %r170, 1;
	or.b32  	%r323, %r172, %r171;
$L__BB9_22:
	setp.ge.s32 	%p17, %r316, %r323;
	@%p17 bra 	$L__BB9_24;
	shl.b32 	%r173, %r316, 3;
	mov.u32 	%r174, smem;
	add.s32 	%r175, %r174, %r173;
	ld.shared.v2.f32 	{%f35, %f36}, [%r175];
	shl.b32 	%r176, %r323, 3;
	add.s32 	%r177, %r174, %r176;
	ld.shared.v2.f32 	{%f37, %f38}, [%r177];
	st.shared.v2.f32 	[%r175], {%f37, %f38};
	st.shared.v2.f32 	[%r177], {%f35, %f36};
$L__BB9_24:
	add.s32 	%r316, %r316, %r15;
	setp.lt.s32 	%p18, %r316, %r3;
	@%p18 bra 	$L__BB9_14;
	bra.uni 	$L__BB9_41;
$L__BB9_25:
	add.s32 	%r178, %r334, %r15;
	max.u32 	%r179, %r3, %r178;
	setp.lt.u32 	%p19, %r178, %r3;
	selp.u32 	%r180, 1, 0, %p19;
	add.s32 	%r181, %r178, %r180;
	sub.s32 	%r182, %r179, %r181;
	div.u32 	%r183, %r182, %r15;
	add.s32 	%r18, %r183, %r180;
	and.b32  	%r184, %r18, 3;
	setp.eq.s32 	%p20, %r184, 3;
	mov.u32 	%r312, %r334;
	@%p20 bra 	$L__BB9_30;
	add.s32 	%r186, %r18, 1;
	and.b32  	%r19, %r186, 3;
	mov.b32 	%r311, 0;
	mov.u32 	%r312, %r334;
$L__BB9_27:
	.pragma "nounroll";
	setp.gt.s32 	%p21, %r312, -1;
	@%p21 bra 	$L__BB9_29;
	shl.b32 	%r187, %r312, 3;
	mov.u32 	%r188, smem;
	add.s32 	%r189, %r188, %r187;
	ld.shared.v2.f32 	{%f39, %f40}, [%r189];
	ld.shared.v2.f32 	{%f41, %f42}, [smem];
	st.shared.v2.f32 	[%r189], {%f41, %f42};
	st.shared.v2.f32 	[smem], {%f39, %f40};
$L__BB9_29:
	add.s32 	%r312, %r312, %r15;
	add.s32 	%r311, %r311, 1;
	setp.ne.s32 	%p22, %r311, %r19;
	@%p22 bra 	$L__BB9_27;
$L__BB9_30:
	setp.lt.u32 	%p23, %r18, 3;
	@%p23 bra 	$L__BB9_41;
	mov.u32 	%r191, smem;
$L__BB9_32:
	setp.gt.s32 	%p24, %r312, -1;
	@%p24 bra 	$L__BB9_34;
	shl.b32 	%r190, %r312, 3;
	add.s32 	%r192, %r191, %r190;
	ld.shared.v2.f32 	{%f43, %f44}, [%r192];
	ld.shared.v2.f32 	{%f45, %f46}, [smem];
	st.shared.v2.f32 	[%r192], {%f45, %f46};
	st.shared.v2.f32 	[smem], {%f43, %f44};
$L__BB9_34:
	add.s32 	%r26, %r312, %r15;
	setp.gt.s32 	%p25, %r26, -1;
	@%p25 bra 	$L__BB9_36;
	shl.b32 	%r193, %r26, 3;
	add.s32 	%r195, %r191, %r193;
	ld.shared.v2.f32 	{%f47, %f48}, [%r195];
	ld.shared.v2.f32 	{%f49, %f50}, [smem];
	st.shared.v2.f32 	[%r195], {%f49, %f50};
	st.shared.v2.f32 	[smem], {%f47, %f48};
$L__BB9_36:
	add.s32 	%r27, %r26, %r15;
	setp.gt.s32 	%p26, %r27, -1;
	@%p26 bra 	$L__BB9_38;
	shl.b32 	%r196, %r27, 3;
	add.s32 	%r198, %r191, %r196;
	ld.shared.v2.f32 	{%f51, %f52}, [%r198];
	ld.shared.v2.f32 	{%f53, %f54}, [smem];
	st.shared.v2.f32 	[%r198], {%f53, %f54};
	st.shared.v2.f32 	[smem], {%f51, %f52};
$L__BB9_38:
	add.s32 	%r28, %r27, %r15;
	setp.gt.s32 	%p27, %r28, -1;
	@%p27 bra 	$L__BB9_40;
	shl.b32 	%r199, %r28, 3;
	add.s32 	%r201, %r191, %r199;
	ld.shared.v2.f32 	{%f55, %f56}, [%r201];
	ld.shared.v2.f32 	{%f57, %f58}, [smem];
	st.shared.v2.f32 	[%r201], {%f57, %f58};
	st.shared.v2.f32 	[smem], {%f55, %f56};
$L__BB9_40:
	add.s32 	%r312, %r28, %r15;
	setp.lt.s32 	%p28, %r312, %r3;
	@%p28 bra 	$L__BB9_32;
$L__BB9_41:
	setp.lt.s32 	%p29, %r116, 4;
	bar.sync 	0;
	@%p29 bra 	$L__BB9_48;
	shr.u32 	%r50, %r116, 2;
	mov.b32 	%r324, 1;
	mov.u32 	%r51, %ntid.x;
	mov.u64 	%rd52, __cudart_i2opi_f;
$L__BB9_43:
	setp.ge.u32 	%p30, %r334, %r50;
	@%p30 bra 	$L__BB9_66;
	add.s32 	%r203, %r324, -1;
	not.b32 	%r204, %r324;
	and.b32  	%r205, %r204, %r203;
	popc.b32 	%r53, %r205;
	shl.b32 	%r54, %r324, 1;
	cvt.rn.f64.s32 	%fd1, %r54;
	mov.u32 	%r325, %r334;
$L__BB9_45:
	rem.s32 	%r57, %r325, %r324;
	cvt.rn.f64.u32 	%fd3, %r57;
	mul.f64 	%fd4, %fd3, 0dC01921FB54442D18;
	div.rn.f64 	%fd5, %fd4, %fd1;
	cvt.rn.f32.f64 	%f1, %fd5;
	mul.f32 	%f59, %f1, 0f3F22F983;
	cvt.rni.s32.f32 	%r333, %f59;
	cvt.rn.f32.s32 	%f60, %r333;
	fma.rn.f32 	%f61, %f60, 0fBFC90FDA, %f1;
	fma.rn.f32 	%f62, %f60, 0fB3A22168, %f61;
	fma.rn.f32 	%f164, %f60, 0fA7C234C5, %f62;
	abs.f32 	%f3, %f1;
	setp.ltu.f32 	%p31, %f3, 0f47CE4780;
	mov.u32 	%r329, %r333;
	mov.f32 	%f163, %f164;
	@%p31 bra 	$L__BB9_57;
	setp.neu.f32 	%p32, %f3, 0f7F800000;
	@%p32 bra 	$L__BB9_52;
	mov.f32 	%f65, 0f00000000;
	mul.rn.f32 	%f163, %f1, %f65;
	mov.b32 	%r329, 0;
	bra.uni 	$L__BB9_57;
$L__BB9_48:
	setp.gt.s32 	%p49, %r334, %r3;
	@%p49 bra 	$L__BB9_87;
	cvt.rn.f64.s32 	%fd2, %r116;
	mov.u32 	%r55, %ntid.x;
	mul.wide.s32 	%rd82, %r3, 8;
	add.s64 	%rd83, %rd4, %rd82;
	mov.u32 	%r257, smem;
	mov.u64 	%rd71, __cudart_i2opi_f;
$L__BB9_50:
	setp.ne.s32 	%p50, %r334, 0;
	@%p50 bra 	$L__BB9_67;
	ld.shared.v2.f32 	{%f159, %f160}, [smem];
	add.f32 	%f161, %f159, %f160;
	mov.f32 	%f162, 0f00000000;
	st.global.v2.f32 	[%rd4], {%f161, %f162};
	bra.uni 	$L__BB9_86;
$L__BB9_52:
	mov.b32 	%r59, %f1;
	shl.b32 	%r207, %r59, 8;
	or.b32  	%r60, %r207, -2147483648;
	mov.b64 	%rd84, 0;
	mov.b32 	%r326, 0;
$L__BB9_53:
	.pragma "nounroll";
	mul.wide.u32 	%rd40, %r326, 4;
	mov.u64 	%rd41, __cudart_i2opi_f;
	add.s64 	%rd42, %rd41, %rd40;
	ld.global.nc.u32 	%r208, [%rd42];
	mad.wide.u32 	%rd43, %r208, %r60, %rd84;
	shr.u64 	%rd84, %rd43, 32;
	add.s64 	%rd44, %rd2, %rd40;
	st.local.u32 	[%rd44], %rd43;
	add.s32 	%r326, %r326, 1;
	setp.ne.s32 	%p33, %r326, 6;
	@%p33 bra 	$L__BB9_53;
	shr.u32 	%r209, %r59, 23;
	st.local.u32 	[%rd2+24], %rd84;
	and.b32  	%r63, %r209, 31;
	and.b32  	%r210, %r209, 224;
	add.s32 	%r211, %r210, -128;
	shr.u32 	%r212, %r211, 5;
	mul.wide.u32 	%rd45, %r212, 4;
	sub.s64 	%rd7, %rd2, %rd45;
	ld.local.u32 	%r327, [%rd7+24];
	ld.local.u32 	%r328, [%rd7+20];
	setp.eq.s32 	%p34, %r63, 0;
	@%p34 bra 	$L__BB9_56;
	shf.l.wrap.b32 	%r327, %r328, %r327, %r63;
	ld.local.u32 	%r213, [%rd7+16];
	shf.l.wrap.b32 	%r328, %r213, %r328, %r63;
$L__BB9_56:
	shr.u32 	%r214, %r327, 30;
	shf.l.wrap.b32 	%r215, %r328, %r327, 2;
	shl.b32 	%r216, %r328, 2;
	shr.u32 	%r217, %r215, 31;
	add.s32 	%r218, %r217, %r214;
	neg.s32 	%r219, %r218;
	setp.lt.s32 	%p35, %r59, 0;
	selp.b32 	%r329, %r219, %r218, %p35;
	xor.b32  	%r220, %r215, %r59;
	shr.s32 	%r221, %r215, 31;
	xor.b32  	%r222, %r221, %r215;
	xor.b32  	%r223, %r221, %r216;
	cvt.u64.u32 	%rd46, %r222;
	shl.b64 	%rd47, %rd46, 32;
	cvt.u64.u32 	%rd48, %r223;
	or.b64  	%rd49, %rd47, %rd48;
	cvt.rn.f64.s64 	%fd6, %rd49;
	mul.f64 	%fd7, %fd6, 0d3BF921FB54442D19;
	cvt.rn.f32.f64 	%f63, %fd7;
	neg.f32 	%f64, %f63;
	setp.lt.s32 	%p36, %r220, 0;
	selp.f32 	%f163, %f64, %f63, %p36;
$L__BB9_57:
	setp.ltu.f32 	%p37, %f3, 0f47CE4780;
	add.s32 	%r225, %r329, 1;
	mul.rn.f32 	%f66, %f163, %f163;
	and.b32  	%r226, %r329, 1;
	setp.eq.b32 	%p38, %r226, 1;
	selp.f32 	%f67, %f163, 0f3F800000, %p38;
	fma.rn.f32 	%f68, %f66, %f67, 0f00000000;
	fma.rn.f32 	%f69, %f66, 0f37CBAC00, 0fBAB607ED;
	selp.f32 	%f70, 0fB94D4153, %f69, %p38;
	selp.f32 	%f71, 0f3C0885E4, 0f3D2AAABB, %p38;
	fma.rn.f32 	%f72, %f70, %f66, %f71;
	selp.f32 	%f73, 0fBE2AAAA8, 0fBEFFFFFF, %p38;
	fma.rn.f32 	%f74, %f72, %f66, %f73;
	fma.rn.f32 	%f75, %f74, %f68, %f67;
	and.b32  	%r227, %r225, 2;
	setp.eq.s32 	%p39, %r227, 0;
	mov.f32 	%f76, 0f00000000;
	sub.f32 	%f77, %f76, %f75;
	selp.f32 	%f7, %f75, %f77, %p39;
	@%p37 bra 	$L__BB9_65;
	setp.neu.f32 	%p40, %f3, 0f7F800000;
	@%p40 bra 	$L__BB9_60;
	mov.f32 	%f80, 0f00000000;
	mul.rn.f32 	%f164, %f1, %f80;
	mov.b32 	%r333, 0;
	bra.uni 	$L__BB9_65;
$L__BB9_60:
	mov.b32 	%r72, %f1;
	shl.b32 	%r229, %r72, 8;
	or.b32  	%r73, %r229, -2147483648;
	mov.b64 	%rd85, 0;
	mov.b32 	%r330, 0;
$L__BB9_61:
	.pragma "nounroll";
	mul.wide.u32 	%rd51, %r330, 4;
	add.s64 	%rd53, %rd52, %rd51;
	ld.global.nc.u32 	%r230, [%rd53];
	mad.wide.u32 	%rd54, %r230, %r73, %rd85;
	shr.u64 	%rd85, %rd54, 32;
	add.s64 	%rd55, %rd1, %rd51;
	st.local.u32 	[%rd55], %rd54;
	add.s32 	%r330, %r330, 1;
	setp.ne.s32 	%p41, %r330, 6;
	@%p41 bra 	$L__BB9_61;
	shr.u32 	%r231, %r72, 23;
	st.local.u32 	[%rd1+24], %rd85;
	and.b32  	%r76, %r231, 31;
	and.b32  	%r232, %r231, 224;
	add.s32 	%r233, %r232, -128;
	shr.u32 	%r234, %r233, 5;
	mul.wide.u32 	%rd56, %r234, 4;
	sub.s64 	%rd10, %rd1, %rd56;
	ld.local.u32 	%r331, [%rd10+24];
	ld.local.u32 	%r332, [%rd10+20];
	setp.eq.s32 	%p42, %r76, 0;
	@%p42 bra 	$L__BB9_64;
	shf.l.wrap.b32 	%r331, %r332, %r331, %r76;
	ld.local.u32 	%r235, [%rd10+16];
	shf.l.wrap.b32 	%r332, %r235, %r332, %r76;
$L__BB9_64:
	shr.u32 	%r236, %r331, 30;
	shf.l.wrap.b32 	%r237, %r332, %r331, 2;
	shl.b32 	%r238, %r332, 2;
	shr.u32 	%r239, %r237, 31;
	add.s32 	%r240, %r239, %r236;
	neg.s32 	%r241, %r240;
	setp.lt.s32 	%p43, %r72, 0;
	selp.b32 	%r333, %r241, %r240, %p43;
	xor.b32  	%r242, %r237, %r72;
	shr.s32 	%r243, %r237, 31;
	xor.b32  	%r244, %r243, %r237;
	xor.b32  	%r245, %r243, %r238;
	cvt.u64.u32 	%rd57, %r244;
	shl.b64 	%rd58, %rd57, 32;
	cvt.u64.u32 	%rd59, %r245;
	or.b64  	%rd60, %rd58, %rd59;
	cvt.rn.f64.s64 	%fd8, %rd60;
	mul.f64 	%fd9, %fd8, 0d3BF921FB54442D19;
	cvt.rn.f32.f64 	%f78, %fd9;
	neg.f32 	%f79, %f78;
	setp.lt.s32 	%p44, %r242, 0;
	selp.f32 	%f164, %f79, %f78, %p44;
$L__BB9_65:
	mul.rn.f32 	%f81, %f164, %f164;
	and.b32  	%r247, %r333, 1;
	setp.eq.b32 	%p45, %r247, 1;
	selp.f32 	%f82, 0f3F800000, %f164, %p45;
	fma.rn.f32 	%f83, %f81, %f82, 0f00000000;
	fma.rn.f32 	%f84, %f81, 0f37CBAC00, 0fBAB607ED;
	selp.f32 	%f85, %f84, 0fB94D4153, %p45;
	selp.f32 	%f86, 0f3D2AAABB, 0f3C0885E4, %p45;
	fma.rn.f32 	%f87, %f85, %f81, %f86;
	selp.f32 	%f88, 0fBEFFFFFF, 0fBE2AAAA8, %p45;
	fma.rn.f32 	%f89, %f87, %f81, %f88;
	fma.rn.f32 	%f90, %f89, %f83, %f82;
	and.b32  	%r248, %r333, 2;
	setp.eq.s32 	%p46, %r248, 0;
	mov.f32 	%f91, 0f00000000;
	sub.f32 	%f92, %f91, %f90;
	selp.f32 	%f93, %f90, %f92, %p46;
	shr.u32 	%r249, %r325, %r53;
	mad.lo.s32 	%r250, %r249, %r54, %r57;
	shl.b32 	%r251, %r250, 3;
	mov.u32 	%r252, smem;
	add.s32 	%r253, %r252, %r251;
	shl.b32 	%r254, %r324, 3;
	add.s32 	%r255, %r253, %r254;
	ld.shared.v2.f32 	{%f94, %f95}, [%r255];
	mul.f32 	%f96, %f7, %f94;
	mul.f32 	%f97, %f95, %f93;
	sub.f32 	%f98, %f96, %f97;
	mul.f32 	%f99, %f94, %f93;
	fma.rn.f32 	%f100, %f7, %f95, %f99;
	ld.shared.v2.f32 	{%f101, %f102}, [%r253];
	sub.f32 	%f103, %f101, %f98;
	sub.f32 	%f104, %f102, %f100;
	st.shared.v2.f32 	[%r255], {%f103, %f104};
	add.f32 	%f105, %f101, %f98;
	add.f32 	%f106, %f102, %f100;
	st.shared.v2.f32 	[%r253], {%f105, %f106};
	add.s32 	%r325, %r325, %r51;
	setp.lt.u32 	%p47, %r325, %r50;
	@%p47 bra 	$L__BB9_45;
$L__BB9_66:
	bar.sync 	0;
	shl.b32 	%r324, %r324, 1;
	setp.lt.s32 	%p48, %r324, %r3;
	@%p48 bra 	$L__BB9_43;
	bra.uni 	$L__BB9_48;
$L__BB9_67:
	setp.ne.s32 	%p51, %r3, %r334;
	@%p51 bra 	$L__BB9_69;
	ld.shared.v2.f32 	{%f155, %f156}, [smem];
	sub.f32 	%f157, %f155, %f156;
	mov.f32 	%f158, 0f00000000;
	st.global.v2.f32 	[%rd83], {%f157, %f158};
	bra.uni 	$L__BB9_86;
$L__BB9_69:
	shl.b32 	%r256, %r334, 3;
	add.s32 	%r258, %r257, %r256;
	ld.shared.v2.f32 	{%f12, %f11}, [%r258];
	sub.s32 	%r259, %r3, %r334;
	shl.b32 	%r260, %r259, 3;
	add.s32 	%r261, %r257, %r260;
	ld.shared.v2.f32 	{%f14, %f13}, [%r261];
	cvt.rn.f64.u32 	%fd10, %r334;
	mul.f64 	%fd11, %fd10, 0dC01921FB54442D18;
	div.rn.f64 	%fd12, %fd11, %fd2;
	cvt.rn.f32.f64 	%f15, %fd12;
	mul.f32 	%f107, %f15, 0f3F22F983;
	cvt.rni.s32.f32 	%r342, %f107;
	cvt.rn.f32.s32 	%f108, %r342;
	fma.rn.f32 	%f109, %f108, 0fBFC90FDA, %f15;
	fma.rn.f32 	%f110, %f108, 0fB3A22168, %f109;
	fma.rn.f32 	%f166, %f108, 0fA7C234C5, %f110;
	abs.f32 	%f17, %f15;
	setp.ltu.f32 	%p52, %f17, 0f47CE4780;
	mov.u32 	%r338, %r342;
	mov.f32 	%f165, %f166;
	@%p52 bra 	$L__BB9_77;
	setp.neu.f32 	%p53, %f17, 0f7F800000;
	@%p53 bra 	$L__BB9_72;
	mov.f32 	%f113, 0f00000000;
	mul.rn.f32 	%f165, %f15, %f113;
	mov.b32 	%r338, 0;
	bra.uni 	$L__BB9_77;
$L__BB9_72:
	mov.b32 	%r89, %f15;
	shl.b32 	%r263, %r89, 8;
	or.b32  	%r90, %r263, -2147483648;
	mov.b64 	%rd88, 0;
	mov.b32 	%r335, 0;
	mov.u64 	%rd86, %rd71;
	mov.u64 	%rd87, %rd2;
$L__BB9_73:
	.pragma "nounroll";
	ld.global.nc.u32 	%r264, [%rd86];
	mad.wide.u32 	%rd63, %r264, %r90, %rd88;
	shr.u64 	%rd88, %rd63, 32;
	st.local.u32 	[%rd87], %rd63;
	add.s32 	%r335, %r335, 1;
	add.s64 	%rd87, %rd87, 4;
	add.s64 	%rd86, %rd86, 4;
	setp.ne.s32 	%p54, %r335, 6;
	@%p54 bra 	$L__BB9_73;
	shr.u32 	%r265, %r89, 23;
	st.local.u32 	[%rd2+24], %rd88;
	and.b32  	%r93, %r265, 31;
	and.b32  	%r266, %r265, 224;
	add.s32 	%r267, %r266, -128;
	shr.u32 	%r268, %r267, 5;
	mul.wide.u32 	%rd64, %r268, 4;
	sub.s64 	%rd17, %rd2, %rd64;
	ld.local.u32 	%r336, [%rd17+24];
	ld.local.u32 	%r337, [%rd17+20];
	setp.eq.s32 	%p55, %r93, 0;
	@%p55 bra 	$L__BB9_76;
	shf.l.wrap.b32 	%r336, %r337, %r336, %r93;
	ld.local.u32 	%r269, [%rd17+16];
	shf.l.wrap.b32 	%r337, %r269, %r337, %r93;
$L__BB9_76:
	shr.u32 	%r270, %r336, 30;
	shf.l.wrap.b32 	%r271, %r337, %r336, 2;
	shl.b32 	%r272, %r337, 2;
	shr.u32 	%r273, %r271, 31;
	add.s32 	%r274, %r273, %r270;
	neg.s32 	%r275, %r274;
	setp.lt.s32 	%p56, %r89, 0;
	selp.b32 	%r338, %r275, %r274, %p56;
	xor.b32  	%r276, %r271, %r89;
	shr.s32 	%r277, %r271, 31;
	xor.b32  	%r278, %r277, %r271;
	xor.b32  	%r279, %r277, %r272;
	cvt.u64.u32 	%rd65, %r278;
	shl.b64 	%rd66, %rd65, 32;
	cvt.u64.u32 	%rd67, %r279;
	or.b64  	%rd68, %rd66, %rd67;
	cvt.rn.f64.s64 	%fd13, %rd68;
	mul.f64 	%fd14, %fd13, 0d3BF921FB54442D19;
	cvt.rn.f32.f64 	%f111, %fd14;
	neg.f32 	%f112, %f111;
	setp.lt.s32 	%p57, %r276, 0;
	selp.f32 	%f165, %f112, %f111, %p57;
$L__BB9_77:
	setp.ltu.f32 	%p58, %f17, 0f47CE4780;
	add.s32 	%r281, %r338, 1;
	mul.rn.f32 	%f114, %f165, %f165;
	and.b32  	%r282, %r338, 1;
	setp.eq.b32 	%p59, %r282, 1;
	selp.f32 	%f115, %f165, 0f3F800000, %p59;
	fma.rn.f32 	%f116, %f114, %f115, 0f00000000;
	fma.rn.f32 	%f117, %f114, 0f37CBAC00, 0fBAB607ED;
	selp.f32 	%f118, 0fB94D4153, %f117, %p59;
	selp.f32 	%f119, 0f3C0885E4, 0f3D2AAABB, %p59;
	fma.rn.f32 	%f120, %f118, %f114, %f119;
	selp.f32 	%f121, 0fBE2AAAA8, 0fBEFFFFFF, %p59;
	fma.rn.f32 	%f122, %f120, %f114, %f121;
	fma.rn.f32 	%f123, %f122, %f116, %f115;
	and.b32  	%r283, %r281, 2;
	setp.eq.s32 	%p60, %r283, 0;
	mov.f32 	%f124, 0f00000000;
	sub.f32 	%f125, %f124, %f123;
	selp.f32 	%f21, %f123, %f125, %p60;
	@%p58 bra 	$L__BB9_85;
	setp.neu.f32 	%p61, %f17, 0f7F800000;
	@%p61 bra 	$L__BB9_80;
	mov.f32 	%f128, 0f00000000;
	mul.rn.f32 	%f166, %f15, %f128;
	mov.b32 	%r342, 0;
	bra.uni 	$L__BB9_85;
$L__BB9_80:
	mov.b32 	%r102, %f15;
	shl.b32 	%r285, %r102, 8;
	or.b32  	%r103, %r285, -2147483648;
	mov.b64 	%rd89, 0;
	mov.b32 	%r339, 0;
$L__BB9_81:
	.pragma "nounroll";
	mul.wide.u32 	%rd70, %r339, 4;
	add.s64 	%rd72, %rd71, %rd70;
	ld.global.nc.u32 	%r286, [%rd72];
	mad.wide.u32 	%rd73, %r286, %r103, %rd89;
	shr.u64 	%rd89, %rd73, 32;
	add.s64 	%rd74, %rd1, %rd70;
	st.local.u32 	[%rd74], %rd73;
	add.s32 	%r339, %r339, 1;
	setp.ne.s32 	%p62, %r339, 6;
	@%p62 bra 	$L__BB9_81;
	shr.u32 	%r287, %r102, 23;
	st.local.u32 	[%rd1+24], %rd89;
	and.b32  	%r106, %r287, 31;
	and.b32  	%r288, %r287, 224;
	add.s32 	%r289, %r288, -128;
	shr.u32 	%r290, %r289, 5;
	mul.wide.u32 	%rd75, %r290, 4;
	sub.s64 	%rd20, %rd1, %rd75;
	ld.local.u32 	%r340, [%rd20+24];
	ld.local.u32 	%r341, [%rd20+20];
	setp.eq.s32 	%p63, %r106, 0;
	@%p63 bra 	$L__BB9_84;
	shf.l.wrap.b32 	%r340, %r341, %r340, %r106;
	ld.local.u32 	%r291, [%rd20+16];
	shf.l.wrap.b32 	%r341, %r291, %r341, %r106;
$L__BB9_84:
	shr.u32 	%r292, %r340, 30;
	shf.l.wrap.b32 	%r293, %r341, %r340, 2;
	shl.b32 	%r294, %r341, 2;
	shr.u32 	%r295, %r293, 31;
	add.s32 	%r296, %r295, %r292;
	neg.s32 	%r297, %r296;
	setp.lt.s32 	%p64, %r102, 0;
	selp.b32 	%r342, %r297, %r296, %p64;
	xor.b32  	%r298, %r293, %r102;
	shr.s32 	%r299, %r293, 31;
	xor.b32  	%r300, %r299, %r293;
	xor.b32  	%r301, %r299, %r294;
	cvt.u64.u32 	%rd76, %r300;
	shl.b64 	%rd77, %rd76, 32;
	cvt.u64.u32 	%rd78, %r301;
	or.b64  	%rd79, %rd77, %rd78;
	cvt.rn.f64.s64 	%fd15, %rd79;
	mul.f64 	%fd16, %fd15, 0d3BF921FB54442D19;
	cvt.rn.f32.f64 	%f126, %fd16;
	neg.f32 	%f127, %f126;
	setp.lt.s32 	%p65, %r298, 0;
	selp.f32 	%f166, %f127, %f126, %p65;
$L__BB9_85:
	mul.rn.f32 	%f129, %f166, %f166;
	and.b32  	%r303, %r342, 1;
	setp.eq.b32 	%p66, %r303, 1;
	selp.f32 	%f130, 0f3F800000, %f166, %p66;
	fma.rn.f32 	%f131, %f129, %f130, 0f00000000;
	fma.rn.f32 	%f132, %f129, 0f37CBAC00, 0fBAB607ED;
	selp.f32 	%f133, %f132, 0fB94D4153, %p66;
	selp.f32 	%f134, 0f3D2AAABB, 0f3C0885E4, %p66;
	fma.rn.f32 	%f135, %f133, %f129, %f134;
	selp.f32 	%f136, 0fBEFFFFFF, 0fBE2AAAA8, %p66;
	fma.rn.f32 	%f137, %f135, %f129, %f136;
	fma.rn.f32 	%f138, %f137, %f131, %f130;
	and.b32  	%r304, %r342, 2;
	setp.eq.s32 	%p67, %r304, 0;
	mov.f32 	%f139, 0f00000000;
	sub.f32 	%f140, %f139, %f138;
	selp.f32 	%f141, %f138, %f140, %p67;
	add.f32 	%f142, %f12, %f14;
	sub.f32 	%f143, %f11, %f13;
	sub.f32 	%f144, %f12, %f14;
	add.f32 	%f145, %f11, %f13;
	mul.f32 	%f146, %f144, %f21;
	mul.f32 	%f147, %f145, %f141;
	sub.f32 	%f148, %f146, %f147;
	mul.f32 	%f149, %f144, %f141;
	fma.rn.f32 	%f150, %f145, %f21, %f149;
	add.f32 	%f151, %f142, %f150;
	sub.f32 	%f152, %f143, %f148;
	mul.f32 	%f153, %f151, 0f3F000000;
	mul.f32 	%f154, %f152, 0f3F000000;
	mul.wide.u32 	%rd80, %r334, 8;
	add.s64 	%rd81, %rd4, %rd80;
	st.global.v2.f32 	[%rd81], {%f153, %f154};
$L__BB9_86:
	add.s32 	%r334, %r334, %r55;
	setp.le.s32 	%p68, %r334, %r3;
	@%p68 bra 	$L__BB9_50;
$L__BB9_87:
	ret;

}
	// .globl	_Z18lux_fft_c2r_kernelILi256EEvPfPK6float2ii
.visible .entry _Z18lux_fft_c2r_kernelILi256EEvPfPK6float2ii(
	.param .u64 .ptr .align 1 _Z18lux_fft_c2r_kernelILi256EEvPfPK6float2ii_param_0,
	.param .u64 .ptr .align 1 _Z18lux_fft_c2r_kernelILi256EEvPfPK6float2ii_param_1,
	.param .u32 _Z18lux_fft_c2r_kernelILi256EEvPfPK6float2ii_param_2,
	.param .u32 _Z18lux_fft_c2r_kernelILi256EEvPfPK6float2ii_param_3
)
{
	.local .align 4 .b8 	__local_depot10[28];
	.reg .b64 	%SP;
	.reg .b64 	%SPL;
	.reg .pred 	%p<68>;
	.reg .b32 	%r<363>;
	.reg .b32 	%f<178>;
	.reg .b64 	%rd<99>;
	.reg .b64 	%fd<17>;

	mov.u64 	%SPL, __local_depot10;
	ld.param.u64 	%rd26, [_Z18lux_fft_c2r_kernelILi256EEvPfPK6float2ii_param_0];
	ld.param.u64 	%rd27, [_Z18lux_fft_c2r_kernelILi256EEvPfPK6float2ii_param_1];
	ld.param.u32 	%r135, [_Z18lux_fft_c2r_kernelILi256EEvPfPK6float2ii_param_2];
	ld.param.u32 	%r136, [_Z18lux_fft_c2r_kernelILi256EEvPfPK6float2ii_param_3];
	add.u64 	%rd1, %SPL, 0;
	add.u64 	%rd2, %SPL, 0;
	mov.u32 	%r1, %ctaid.x;
	mov.u32 	%r362, %tid.x;
	setp.ge.s32 	%p1, %r1, %r136;
	@%p1 bra 	$L__BB10_85;
	cvta.to.global.u64 	%rd3, %rd26;
	cvta.to.global.u64 	%rd30, %rd27;
	shr.u32 	%r137, %r135, 31;
	add.s32 	%r138, %r135, %r137;
	shr.s32 	%r3, %r138, 1;
	mad.lo.s32 	%r139, %r1, %r3, %r1;
	mul.wide.s32 	%rd31, %r139, 8;
	add.s64 	%rd4, %rd30, %rd31;
	mul.lo.s32 	%r4, %r135, %r1;
	setp.ge.s32 	%p2, %r362, %r3;
	@%p2 bra 	$L__BB10_23;
	cvt.rn.f64.s32 	%fd1, %r135;
	mul.wide.u32 	%rd36, %r3, 8;
	add.s64 	%rd37, %rd4, %rd36;
	mov.u64 	%rd51, __cudart_i2opi_f;
	mov.u32 	%r320, %r362;
$L__BB10_3:
	mul.wide.u32 	%rd32, %r320, 8;
	add.s64 	%rd33, %rd4, %rd32;
	ld.global.nc.v2.f32 	{%f2, %f1}, [%rd33];
	setp.eq.s32 	%p3, %r320, 0;
	@%p3 bra 	$L__BB10_5;
	sub.s32 	%r140, %r3, %r320;
	mul.wide.s32 	%rd34, %r140, 8;
	add.s64 	%rd35, %rd4, %rd34;
	ld.global.nc.v2.f32 	{%f173, %f30}, [%rd35];
	neg.f32 	%f172, %f30;
	bra.uni 	$L__BB10_6;
$L__BB10_5:
	ld.global.nc.v2.f32 	{%f173, %f172}, [%rd37];
$L__BB10_6:
	neg.s32 	%r141, %r320;
	cvt.rn.f64.s32 	%fd2, %r141;
	mul.f64 	%fd3, %fd2, 0dC01921FB54442D18;
	div.rn.f64 	%fd4, %fd3, %fd1;
	cvt.rn.f32.f64 	%f9, %fd4;
	mul.f32 	%f31, %f9, 0f3F22F983;
	cvt.rni.s32.f32 	%r328, %f31;
	cvt.rn.f32.s32 	%f32, %r328;
	fma.rn.f32 	%f33, %f32, 0fBFC90FDA, %f9;
	fma.rn.f32 	%f34, %f32, 0fB3A22168, %f33;
	fma.rn.f32 	%f175, %f32, 0fA7C234C5, %f34;
	abs.f32 	%f11, %f9;
	setp.ltu.f32 	%p4, %f11, 0f47CE4780;
	mov.u32 	%r324, %r328;
	mov.f32 	%f174, %f175;
	@%p4 bra 	$L__BB10_14;
	setp.neu.f32 	%p5, %f11, 0f7F800000;
	@%p5 bra 	$L__BB10_9;
	mov.f32 	%f37, 0f00000000;
	mul.rn.f32 	%f174, %f9, %f37;
	mov.b32 	%r324, 0;
	bra.uni 	$L__BB10_14;
$L__BB10_9:
	mov.b32 	%r7, %f9;
	mov.b64 	%rd92, 0;
	mov.b32 	%r321, 0;
$L__BB10_10:
	.pragma "nounroll";
	mul.wide.u32 	%rd39, %r321, 4;
	mov.u64 	%rd40, __cudart_i2opi_f;
	add.s64 	%rd41, %rd40, %rd39;
	ld.global.nc.u32 	%r143, [%rd41];
	shl.b32 	%r144, %r7, 8;
	or.b32  	%r145, %r144, -2147483648;
	mad.wide.u32 	%rd42, %r143, %r145, %rd92;
	shr.u64 	%rd92, %rd42, 32;
	add.s64 	%rd43, %rd2, %rd39;
	st.local.u32 	[%rd43], %rd42;
	add.s32 	%r321, %r321, 1;
	setp.ne.s32 	%p6, %r321, 6;
	@%p6 bra 	$L__BB10_10;
	shr.u32 	%r146, %r7, 23;
	st.local.u32 	[%rd2+24], %rd92;
	and.b32  	%r10, %r146, 31;
	and.b32  	%r147, %r146, 224;
	add.s32 	%r148, %r147, -128;
	shr.u32 	%r149, %r148, 5;
	mul.wide.u32 	%rd44, %r149, 4;
	sub.s64 	%rd7, %rd2, %rd44;
	ld.local.u32 	%r322, [%rd7+24];
	ld.local.u32 	%r323, [%rd7+20];
	setp.eq.s32 	%p7, %r10, 0;
	@%p7 bra 	$L__BB10_13;
	shf.l.wrap.b32 	%r322, %r323, %r322, %r10;
	ld.local.u32 	%r150, [%rd7+16];
	shf.l.wrap.b32 	%r323, %r150, %r323, %r10;
$L__BB10_13:
	shr.u32 	%r151, %r322, 30;
	shf.l.wrap.b32 	%r152, %r323, %r322, 2;
	shl.b32 	%r153, %r323, 2;
	shr.u32 	%r154, %r152, 31;
	add.s32 	%r155, %r154, %r151;
	neg.s32 	%r156, %r155;
	setp.lt.s32 	%p8, %r7, 0;
	selp.b32 	%r324, %r156, %r155, %p8;
	xor.b32  	%r157, %r152, %r7;
	shr.s32 	%r158, %r152, 31;
	xor.b32  	%r159, %r158, %r152;
	xor.b32  	%r160, %r158, %r153;
	cvt.u64.u32 	%rd45, %r159;
	shl.b64 	%rd46, %rd45, 32;
	cvt.u64.u32 	%rd47, %r160;
	or.b64  	%rd48, %rd46, %rd47;
	cvt.rn.f64.s64 	%fd5, %rd48;
	mul.f64 	%fd6, %fd5, 0d3BF921FB54442D19;
	cvt.rn.f32.f64 	%f35, %fd6;
	neg.f32 	%f36, %f35;
	setp.lt.s32 	%p9, %r157, 0;
	selp.f32 	%f174, %f36, %f35, %p9;
$L__BB10_14:
	add.s32 	%r162, %r324, 1;
	mul.rn.f32 	%f38, %f174, %f174;
	and.b32  	%r163, %r324, 1;
	setp.eq.b32 	%p11, %r163, 1;
	selp.f32 	%f39, %f174, 0f3F800000, %p11;
	fma.rn.f32 	%f40, %f38, %f39, 0f00000000;
	fma.rn.f32 	%f41, %f38, 0f37CBAC00, 0fBAB607ED;
	selp.f32 	%f42, 0fB94D4153, %f41, %p11;
	selp.f32 	%f43, 0f3C0885E4, 0f3D2AAABB, %p11;
	fma.rn.f32 	%f44, %f42, %f38, %f43;
	selp.f32 	%f45, 0fBE2AAAA8, 0fBEFFFFFF, %p11;
	fma.rn.f32 	%f46, %f44, %f38, %f45;
	fma.rn.f32 	%f47, %f46, %f40, %f39;
	and.b32  	%r164, %r162, 2;
	setp.eq.s32 	%p12, %r164, 0;
	mov.f32 	%f48, 0f00000000;
	sub.f32 	%f49, %f48, %f47;
	selp.f32 	%f15, %f47, %f49, %p12;
	@%p4 bra 	$L__BB10_22;
	setp.neu.f32 	%p13, %f11, 0f7F800000;
	@%p13 bra 	$L__BB10_17;
	mov.f32 	%f52, 0f00000000;
	mul.rn.f32 	%f175, %f9, %f52;
	mov.b32 	%r328, 0;
	bra.uni 	$L__BB10_22;
$L__BB10_17:
	mov.b32 	%r19, %f9;
	mov.b64 	%rd93, 0;
	mov.b32 	%r325, 0;
$L__BB10_18:
	.pragma "nounroll";
	mul.wide.u32 	%rd50, %r325, 4;
	add.s64 	%rd52, %rd51, %rd50;
	ld.global.nc.u32 	%r166, [%rd52];
	shl.b32 	%r167, %r19, 8;
	or.b32  	%r168, %r167, -2147483648;
	mad.wide.u32 	%rd53, %r166, %r168, %rd93;
	shr.u64 	%rd93, %rd53, 32;
	add.s64 	%rd54, %rd1, %rd50;
	st.local.u32 	[%rd54], %rd53;
	add.s32 	%r325, %r325, 1;
	setp.ne.s32 	%p14, %r325, 6;
	@%p14 bra 	$L__BB10_18;
	shr.u32 	%r169, %r19, 23;
	st.local.u32 	[%rd1+24], %rd93;
	and.b32  	%r22, %r169, 31;
	and.b32  	%r170, %r169, 224;
	add.s32 	%r171, %r170, -128;
	shr.u32 	%r172, %r171, 5;
	mul.wide.u32 	%rd55, %r172, 4;
	sub.s64 	%rd10, %rd1, %rd55;
	ld.local.u32 	%r326, [%rd10+24];
	ld.local.u32 	%r327, [%rd10+20];
	setp.eq.s32 	%p15, %r22, 0;
	@%p15 bra 	$L__BB10_21;
	shf.l.wrap.b32 	%r326, %r327, %r326, %r22;
	ld.local.u32 	%r173, [%rd10+16];
	shf.l.wrap.b32 	%r327, %r173, %r327, %r22;
$L__BB10_21:
	shr.u32 	%r174, %r326, 30;
	shf.l.wrap.b32 	%r175, %r327, %r326, 2;
	shl.b32 	%r176, %r327, 2;
	shr.u32 	%r177, %r175, 31;
	add.s32 	%r178, %r177, %r174;
	neg.s32 	%r179, %r178;
	setp.lt.s32 	%p16, %r19, 0;
	selp.b32 	%r328, %r179, %r178, %p16;
	xor.b32  	%r180, %r175, %r19;
	shr.s32 	%r181, %r175, 31;
	xor.b32  	%r182, %r181, %r175;
	xor.b32  	%r183, %r181, %r176;
	cvt.u64.u32 	%rd56, %r182;
	shl.b64 	%rd57, %rd56, 32;
	cvt.u64.u32 	%rd58, %r183;
	or.b64  	%rd59, %rd57, %rd58;
	cvt.rn.f64.s64 	%fd7, %rd59;
	mul.f64 	%fd8, %fd7, 0d3BF921FB54442D19;
	cvt.rn.f32.f64 	%f50, %fd8;
	neg.f32 	%f51, %f50;
	setp.lt.s32 	%p17, %r180, 0;
	selp.f32 	%f175, %f51, %f50, %p17;
$L__BB10_22:
	mul.rn.f32 	%f53, %f175, %f175;
	and.b32  	%r185, %r328, 1;
	setp.eq.b32 	%p18, %r185, 1;
	selp.f32 	%f54, 0f3F800000, %f175, %p18;
	fma.rn.f32 	%f55, %f53, %f54, 0f00000000;
	fma.rn.f32 	%f56, %f53, 0f37CBAC00, 0fBAB607ED;
	selp.f32 	%f57, %f56, 0fB94D4153, %p18;
	selp.f32 	%f58, 0f3D2AAABB, 0f3C0885E4, %p18;
	fma.rn.f32 	%f59, %f57, %f53, %f58;
	selp.f32 	%f60, 0fBEFFFFFF, 0fBE2AAAA8, %p18;
	fma.rn.f32 	%f61, %f59, %f53, %f60;
	fma.rn.f32 	%f62, %f61, %f55, %f54;
	and.b32  	%r186, %r328, 2;
	setp.eq.s32 	%p19, %r186, 0;
	mov.f32 	%f63, 0f00000000;
	sub.f32 	%f64, %f63, %f62;
	selp.f32 	%f65, %f62, %f64, %p19;
	add.f32 	%f66, %f2, %f173;
	add.f32 	%f67, %f1, %f172;
	sub.f32 	%f68, %f2, %f173;
	sub.f32 	%f69, %f1, %f172;
	neg.f32 	%f70, %f69;
	mul.f32 	%f71, %f15, %f70;
	mul.f32 	%f72, %f68, %f65;
	sub.f32 	%f73, %f71, %f72;
	mul.f32 	%f74, %f68, %f15;
	mul.f32 	%f75, %f69, %f65;
	sub.f32 	%f76, %f74, %f75;
	add.f32 	%f77, %f66, %f73;
	add.f32 	%f78, %f67, %f76;
	shl.b32 	%r187, %r320, 3;
	mov.u32 	%r188, smem;
	add.s32 	%r189, %r188, %r187;
	st.shared.v2.f32 	[%r189], {%f77, %f78};
	mov.u32 	%r190, %ntid.x;
	add.s32 	%r320, %r320, %r190;
	setp.lt.s32 	%p20, %r320, %r3;
	@%p20 bra 	$L__BB10_3;
$L__BB10_23:
	bar.sync 	0;
	setp.lt.s32 	%p21, %r135, 4;
	mov.b32 	%r335, 0;
	@%p21 bra 	$L__BB10_26;
	mov.b32 	%r335, 0;
	mov.u32 	%r334, %r3;
$L__BB10_25:
	add.s32 	%r335, %r335, 1;
	shr.u32 	%r51, %r334, 1;
	setp.gt.u32 	%p22, %r334, 3;
	mov.u32 	%r334, %r51;
	@%p22 bra 	$L__BB10_25;
$L__BB10_26:
	setp.ge.s32 	%p23, %r362, %r3;
	@%p23 bra 	$L__BB10_56;
	setp.eq.s32 	%p24, %r335, 0;
	mov.u32 	%r33, %ntid.x;
	@%p24 bra 	$L__BB10_40;
	and.b32  	%r34, %r335, 3;
	and.b32  	%r35, %r335, -4;
	mov.u32 	%r336, %r362;
$L__BB10_29:
	setp.lt.u32 	%p25, %r335, 4;
	mov.b32 	%r342, 0;
	mov.u32 	%r341, %r336;
	@%p25 bra 	$L__BB10_33;
	mov.b32 	%r343, 0;
	mov.u32 	%r341, %r336;
	mov.u32 	%r339, %r343;
$L__BB10_31:
	shl.b32 	%r196, %r341, 2;
	and.b32  	%r197, %r196, 4;
	shr.u32 	%r198, %r341, 2;
	shl.b32 	%r199, %r343, 3;
	or.b32  	%r200, %r199, %r197;
	and.b32  	%r201, %r341, 2;
	or.b32  	%r202, %r201, %r200;
	and.b32  	%r203, %r198, 1;
	or.b32  	%r204, %r203, %r202;
	shr.u32 	%r205, %r341, 3;
	shl.b32 	%r206, %r204, 1;
	and.b32  	%r207, %r205, 1;
	or.b32  	%r343, %r207, %r206;
	shr.u32 	%r341, %r341, 4;
	add.s32 	%r339, %r339, 4;
	setp.ne.s32 	%p26, %r339, %r35;
	@%p26 bra 	$L__BB10_31;
	shl.b32 	%r342, %r343, 1;
$L__BB10_33:
	setp.eq.s32 	%p27, %r34, 0;
	@%p27 bra 	$L__BB10_37;
	setp.eq.s32 	%p28, %r34, 1;
	and.b32  	%r208, %r341, 1;
	add.s32 	%r343, %r208, %r342;
	@%p28 bra 	$L__BB10_37;
	setp.eq.s32 	%p29, %r34, 2;
	shr.u32 	%r209, %r341, 1;
	shl.b32 	%r210, %r343, 1;
	and.b32  	%r211, %r209, 1;
	or.b32  	%r343, %r211, %r210;
	@%p29 bra 	$L__BB10_37;
	shr.u32 	%r212, %r341, 2;
	shl.b32 	%r213, %r343, 1;
	and.b32  	%r214, %r212, 1;
	or.b32  	%r343, %r214, %r213;
$L__BB10_37:
	setp.ge.s32 	%p30, %r336, %r343;
	@%p30 bra 	$L__BB10_39;
	shl.b32 	%r215, %r336, 3;
	mov.u32 	%r216, smem;
	add.s32 	%r217, %r216, %r215;
	ld.shared.v2.f32 	{%f79, %f80}, [%r217];
	shl.b32 	%r218, %r343, 3;
	add.s32 	%r219, %r216, %r218;
	ld.shared.v2.f32 	{%f81, %f82}, [%r219];
	st.shared.v2.f32 	[%r217], {%f81, %f82};
	st.shared.v2.f32 	[%r219], {%f79, %f80};
$L__BB10_39:
	add.s32 	%r336, %r336, %r33;
	setp.lt.s32 	%p31, %r336, %r3;
	@%p31 bra 	$L__BB10_29;
	bra.uni 	$L__BB10_56;
$L__BB10_40:
	add.s32 	%r220, %r362, %r33;
	max.s32 	%r221, %r3, %r220;
	setp.lt.s32 	%p32, %r220, %r3;
	selp.u32 	%r222, 1, 0, %p32;
	add.s32 	%r223, %r220, %r222;
	sub.s32 	%r224, %r221, %r223;
	div.u32 	%r225, %r224, %r33;
	add.s32 	%r36, %r225, %r222;
	and.b32  	%r226, %r36, 3;
	setp.eq.s32 	%p33, %r226, 3;
	mov.u32 	%r332, %r362;
	@%p33 bra 	$L__BB10_45;
	add.s32 	%r228, %r36, 1;
	and.b32  	%r37, %r228, 3;
	mov.b32 	%r331, 0;
	mov.u32 	%r332, %r362;
$L__BB10_42:
	.pragma "nounroll";
	setp.gt.s32 	%p34, %r332, -1;
	@%p34 bra 	$L__BB10_44;
	shl.b32 	%r229, %r332, 3;
	mov.u32 	%r230, smem;
	add.s32 	%r231, %r230, %r229;
	ld.shared.v2.f32 	{%f83, %f84}, [%r231];
	ld.shared.v2.f32 	{%f85, %f86}, [smem];
	st.shared.v2.f32 	[%r231], {%f85, %f86};
	st.shared.v2.f32 	[smem], {%f83, %f84};
$L__BB10_44:
	add.s32 	%r332, %r332, %r33;
	add.s32 	%r331, %r331, 1;
	setp.ne.s32 	%p35, %r331, %r37;
	@%p35 bra 	$L__BB10_42;
$L__BB10_45:
	setp.lt.u32 	%p36, %r36, 3;
	@%p36 bra 	$L__BB10_56;
	mov.u32 	%r233, smem;
$L__BB10_47:
	setp.gt.s32 	%p37, %r332, -1;
	@%p37 bra 	$L__BB10_49;
	shl.b32 	%r232, %r332, 3;
	add.s32 	%r234, %r233, %r232;
	ld.shared.v2.f32 	{%f87, %f88}, [%r234];
	ld.shared.v2.f32 	{%f89, %f90}, [smem];
	st.shared.v2.f32 	[%r234], {%f89, %f90};
	st.shared.v2.f32 	[smem], {%f87, %f88};
$L__BB10_49:
	add.s32 	%r44, %r332, %r33;
	setp.gt.s32 	%p38, %r44, -1;
	@%p38 bra 	$L__BB10_51;
	shl.b32 	%r235, %r44, 3;
	add.s32 	%r237, %r233, %r235;
	ld.shared.v2.f32 	{%f91, %f92}, [%r237];
	ld.shared.v2.f32 	{%f93, %f94}, [smem];
	st.shared.v2.f32 	[%r237], {%f93, %f94};
	st.shared.v2.f32 	[smem], {%f91, %f92};
$L__BB10_51:
	add.s32 	%r45, %r44, %r33;
	setp.gt.s32 	%p39, %r45, -1;
	@%p39 bra 	$L__BB10_53;
	shl.b32 	%r238, %r45, 3;
	add.s32 	%r240, %r233, %r238;
	ld.shared.v2.f32 	{%f95, %f96}, [%r240];
	ld.shared.v2.f32 	{%f97, %f98}, [smem];
	st.shared.v2.f32 	[%r240], {%f97, %f98};
	st.shared.v2.f32 	[smem], {%f95, %f96};
$L__BB10_53:
	add.s32 	%r46, %r45, %r33;
	setp.gt.s32 	%p40, %r46, -1;
	@%p40 bra 	$L__BB10_55;
	shl.b32 	%r241, %r46, 3;
	add.s32 	%r243, %r233, %r241;
	ld.shared.v2.f32 	{%f99, %f100}, [%r243];
	ld.shared.v2.f32 	{%f101, %f102}, [smem];
	st.shared.v2.f32 	[%r243], {%f101, %f102};
	st.shared.v2.f32 	[smem], {%f99, %f100};
$L__BB10_55:
	add.s32 	%r332, %r46, %r33;
	setp.lt.s32 	%p41, %r332, %r3;
	@%p41 bra 	$L__BB10_47;
$L__BB10_56:
	setp.lt.s32 	%p42, %r135, 4;
	bar.sync 	0;
	@%p42 bra 	$L__BB10_78;
	shr.u32 	%r68, %r135, 2;
	mov.b32 	%r344, 1;
	mov.u64 	%rd70, __cudart_i2opi_f;
$L__BB10_58:
	setp.ge.u32 	%p43, %r362, %r68;
	@%p43 bra 	$L__BB10_77;
	add.s32 	%r245, %r344, -1;
	not.b32 	%r246, %r344;
	and.b32  	%r247, %r246, %r245;
	popc.b32 	%r70, %r247;
	shl.b32 	%r71, %r344, 1;
	cvt.rn.f64.s32 	%fd11, %r71;
	mov.u32 	%r345, %r362;
$L__BB10_60:
	rem.s32 	%r73, %r345, %r344;
	cvt.rn.f64.u32 	%fd9, %r73;
	mul.f64 	%fd10, %fd9, 0d401921FB54442D18;
	div.rn.f64 	%fd12, %fd10, %fd11;
	cvt.rn.f32.f64 	%f19, %fd12;
	mul.f32 	%f103, %f19, 0f3F22F983;
	cvt.rni.s32.f32 	%r353, %f103;
	cvt.rn.f32.s32 	%f104, %r353;
	fma.rn.f32 	%f105, %f104, 0fBFC90FDA, %f19;
	fma.rn.f32 	%f106, %f104, 0fB3A22168, %f105;
	fma.rn.f32 	%f177, %f104, 0fA7C234C5, %f106;
	abs.f32 	%f21, %f19;
	setp.ltu.f32 	%p44, %f21, 0f47CE4780;
	mov.u32 	%r349, %r353;
	mov.f32 	%f176, %f177;
	@%p44 bra 	$L__BB10_68;
	setp.neu.f32 	%p45, %f21, 0f7F800000;
	@%p45 bra 	$L__BB10_63;
	mov.f32 	%f109, 0f00000000;
	mul.rn.f32 	%f176, %f19, %f109;
	mov.b32 	%r349, 0;
	bra.uni 	$L__BB10_68;
$L__BB10_63:
	mov.b32 	%r75, %f19;
	shl.b32 	%r249, %r75, 8;
	or.b32  	%r76, %r249, -2147483648;
	mov.b64 	%rd96, 0;
	mov.b32 	%r346, 0;
	mov.u64 	%rd94, %rd70;
	mov.u64 	%rd95, %rd2;
$L__BB10_64:
	.pragma "nounroll";
	ld.global.nc.u32 	%r250, [%rd94];
	mad.wide.u32 	%rd62, %r250, %r76, %rd96;
	shr.u64 	%rd96, %rd62, 32;
	st.local.u32 	[%rd95], %rd62;
	add.s32 	%r346, %r346, 1;
	add.s64 	%rd95, %rd95, 4;
	add.s64 	%rd94, %rd94, 4;
	setp.ne.s32 	%p46, %r346, 6;
	@%p46 bra 	$L__BB10_64;
	shr.u32 	%r251, %r75, 23;
	st.local.u32 	[%rd2+24], %rd96;
	and.b32  	%r79, %r251, 31;
	and.b32  	%r252, %r251, 224;
	add.s32 	%r253, %r252, -128;
	shr.u32 	%r254, %r253, 5;
	mul.wide.u32 	%rd63, %r254, 4;
	sub.s64 	%rd17, %rd2, %rd63;
	ld.local.u32 	%r347, [%rd17+24];
	ld.local.u32 	%r348, [%rd17+20];
	setp.eq.s32 	%p47, %r79, 0;
	@%p47 bra 	$L__BB10_67;
	shf.l.wrap.b32 	%r347, %r348, %r347, %r79;
	ld.local.u32 	%r255, [%rd17+16];
	shf.l.wrap.b32 	%r348, %r255, %r348, %r79;
$L__BB10_67:
	shr.u32 	%r256, %r347, 30;
	shf.l.wrap.b32 	%r257, %r348, %r347, 2;
	shl.b32 	%r258, %r348, 2;
	shr.u32 	%r259, %r257, 31;
	add.s32 	%r260, %r259, %r256;
	neg.s32 	%r261, %r260;
	setp.lt.s32 	%p48, %r75, 0;
	selp.b32 	%r349, %r261, %r260, %p48;
	xor.b32  	%r262, %r257, %r75;
	shr.s32 	%r263, %r257, 31;
	xor.b32  	%r264, %r263, %r257;
	xor.b32  	%r265, %r263, %r258;
	cvt.u64.u32 	%rd64, %r264;
	shl.b64 	%rd65, %rd64, 32;
	cvt.u64.u32 	%rd66, %r265;
	or.b64  	%rd67, %rd65, %rd66;
	cvt.rn.f64.s64 	%fd13, %rd67;
	mul.f64 	%fd14, %fd13, 0d3BF921FB54442D19;
	cvt.rn.f32.f64 	%f107, %fd14;
	neg.f32 	%f108, %f107;
	setp.lt.s32 	%p49, %r262, 0;
	selp.f32 	%f176, %f108, %f107, %p49;
$L__BB10_68:
	setp.ltu.f32 	%p50, %f21, 0f47CE4780;
	add.s32 	%r267, %r349, 1;
	mul.rn.f32 	%f110, %f176, %f176;
	and.b32  	%r268, %r349, 1;
	setp.eq.b32 	%p51, %r268, 1;
	selp.f32 	%f111, %f176, 0f3F800000, %p51;
	fma.rn.f32 	%f112, %f110, %f111, 0f00000000;
	fma.rn.f32 	%f113, %f110, 0f37CBAC00, 0fBAB607ED;
	selp.f32 	%f114, 0fB94D4153, %f113, %p51;
	selp.f32 	%f115, 0f3C0885E4, 0f3D2AAABB, %p51;
	fma.rn.f32 	%f116, %f114, %f110, %f115;
	selp.f32 	%f117, 0fBE2AAAA8, 0fBEFFFFFF, %p51;
	fma.rn.f32 	%f118, %f116, %f110, %f117;
	fma.rn.f32 	%f119, %f118, %f112, %f111;
	and.b32  	%r269, %r267, 2;
	setp.eq.s32 	%p52, %r269, 0;
	mov.f32 	%f120, 0f00000000;
	sub.f32 	%f121, %f120, %f119;
	selp.f32 	%f25, %f119, %f121, %p52;
	@%p50 bra 	$L__BB10_76;
	setp.neu.f32 	%p53, %f21, 0f7F800000;
	@%p53 bra 	$L__BB10_71;
	mov.f32 	%f124, 0f00000000;
	mul.rn.f32 	%f177, %f19, %f124;
	mov.b32 	%r353, 0;
	bra.uni 	$L__BB10_76;
$L__BB10_71:
	mov.b32 	%r88, %f19;
	shl.b32 	%r271, %r88, 8;
	or.b32  	%r89, %r271, -2147483648;
	mov.b64 	%rd97, 0;
	mov.b32 	%r350, 0;
$L__BB10_72:
	.pragma "nounroll";
	mul.wide.u32 	%rd69, %r350, 4;
	add.s64 	%rd71, %rd70, %rd69;
	ld.global.nc.u32 	%r272, [%rd71];
	mad.wide.u32 	%rd72, %r272, %r89, %rd97;
	shr.u64 	%rd97, %rd72, 32;
	add.s64 	%rd73, %rd1, %rd69;
	st.local.u32 	[%rd73], %rd72;
	add.s32 	%r350, %r350, 1;
	setp.ne.s32 	%p54, %r350, 6;
	@%p54 bra 	$L__BB10_72;
	shr.u32 	%r273, %r88, 23;
	st.local.u32 	[%rd1+24], %rd97;
	and.b32  	%r92, %r273, 31;
	and.b32  	%r274, %r273, 224;
	add.s32 	%r275, %r274, -128;
	shr.u32 	%r276, %r275, 5;
	mul.wide.u32 	%rd74, %r276, 4;
	sub.s64 	%rd20, %rd1, %rd74;
	ld.local.u32 	%r351, [%rd20+24];
	ld.local.u32 	%r352, [%rd20+20];
	setp.eq.s32 	%p55, %r92, 0;
	@%p55 bra 	$L__BB10_75;
	shf.l.wrap.b32 	%r351, %r352, %r351, %r92;
	ld.local.u32 	%r277, [%rd20+16];
	shf.l.wrap.b32 	%r352, %r277, %r352, %r92;
$L__BB10_75:
	shr.u32 	%r278, %r351, 30;
	shf.l.wrap.b32 	%r279, %r352, %r351, 2;
	shl.b32 	%r280, %r352, 2;
	shr.u32 	%r281, %r279, 31;
	add.s32 	%r282, %r281, %r278;
	neg.s32 	%r283, %r282;
	setp.lt.s32 	%p56, %r88, 0;
	selp.b32 	%r353, %r283, %r282, %p56;
	xor.b32  	%r284, %r279, %r88;
	shr.s32 	%r285, %r279, 31;
	xor.b32  	%r286, %r285, %r279;
	xor.b32  	%r287, %r285, %r280;
	cvt.u64.u32 	%rd75, %r286;
	shl.b64 	%rd76, %rd75, 32;
	cvt.u64.u32 	%rd77, %r287;
	or.b64  	%rd78, %rd76, %rd77;
	cvt.rn.f64.s64 	%fd15, %rd78;
	mul.f64 	%fd16, %fd15, 0d3BF921FB54442D19;
	cvt.rn.f32.f64 	%f122, %fd16;
	neg.f32 	%f123, %f122;
	setp.lt.s32 	%p57, %r284, 0;
	selp.f32 	%f177, %f123, %f122, %p57;
$L__BB10_76:
	mul.rn.f32 	%f125, %f177, %f177;
	and.b32  	%r289, %r353, 1;
	setp.eq.b32 	%p58, %r289, 1;
	selp.f32 	%f126, 0f3F800000, %f177, %p58;
	fma.rn.f32 	%f127, %f125, %f126, 0f00000000;
	fma.rn.f32 	%f128, %f125, 0f37CBAC00, 0fBAB607ED;
	selp.f32 	%f129, %f128, 0fB94D4153, %p58;
	selp.f32 	%f130, 0f3D2AAABB, 0f3C0885E4, %p58;
	fma.rn.f32 	%f131, %f129, %f125, %f130;
	selp.f32 	%f132, 0fBEFFFFFF, 0fBE2AAAA8, %p58;
	fma.rn.f32 	%f133, %f131, %f125, %f132;
	fma.rn.f32 	%f134, %f133, %f127, %f126;
	and.b32  	%r290, %r353, 2;
	setp.eq.s32 	%p59, %r290, 0;
	mov.f32 	%f135, 0f00000000;
	sub.f32 	%f136, %f135, %f134;
	selp.f32 	%f137, %f134, %f136, %p59;
	shr.u32 	%r291, %r345, %r70;
	mad.lo.s32 	%r292, %r291, %r71, %r73;
	shl.b32 	%r293, %r292, 3;
	mov.u32 	%r294, smem;
	add.s32 	%r295, %r294, %r293;
	shl.b32 	%r296, %r344, 3;
	add.s32 	%r297, %r295, %r296;
	ld.shared.v2.f32 	{%f138, %f139}, [%r297];
	mul.f32 	%f140, %f25, %f138;
	mul.f32 	%f141, %f139, %f137;
	sub.f32 	%f142, %f140, %f141;
	mul.f32 	%f143, %f138, %f137;
	fma.rn.f32 	%f144, %f25, %f139, %f143;
	ld.shared.v2.f32 	{%f145, %f146}, [%r295];
	sub.f32 	%f147, %f145, %f142;
	sub.f32 	%f148, %f146, %f144;
	st.shared.v2.f32 	[%r297], {%f147, %f148};
	add.f32 	%f149, %f145, %f142;
	add.f32 	%f150, %f146, %f144;
	st.shared.v2.f32 	[%r295], {%f149, %f150};
	mov.u32 	%r298, %ntid.x;
	add.s32 	%r345, %r345, %r298;
	setp.lt.u32 	%p60, %r345, %r68;
	@%p60 bra 	$L__BB10_60;
$L__BB10_77:
	bar.sync 	0;
	shl.b32 	%r344, %r344, 1;
	setp.lt.s32 	%p61, %r344, %r3;
	@%p61 bra 	$L__BB10_58;
$L__BB10_78:
	setp.ge.s32 	%p62, %r362, %r3;
	cvt.rn.f32.s32 	%f151, %r135;
	rcp.rn.f32 	%f29, %f151;
	@%p62 bra 	$L__BB10_85;
	mov.u32 	%r103, %ntid.x;
	add.s32 	%r299, %r362, %r103;
	max.s32 	%r300, %r3, %r299;
	setp.lt.s32 	%p63, %r299, %r3;
	selp.u32 	%r301, 1, 0, %p63;
	add.s32 	%r302, %r299, %r301;
	sub.s32 	%r303, %r300, %r302;
	div.u32 	%r304, %r303, %r103;
	add.s32 	%r104, %r304, %r301;
	and.b32  	%r305, %r104, 3;
	setp.eq.s32 	%p64, %r305, 3;
	@%p64 bra 	$L__BB10_82;
	add.s32 	%r306, %r104, 1;
	and.b32  	%r307, %r306, 3;
	mul.wide.u32 	%rd79, %r362, 8;
	mul.wide.s32 	%rd80, %r4, 4;
	add.s64 	%rd81, %rd79, %rd80;
	add.s64 	%rd82, %rd81, %rd3;
	add.s64 	%rd98, %rd82, 4;
	mul.wide.u32 	%rd22, %r103, 8;
	shl.b32 	%r308, %r362, 3;
	mov.u32 	%r309, smem;
	add.s32 	%r355, %r309, %r308;
	shl.b32 	%r106, %r103, 3;
	neg.s32 	%r354, %r307;
	mad.lo.s32 	%r362, %r103, %r307, %r362;
$L__BB10_81:
	.pragma "nounroll";
	ld.shared.v2.f32 	{%f152, %f153}, [%r355];
	mul.f32 	%f154, %f29, %f152;
	st.global.f32 	[%rd98+-4], %f154;
	mul.f32 	%f155, %f29, %f153;
	st.global.f32 	[%rd98], %f155;
	add.s64 	%rd98, %rd98, %rd22;
	add.s32 	%r355, %r355, %r106;
	add.s32 	%r354, %r354, 1;
	setp.ne.s32 	%p65, %r354, 0;
	@%p65 bra 	$L__BB10_81;
$L__BB10_82:
	setp.lt.u32 	%p66, %r104, 3;
	@%p66 bra 	$L__BB10_85;
	mul.wide.s32 	%rd83, %r4, 4;
	add.s64 	%rd25, %rd3, %rd83;
	shl.b32 	%r310, %r103, 2;
	shl.b32 	%r358, %r362, 1;
	add.s32 	%r361, %r310, %r358;
	shl.b32 	%r116, %r103, 3;
	mad.lo.s32 	%r360, %r103, 6, %r358;
	add.s32 	%r311, %r103, %r362;
	shl.b32 	%r359, %r311, 1;
	shl.b32 	%r312, %r362, 3;
	mov.u32 	%r313, smem;
	add.s32 	%r357, %r313, %r312;
	shl.b32 	%r120, %r103, 5;
	shl.b32 	%r121, %r103, 4;
	mul.lo.s32 	%r122, %r103, 24;
$L__BB10_84:
	ld.shared.v2.f32 	{%f156, %f157}, [%r357];
	mul.f32 	%f158, %f29, %f156;
	mul.wide.u32 	%rd84, %r358, 4;
	add.s64 	%rd85, %rd25, %rd84;
	st.global.f32 	[%rd85], %f158;
	mul.f32 	%f159, %f29, %f157;
	st.global.f32 	[%rd85+4], %f159;
	add.s32 	%r314, %r362, %r103;
	add.s32 	%r315, %r357, %r116;
	ld.shared.v2.f32 	{%f160, %f161}, [%r315];
	mul.f32 	%f162, %f29, %f160;
	mul.wide.u32 	%rd86, %r359, 4;
	add.s64 	%rd87, %rd25, %rd86;
	st.global.f32 	[%rd87], %f162;
	mul.f32 	%f163, %f29, %f161;
	st.global.f32 	[%rd87+4], %f163;
	add.s32 	%r316, %r314, %r103;
	add.s32 	%r317, %r357, %r121;
	ld.shared.v2.f32 	{%f164, %f165}, [%r317];
	mul.f32 	%f166, %f29, %f164;
	mul.wide.u32 	%rd88, %r361, 4;
	add.s64 	%rd89, %rd25, %rd88;
	st.global.f32 	[%rd89], %f166;
	mul.f32 	%f167, %f29, %f165;
	st.global.f32 	[%rd89+4], %f167;
	add.s32 	%r318, %r316, %r103;
	add.s32 	%r319, %r357, %r122;
	ld.shared.v2.f32 	{%f168, %f169}, [%r319];
	mul.f32 	%f170, %f29, %f168;
	mul.wide.u32 	%rd90, %r360, 4;
	add.s64 	%rd91, %rd25, %rd90;
	st.global.f32 	[%rd91], %f170;
	mul.f32 	%f171, %f29, %f169;
	st.global.f32 	[%rd91+4], %f171;
	add.s32 	%r362, %r318, %r103;
	add.s32 	%r361, %r361, %r116;
	add.s32 	%r360, %r360, %r116;
	add.s32 	%r359, %r359, %r116;
	add.s32 	%r358, %r358, %r116;
	add.s32 	%r357, %r357, %r120;
	setp.lt.s32 	%p67, %r362, %r3;
	@%p67 bra 	$L__BB10_84;
$L__BB10_85:
	ret;

}


// ===== COMPILED SASS (sm_100) =====

	.target	sm_100

	.elftype	@"ET_EXEC"


//--------------------- .note.nv.tkinfo           --------------------------
	.section	.note.nv.tkinfo,"",@"SHT_NOTE"
	.sectionflags	@"SHF_NOTE_NV_TKINFO"
	.tkinfo
        /*0018*/ 	.word	0x00000002
        /*0030*/ 	.string	""
        /*0030*/ 	.string	"ptxas"
        /*0030*/ 	.string	"Cuda compilation tools, release 13.0, V13.0.88"
        /*0030*/ 	.string	"Build cuda_13.0.r13.0/compiler.36424714_0"
        /*0030*/ 	.string	"-arch sm_100 -m 64 "



//--------------------- .note.nv.cuinfo           --------------------------
	.section	.note.nv.cuinfo,"",@"SHT_NOTE"
	.sectionflags	@"SHF_NOTE_NV_CUINFO"
        /*0018*/ 	.short	0x0002
        /*001a*/ 	.short	0x0064
        /*001c*/ 	.short	0x0082
	.zero		2


//--------------------- .nv.info                  --------------------------
	.section	.nv.info,"",@"SHT_CUDA_INFO"
	.align	4


	//----- nvinfo : EIATTR_REGCOUNT
	.align		4
        /*0000*/ 	.byte	0x04, 0x2f
        /*0002*/ 	.short	(.L_2 - .L_1)
	.align		4
.L_1:
        /*0004*/ 	.word	index@(_Z23lux_fft_stockham_kernelILi256EEvP6float2PKS0_iib)
        /*0008*/ 	.word	0x0000001e


	//----- nvinfo : EIATTR_FRAME_SIZE
	.align		4
.L_2:
        /*000c*/ 	.byte	0x04, 0x11
        /*000e*/ 	.short	(.L_4 - .L_3)
	.align		4
.L_3:
        /*0010*/ 	.word	index@($__internal_21_$__cuda_sm20_rcp_rn_f32_slowpath)
        /*0014*/ 	.word	0x00000020


	//----- nvinfo : EIATTR_FRAME_SIZE
	.align		4
.L_4:
        /*0018*/ 	.byte	0x04, 0x11
        /*001a*/ 	.short	(.L_6 - .L_5)
	.align		4
.L_5:
        /*001c*/ 	.word	index@($__internal_20_$__cuda_sm20_div_rn_f64_full)
        /*0020*/ 	.word	0x00000020


	//----- nvinfo : EIATTR_FRAME_SIZE
	.align		4
.L_6:
        /*0024*/ 	.byte	0x04, 0x11
        /*0026*/ 	.short	(.L_8 - .L_7)
	.align		4
.L_7:
        /*0028*/ 	.word	index@(_Z23lux_fft_stockham_kernelILi256EEvP6float2PKS0_iib)
        /*002c*/ 	.word	0x00000020


	//----- nvinfo : EIATTR_REGCOUNT
	.align		4
.L_8:
        /*0030*/ 	.byte	0x04, 0x2f
        /*0032*/ 	.short	(.L_10 - .L_9)
	.align		4
.L_9:
        /*0034*/ 	.word	index@(_Z23lux_fft_stockham_kernelILi1024EEvP6float2PKS0_iib)
        /*0038*/ 	.word	0x0000001e


	//----- nvinfo : EIATTR_FRAME_SIZE
	.align		4
.L_10:
        /*003c*/ 	.byte	0x04, 0x11
        /*003e*/ 	.short	(.L_12 - .L_11)
	.align		4
.L_11:
        /*0040*/ 	.word	index@($__internal_19_$__cuda_sm20_rcp_rn_f32_slowpath)
        /*0044*/ 	.word	0x00000020


	//----- nvinfo : EIATTR_FRAME_SIZE
	.align		4
.L_12:
        /*0048*/ 	.byte	0x04, 0x11
        /*004a*/ 	.short	(.L_14 - .L_13)
	.align		4
.L_13:
        /*004c*/ 	.word	index@($__internal_18_$__cuda_sm20_div_rn_f64_full)
        /*0050*/ 	.word	0x00000020


	//----- nvinfo : EIATTR_FRAME_SIZE
	.align		4
.L_14:
        /*0054*/ 	.byte	0x04, 0x11
        /*0056*/ 	.short	(.L_16 - .L_15)
	.align		4
.L_15:
        /*0058*/ 	.word	index@(_Z23lux_fft_stockham_kernelILi1024EEvP6float2PKS0_iib)
        /*005c*/ 	.word	0x00000020


	//----- nvinfo : EIATTR_REGCOUNT
	.align		4
.L_16:
        /*0060*/ 	.byte	0x04, 0x2f
        /*0062*/ 	.short	(.L_18 - .L_17)
	.align		4
.L_17:
        /*0064*/ 	.word	index@(_Z23lux_fft_stockham_kernelILi4096EEvP6float2PKS0_iib)
        /*0068*/ 	.word	0x0000001e


	//----- nvinfo : EIATTR_FRAME_SIZE
	.align		4
.L_18:
        /*006c*/ 	.byte	0x04, 0x11
        /*006e*/ 	.short	(.L_20 - .L_19)
	.align		4
.L_19:
        /*0070*/ 	.word	index@($__internal_17_$__cuda_sm20_rcp_rn_f32_slowpath)
        /*0074*/ 	.word	0x00000020


	//----- nvinfo : EIATTR_FRAME_SIZE
	.align		4
.L_20:
        /*0078*/ 	.byte	0x04, 0x11
        /*007a*/ 	.short	(.L_22 - .L_21)
	.align		4
.L_21:
        /*007c*/ 	.word	index@($__internal_16_$__cuda_sm20_div_rn_f64_full)
        /*0080*/ 	.word	0x00000020


	//----- nvinfo : EIATTR_FRAME_SIZE
	.align		4
.L_22:
        /*0084*/ 	.byte	0x04, 0x11
        /*0086*/ 	.short	(.L_24 - .L_23)
	.align		4
.L_23:
        /*0088*/ 	.word	index@(_Z23lux_fft_stockham_kernelILi4096EEvP6float2PKS0_iib)
        /*008c*/ 	.word	0x00000020


	//----- nvinfo : EIATTR_REGCOUNT
	.align		4
.L_24:
        /*0090*/ 	.byte	0x04, 0x2f
        /*0092*/ 	.short	(.L_26 - .L_25)
	.align		4
.L_25:
        /*0094*/ 	.word	index@(_Z21lux_fft_radix2_kernelILi256EEvP6float2PKS0_iib)
        /*0098*/ 	.word	0x00000020


	//----- nvinfo : EIATTR_FRAME_SIZE
	.align		4
.L_26:
        /*009c*/ 	.byte	0x04, 0x11
        /*009e*/ 	.short	(.L_28 - .L_27)
	.align		4
.L_27:
        /*00a0*/ 	.word	index@($__internal_15_$__cuda_sm20_rcp_rn_f32_slowpath)
        /*00a4*/ 	.word	0x00000020


	//----- nvinfo : EIATTR_FRAME_SIZE
	.align		4
.L_28:
        /*00a8*/ 	.byte	0x04, 0x11
        /*00aa*/ 	.short	(.L_30 - .L_29)
	.align		4
.L_29:
        /*00ac*/ 	.word	index@($__internal_14_$__cuda_sm20_div_rn_f64_full)
        /*00b0*/ 	.word	0x00000020


	//----- nvinfo : EIATTR_FRAME_SIZE
	.align		4
.L_30:
        /*00b4*/ 	.byte	0x04, 0x11
        /*00b6*/ 	.short	(.L_32 - .L_31)
	.align		4
.L_31:
        /*00b8*/ 	.word	index@(_Z21lux_fft_radix2_kernelILi256EEvP6float2PKS0_iib)
        /*00bc*/ 	.word	0x00000020


	//----- nvinfo : EIATTR_REGCOUNT
	.align		4
.L_32:
        /*00c0*/ 	.byte	0x04, 0x2f
        /*00c2*/ 	.short	(.L_34 - .L_33)
	.align		4
.L_33:
        /*00c4*/ 	.word	index@(_Z21lux_fft_radix2_kernelILi1024EEvP6float2PKS0_iib)
        /*00c8*/ 	.word	0x00000020


	//----- nvinfo : EIATTR_FRAME_SIZE
	.align		4
.L_34:
        /*00cc*/ 	.byte	0x04, 0x11
        /*00ce*/ 	.short	(.L_36 - .L_35)
	.align		4
.L_35:
        /*00d0*/ 	.word	index@($__internal_13_$__cuda_sm20_rcp_rn_f32_slowpath)
        /*00d4*/ 	.word	0x00000020


	//----- nvinfo : EIATTR_FRAME_SIZE
	.align		4
.L_36:
        /*00d8*/ 	.byte	0x04, 0x11
        /*00da*/ 	.short	(.L_38 - .L_37)
	.align		4
.L_37:
        /*00dc*/ 	.word	index@($__internal_12_$__cuda_sm20_div_rn_f64_full)
        /*00e0*/ 	.word	0x00000020


	//----- nvinfo : EIATTR_FRAME_SIZE
	.align		4
.L_38:
        /*00e4*/ 	.byte	0x04, 0x11
        /*00e6*/ 	.short	(.L_40 - .L_39)
	.align		4
.L_39:
        /*00e8*/ 	.word	index@(_Z21lux_fft_radix2_kernelILi1024EEvP6float2PKS0_iib)
        /*00ec*/ 	.word	0x00000020


	//----- nvinfo : EIATTR_REGCOUNT
	.align		4
.L_40:
        /*00f0*/ 	.byte	0x04, 0x2f
        /*00f2*/ 	.short	(.L_42 - .L_41)
	.align		4
.L_41:
        /*00f4*/ 	.word	index@(_Z21lux_fft_radix2_kernelILi4096EEvP6float2PKS0_iib)
        /*00f8*/ 	.word	0x00000020


	//----- nvinfo : EIATTR_FRAME_SIZE
	.align		4
.L_42:
        /*00fc*/ 	.byte	0x04, 0x11
        /*00fe*/ 	.short	(.L_44 - .L_43)
	.align		4
.L_43:
        /*0100*/ 	.word	index@($__internal_11_$__cuda_sm20_rcp_rn_f32_slowpath)
        /*0104*/ 	.word	0x00000020


	//----- nvinfo : EIATTR_FRAME_SIZE
	.align		4
.L_44:
        /*0108*/ 	.byte	0x04, 0x11
        /*010a*/ 	.short	(.L_46 - .L_45)
	.align		4
.L_45:
        /*010c*/ 	.word	index@($__internal_10_$__cuda_sm20_div_rn_f64_full)
        /*0110*/ 	.word	0x00000020


	//----- nvinfo : EIATTR_FRAME_SIZE
	.align		4
.L_46:
        /*0114*/ 	.byte	0x04, 0x11
        /*0116*/ 	.short	(.L_48 - .L_47)
	.align		4
.L_47:
        /*0118*/ 	.word	index@(_Z21lux_fft_radix2_kernelILi4096EEvP6float2PKS0_iib)
        /*011c*/ 	.word	0x00000020


	//----- nvinfo : EIATTR_REGCOUNT
	.align		4
.L_48:
        /*0120*/ 	.byte	0x04, 0x2f
        /*0122*/ 	.short	(.L_50 - .L_49)
	.align		4
.L_49:
        /*0124*/ 	.word	index@(_Z20lux_fft_rader_kernelILi256EEvP6float2PKS0_PKiS5_S3_iib)
        /*0128*/ 	.word	0x00000022


	//----- nvinfo : EIATTR_FRAME_SIZE
	.align		4
.L_50:
        /*012c*/ 	.byte	0x04, 0x11
        /*012e*/ 	.short	(.L_52 - .L_51)
	.align		4
.L_51:
        /*0130*/ 	.word	index@($__internal_9_$__cuda_sm20_rcp_rn_f32_slowpath)
        /*0134*/ 	.word	0x00000020


	//----- nvinfo : EIATTR_FRAME_SIZE
	.align		4
.L_52:
        /*0138*/ 	.byte	0x04, 0x11
        /*013a*/ 	.short	(.L_54 - .L_53)
	.align		4
.L_53:
        /*013c*/ 	.word	index@($__internal_8_$__cuda_sm20_div_rn_f64_full)
        /*0140*/ 	.word	0x00000020


	//----- nvinfo : EIATTR_FRAME_SIZE
	.align		4
.L_54:
        /*0144*/ 	.byte	0x04, 0x11
        /*0146*/ 	.short	(.L_56 - .L_55)
	.align		4
.L_55:
        /*0148*/ 	.word	index@(_Z20lux_fft_rader_kernelILi256EEvP6float2PKS0_PKiS5_S3_iib)
        /*014c*/ 	.word	0x00000020


	//----- nvinfo : EIATTR_REGCOUNT
	.align		4
.L_56:
        /*0150*/ 	.byte	0x04, 0x2f
        /*0152*/ 	.short	(.L_58 - .L_57)
	.align		4
.L_57:
        /*0154*/ 	.word	index@(_Z24lux_fft_bluestein_kernelILi256EEvP6float2PKS0_S3_S3_iiib)
        /*0158*/ 	.word	0x0000001e


	//----- nvinfo : EIATTR_FRAME_SIZE
	.align		4
.L_58:
        /*015c*/ 	.byte	0x04, 0x11
        /*015e*/ 	.short	(.L_60 - .L_59)
	.align		4
.L_59:
        /*0160*/ 	.word	index@($__internal_7_$__cuda_sm3x_div_rn_noftz_f32_slowpath)
        /*0164*/ 	.word	0x00000020


	//----- nvinfo : EIATTR_FRAME_SIZE
	.align		4
.L_60:
        /*0168*/ 	.byte	0x04, 0x11
        /*016a*/ 	.short	(.L_62 - .L_61)
	.align		4
.L_61:
        /*016c*/ 	.word	index@($__internal_6_$__cuda_sm20_rcp_rn_f32_slowpath)
        /*0170*/ 	.word	0x00000020


	//----- nvinfo : EIATTR_FRAME_SIZE
	.align		4
.L_62:
        /*0174*/ 	.byte	0x04, 0x11
        /*0176*/ 	.short	(.L_64 - .L_63)
	.align		4
.L_63:
        /*0178*/ 	.word	index@($__internal_5_$__cuda_sm20_div_rn_f64_full)
        /*017c*/ 	.word	0x00000020


	//----- nvinfo : EIATTR_FRAME_SIZE
	.align		4
.L_64:
        /*0180*/ 	.byte	0x04, 0x11
        /*0182*/ 	.short	(.L_66 - .L_65)
	.align		4
.L_65:
        /*0184*/ 	.word	index@(_Z24lux_fft_bluestein_kernelILi256EEvP6float2PKS0_S3_S3_iiib)
        /*0188*/ 	.word	0x00000020


	//----- nvinfo : EIATTR_REGCOUNT
	.align		4
.L_66:
        /*018c*/ 	.byte	0x04, 0x2f
        /*018e*/ 	.short	(.L_68 - .L_67)
	.align		4
.L_67:
        /*0190*/ 	.word	index@(_Z24lux_fft_four_step_kernelILi256EEvP6float2PKS0_iiibi)
        /*0194*/ 	.word	0x00000022


	//----- nvinfo : EIATTR_FRAME_SIZE
	.align		4
.L_68:
        /*0198*/ 	.byte	0x04, 0x11
        /*019a*/ 	.short	(.L_70 - .L_69)
	.align		4
.L_69:
        /*019c*/ 	.word	index@($__internal_4_$__cuda_sm20_rcp_rn_f32_slowpath)
        /*01a0*/ 	.word	0x00000020


	//----- nvinfo : EIATTR_FRAME_SIZE
	.align		4
.L_70:
        /*01a4*/ 	.byte	0x04, 0x11
        /*01a6*/ 	.short	(.L_72 - .L_71)
	.align		4
.L_71:
        /*01a8*/ 	.word	index@($__internal_3_$__cuda_sm20_div_rn_f64_full)
        /*01ac*/ 	.word	0x00000020


	//----- nvinfo : EIATTR_FRAME_SIZE
	.align		4
.L_72:
        /*01b0*/ 	.byte	0x04, 0x11
        /*01b2*/ 	.short	(.L_74 - .L_73)
	.align		4
.L_73:
        /*01b4*/ 	.word	index@(_Z24lux_fft_four_step_kernelILi256EEvP6float2PKS0_iiibi)
        /*01b8*/ 	.word	0x00000020


	//----- nvinfo : EIATTR_REGCOUNT
	.align		4
.L_74:
        /*01bc*/ 	.byte	0x04, 0x2f
        /*01be*/ 	.short	(.L_76 - .L_75)
	.align		4
.L_75:
        /*01c0*/ 	.word	index@(_Z18lux_fft_r2c_kernelILi256EEvP6float2PKfii)
        /*01c4*/ 	.word	0x00000020


	//----- nvinfo : EIATTR_FRAME_SIZE
	.align		4
.L_76:
        /*01c8*/ 	.byte	0x04, 0x11
        /*01ca*/ 	.short	(.L_78 - .L_77)
	.align		4
.L_77:
        /*01cc*/ 	.word	index@($__internal_2_$__cuda_sm20_div_rn_f64_full)
        /*01d0*/ 	.word	0x00000020


	//----- nvinfo : EIATTR_FRAME_SIZE
	.align		4
.L_78:
        /*01d4*/ 	.byte	0x04, 0x11
        /*01d6*/ 	.short	(.L_80 - .L_79)
	.align		4
.L_79:
        /*01d8*/ 	.word	index@(_Z18lux_fft_r2c_kernelILi256EEvP6float2PKfii)
        /*01dc*/ 	.word	0x00000020


	//----- nvinfo : EIATTR_REGCOUNT
	.align		4
.L_80:
        /*01e0*/ 	.byte	0x04, 0x2f
        /*01e2*/ 	.short	(.L_82 - .L_81)
	.align		4
.L_81:
        /*01e4*/ 	.word	index@(_Z18lux_fft_c2r_kernelILi256EEvPfPK6float2ii)
        /*01e8*/ 	.word	0x00000026


	//----- nvinfo : EIATTR_FRAME_SIZE
	.align		4
.L_82:
        /*01ec*/ 	.byte	0x04, 0x11
        /*01ee*/ 	.short	(.L_84 - .L_83)
	.align		4
.L_83:
        /*01f0*/ 	.word	index@($__internal_1_$__cuda_sm20_rcp_rn_f32_slowpath)
        /*01f4*/ 	.word	0x00000020


	//----- nvinfo : EIATTR_FRAME_SIZE
	.align		4
.L_84:
        /*01f8*/ 	.byte	0x04, 0x11
        /*01fa*/ 	.short	(.L_86 - .L_85)
	.align		4
.L_85:
        /*01fc*/ 	.word	index@($__internal_0_$__cuda_sm20_div_rn_f64_full)
        /*0200*/ 	.word	0x00000020


	//----- nvinfo : EIATTR_FRAME_SIZE
	.align		4
.L_86:
        /*0204*/ 	.byte	0x04, 0x11
        /*0206*/ 	.short	(.L_88 - .L_87)
	.align		4
.L_87:
        /*0208*/ 	.word	index@(_Z18lux_fft_c2r_kernelILi256EEvPfPK6float2ii)
        /*020c*/ 	.word	0x00000020


	//----- nvinfo : EIATTR_MIN_STACK_SIZE
	.align		4
.L_88:
        /*0210*/ 	.byte	0x04, 0x12
        /*0212*/ 	.short	(.L_90 - .L_89)
	.align		4
.L_89:
        /*0214*/ 	.word	index@(_Z18lux_fft_c2r_kernelILi256EEvPfPK6float2ii)
        /*0218*/ 	.word	0x00000020


	//----- nvinfo : EIATTR_MIN_STACK_SIZE
	.align		4
.L_90:
        /*021c*/ 	.byte	0x04, 0x12
        /*021e*/ 	.short	(.L_92 - .L_91)
	.align		4
.L_91:
        /*0220*/ 	.word	index@(_Z18lux_fft_r2c_kernelILi256EEvP6float2PKfii)
        /*0224*/ 	.word	0x00000020


	//----- nvinfo : EIATTR_MIN_STACK_SIZE
	.align		4
.L_92:
        /*0228*/ 	.byte	0x04, 0x12
        /*022a*/ 	.short	(.L_94 - .L_93)
	.align		4
.L_93:
        /*022c*/ 	.word	index@(_Z24lux_fft_four_step_kernelILi256EEvP6float2PKS0_iiibi)
        /*0230*/ 	.word	0x00000020


	//----- nvinfo : EIATTR_MIN_STACK_SIZE
	.align		4
.L_94:
        /*0234*/ 	.byte	0x04, 0x12
        /*0236*/ 	.short	(.L_96 - .L_95)
	.align		4
.L_95:
        /*0238*/ 	.word	index@(_Z24lux_fft_bluestein_kernelILi256EEvP6float2PKS0_S3_S3_iiib)
        /*023c*/ 	.word	0x00000020


	//----- nvinfo : EIATTR_MIN_STACK_SIZE
	.align		4
.L_96:
        /*0240*/ 	.byte	0x04, 0x12
        /*0242*/ 	.short	(.L_98 - .L_97)
	.align		4
.L_97:
        /*0244*/ 	.word	index@(_Z20lux_fft_rader_kernelILi256EEvP6float2PKS0_PKiS5_S3_iib)
        /*0248*/ 	.word	0x00000020


	//----- nvinfo : EIATTR_MIN_STACK_SIZE
	.align		4
.L_98:
        /*024c*/ 	.byte	0x04, 0x12
        /*024e*/ 	.short	(.L_100 - .L_99)
	.align		4
.L_99:
        /*0250*/ 	.word	index@(_Z21lux_fft_radix2_kernelILi4096EEvP6float2PKS0_iib)
        /*0254*/ 	.word	0x00000020


	//----- nvinfo : EIATTR_MIN_STACK_SIZE
	.align		4
.L_100:
        /*0258*/ 	.byte	0x04, 0x12
        /*025a*/ 	.short	(.L_102 - .L_101)
	.align		4
.L_101:
        /*025c*/ 	.word	index@(_Z21lux_fft_radix2_kernelILi1024EEvP6float2PKS0_iib)
        /*0260*/ 	.word	0x00000020


	//----- nvinfo : EIATTR_MIN_STACK_SIZE
	.align		4
.L_102:
        /*0264*/ 	.byte	0x04, 0x12
        /*0266*/ 	.short	(.L_104 - .L_103)
	.align		4
.L_103:
        /*0268*/ 	.word	index@(_Z21lux_fft_radix2_kernelILi256EEvP6float2PKS0_iib)
        /*026c*/ 	.word	0x00000020


	//----- nvinfo : EIATTR_MIN_STACK_SIZE
	.align		4
.L_104:
        /*0270*/ 	.byte	0x04, 0x12
        /*0272*/ 	.short	(.L_106 - .L_105)
	.align		4
.L_105:
        /*0274*/ 	.word	index@(_Z23lux_fft_stockham_kernelILi4096EEvP6float2PKS0_iib)
        /*0278*/ 	.word	0x00000020


	//----- nvinfo : EIATTR_MIN_STACK_SIZE
	.align		4
.L_106:
        /*027c*/ 	.byte	0x04, 0x12
        /*027e*/ 	.short	(.L_108 - .L_107)
	.align		4
.L_107:
        /*0280*/ 	.word	index@(_Z23lux_fft_stockham_kernelILi1024EEvP6float2PKS0_iib)
        /*0284*/ 	.word	0x00000020


	//----- nvinfo : EIATTR_MIN_STACK_SIZE
	.align		4
.L_108:
        /*0288*/ 	.byte	0x04, 0x12
        /*028a*/ 	.short	(.L_110 - .L_109)
	.align		4
.L_109:
        /*028c*/ 	.word	index@(_Z23lux_fft_stockham_kernelILi256EEvP6float2PKS0_iib)
        /*0290*/ 	.word	0x00000020
.L_110:


//--------------------- .nv.compat                --------------------------
	.section	.nv.compat,"",@"SHT_CUDA_COMPAT_INFO"
	.align	4
        /*0000*/ 	.byte	0x02, 0x09, 0x00, 0x00, 0x02, 0x02, 0x01, 0x00, 0x02, 0x05, 0x05, 0x00, 0x03, 0x07, 0x01, 0x01
        /*0010*/ 	.byte	0x02, 0x03, 0x00, 0x00, 0x02, 0x06, 0x01, 0x00, 0x04, 0x0b, 0x08, 0x00, 0x01, 0x00, 0x00, 0x00
        /*0020*/ 	.byte	0x00, 0x00, 0x00, 0x00


//--------------------- .nv.info._Z18lux_fft_c2r_kernelILi256EEvPfPK6float2ii --------------------------
	.section	.nv.info._Z18lux_fft_c2r_kernelILi256EEvPfPK6float2ii,"",@"SHT_CUDA_INFO"
	.sectionflags	@""
	.align	4


	//----- nvinfo : EIATTR_CUDA_API_VERSION
	.align		4
        /*0000*/ 	.byte	0x04, 0x37
        /*0002*/ 	.short	(.L_112 - .L_111)
.L_111:
        /*0004*/ 	.word	0x00000082


	//----- nvinfo : EIATTR_KPARAM_INFO
	.align		4
.L_112:
        /*0008*/ 	.byte	0x04, 0x17
        /*000a*/ 	.short	(.L_114 - .L_113)
.L_113:
        /*000c*/ 	.word	0x00000000
        /*0010*/ 	.short	0x0003
        /*0012*/ 	.short	0x0014
        /*0014*/ 	.byte	0x00, 0xf0, 0x11, 0x00


	//----- nvinfo : EIATTR_KPARAM_INFO
	.align		4
.L_114:
        /*0018*/ 	.byte	0x04, 0x17
        /*001a*/ 	.short	(.L_116 - .L_115)
.L_115:
        /*001c*/ 	.word	0x00000000
        /*0020*/ 	.short	0x0002
        /*0022*/ 	.short	0x0010
        /*0024*/ 	.byte	0x00, 0xf0, 0x11, 0x00


	//----- nvinfo : EIATTR_KPARAM_INFO
	.align		4
.L_116:
        /*0028*/ 	.byte	0x04, 0x17
        /*002a*/ 	.short	(.L_118 - .L_117)
.L_117:
        /*002c*/ 	.word	0x00000000
        /*0030*/ 	.short	0x0001
        /*0032*/ 	.short	0x0008
        /*0034*/ 	.byte	0x00, 0xf5, 0x21, 0x00


	//----- nvinfo : EIATTR_KPARAM_INFO
	.align		4
.L_118:
        /*0038*/ 	.byte	0x04, 0x17
        /*003a*/ 	.short	(.L_120 - .L_119)
.L_119:
        /*003c*/ 	.word	0x00000000
        /*0040*/ 	.short	0x0000
        /*0042*/ 	.short	0x0000
        /*0044*/ 	.byte	0x00, 0xf5, 0x21, 0x00


	//----- nvinfo : EIATTR_SPARSE_MMA_MASK
	.align		4
.L_120:
        /*0048*/ 	.byte	0x03, 0x50
        /*004a*/ 	.short	0x0000


	//----- nvinfo : EIATTR_MAXREG_COUNT
	.align		4
        /*004c*/ 	.byte	0x03, 0x1b
        /*004e*/ 	.short	0x00ff


	//----- nvinfo : EIATTR_NUM_BARRIERS
	.align		4
        /*0050*/ 	.byte	0x02, 0x4c
        /*0052*/ 	.byte	0x01
	.zero		1


	//----- nvinfo : EIATTR_MERCURY_ISA_VERSION
	.align		4
        /*0054*/ 	.byte	0x03, 0x5f
        /*0056*/ 	.short	0x0101


	//----- nvinfo : EIATTR_VRC_CTA_INIT_COUNT
	.align		4
        /*0058*/ 	.byte	0x02, 0x4a
	.zero		1
	.zero		1


	//----- nvinfo : EIATTR_EXIT_INSTR_OFFSETS
	.align		4
        /*005c*/ 	.byte	0x04, 0x1c
        /*005e*/ 	.short	(.L_122 - .L_121)


	//   ....[0]....
.L_121:
        /*0060*/ 	.word	0x00000050


	//   ....[1]....
        /*0064*/ 	.word	0x00002e80


	//   ....[2]....
        /*0068*/ 	.word	0x00003240


	//   ....[3]....
        /*006c*/ 	.word	0x00003540


	//----- nvinfo : EIATTR_CRS_STACK_SIZE
	.align		4
.L_122:
        /*0070*/ 	.byte	0x04, 0x1e
        /*0072*/ 	.short	(.L_124 - .L_123)
.L_123:
        /*0074*/ 	.word	0x00000000


	//----- nvinfo : EIATTR_CBANK_PARAM_SIZE
	.align		4
.L_124:
        /*0078*/ 	.byte	0x03, 0x19
        /*007a*/ 	.short	0x0018


	//----- nvinfo : EIATTR_PARAM_CBANK
	.align		4
        /*007c*/ 	.byte	0x04, 0x0a
        /*007e*/ 	.short	(.L_126 - .L_125)
	.align		4
.L_125:
        /*0080*/ 	.word	index@(.nv.constant0._Z18lux_fft_c2r_kernelILi256EEvPfPK6float2ii)
        /*0084*/ 	.short	0x0380
        /*0086*/ 	.short	0x0018


	//----- nvinfo : EIATTR_SW_WAR
	.align		4
.L_126:
        /*0088*/ 	.byte	0x04, 0x36
        /*008a*/ 	.short	(.L_128 - .L_127)
.L_127:
        /*008c*/ 	.word	0x00000008
.L_128:


//--------------------- .nv.info._Z18lux_fft_r2c_kernelILi256EEvP6float2PKfii --------------------------
	.section	.nv.info._Z18lux_fft_r2c_kernelILi256EEvP6float2PKfii,"",@"SHT_CUDA_INFO"
	.sectionflags	@""
	.align	4


	//----- nvinfo : EIATTR_CUDA_API_VERSION
	.align		4
        /*0000*/ 	.byte	0x04, 0x37
        /*0002*/ 	.short	(.L_130 - .L_129)
.L_129:
        /*0004*/ 	.word	0x00000082


	//----- nvinfo : EIATTR_KPARAM_INFO
	.align		4
.L_130:
        /*0008*/ 	.byte	0x04, 0x17
        /*000a*/ 	.short	(.L_132 - .L_131)
.L_131:
        /*000c*/ 	.word	0x00000000
        /*0010*/ 	.short	0x0003
        /*0012*/ 	.short	0x0014
        /*0014*/ 	.byte	0x00, 0xf0, 0x11, 0x00


	//----- nvinfo : EIATTR_KPARAM_INFO
	.align		4
.L_132:
        /*0018*/ 	.byte	0x04, 0x17
        /*001a*/ 	.short	(.L_134 - .L_133)
.L_133:
        /*001c*/ 	.word	0x00000000
        /*0020*/ 	.short	0x0002
        /*0022*/ 	.short	0x0010
        /*0024*/ 	.byte	0x00, 0xf0, 0x11, 0x00


	//----- nvinfo : EIATTR_KPARAM_INFO
	.align		4
.L_134:
        /*0028*/ 	.byte	0x04, 0x17
        /*002a*/ 	.short	(.L_136 - .L_135)
.L_135:
        /*002c*/ 	.word	0x00000000
        /*0030*/ 	.short	0x0001
        /*0032*/ 	.short	0x0008
        /*0034*/ 	.byte	0x00, 0xf5, 0x21, 0x00


	//----- nvinfo : EIATTR_KPARAM_INFO
	.align		4
.L_136:
        /*0038*/ 	.byte	0x04, 0x17
        /*003a*/ 	.short	(.L_138 - .L_137)
.L_137:
        /*003c*/ 	.word	0x00000000
        /*0040*/ 	.short	0x0000
        /*0042*/ 	.short	0x0000
        /*0044*/ 	.byte	0x00, 0xf5, 0x21, 0x00


	//----- nvinfo : EIATTR_SPARSE_MMA_MASK
	.align		4
.L_138:
        /*0048*/ 	.byte	0x03, 0x50
        /*004a*/ 	.short	0x0000


	//----- nvinfo : EIATTR_MAXREG_COUNT
	.align		4
        /*004c*/ 	.byte	0x03, 0x1b
        /*004e*/ 	.short	0x00ff


	//----- nvinfo : EIATTR_NUM_BARRIERS
	.align		4
        /*0050*/ 	.byte	0x02, 0x4c
        /*0052*/ 	.byte	0x01
	.zero		1


	//----- nvinfo : EIATTR_MERCURY_ISA_VERSION
	.align		4
        /*0054*/ 	.byte	0x03, 0x5f
        /*0056*/ 	.short	0x0101


	//----- nvinfo : EIATTR_VRC_CTA_INIT_COUNT
	.align		4
        /*0058*/ 	.byte	0x02, 0x4a
	.zero		1
	.zero		1


	//----- nvinfo : EIATTR_EXIT_INSTR_OFFSETS
	.align		4
        /*005c*/ 	.byte	0x04, 0x1c
        /*005e*/ 	.short	(.L_140 - .L_139)


	//   ....[0]....
.L_139:
        /*0060*/ 	.word	0x00000060


	//   ....[1]....
        /*0064*/ 	.word	0x000025b0


	//   ....[2]....
        /*0068*/ 	.word	0x00003490


	//----- nvinfo : EIATTR_CRS_STACK_SIZE
	.align		4
.L_140:
        /*006c*/ 	.byte	0x04, 0x1e
        /*006e*/ 	.short	(.L_142 - .L_141)
.L_141:
        /*0070*/ 	.word	0x00000000


	//----- nvinfo : EIATTR_CBANK_PARAM_SIZE
	.align		4
.L_142:
        /*0074*/ 	.byte	0x03, 0x19
        /*0076*/ 	.short	0x0018


	//----- nvinfo : EIATTR_PARAM_CBANK
	.align		4
        /*0078*/ 	.byte	0x04, 0x0a
        /*007a*/ 	.short	(.L_144 - .L_143)
	.align		4
.L_143:
        /*007c*/ 	.word	index@(.nv.constant0._Z18lux_fft_r2c_kernelILi256EEvP6float2PKfii)
        /*0080*/ 	.short	0x0380
        /*0082*/ 	.short	0x0018


	//----- nvinfo : EIATTR_SW_WAR
	.align		4
.L_144:
        /*0084*/ 	.byte	0x04, 0x36
        /*0086*/ 	.short	(.L_146 - .L_145)
.L_145:
        /*0088*/ 	.word	0x00000008
.L_146:


//--------------------- .nv.info._Z24lux_fft_four_step_kernelILi256EEvP6float2PKS0_iiibi --------------------------
	.section	.nv.info._Z24lux_fft_four_step_kernelILi256EEvP6float2PKS0_iiibi,"",@"SHT_CUDA_INFO"
	.sectionflags	@""
	.align	4


	//----- nvinfo : EIATTR_CUDA_API_VERSION
	.align		4
        /*0000*/ 	.byte	0x04, 0x37
        /*0002*/ 	.short	(.L_148 - .L_147)
.L_147:
        /*0004*/ 	.word	0x00000082


	//----- nvinfo : EIATTR_KPARAM_INFO
	.align		4
.L_148:
        /*0008*/ 	.byte	0x04, 0x17
        /*000a*/ 	.short	(.L_150 - .L_149)
.L_149:
        /*000c*/ 	.word	0x00000000
        /*0010*/ 	.short	0x0006
        /*0012*/ 	.short	0x0020
        /*0014*/ 	.byte	0x00, 0xf0, 0x11, 0x00


	//----- nvinfo : EIATTR_KPARAM_INFO
	.align		4
.L_150:
        /*0018*/ 	.byte	0x04, 0x17
        /*001a*/ 	.short	(.L_152 - .L_151)
.L_151:
        /*001c*/ 	.word	0x00000000
        /*0020*/ 	.short	0x0005
        /*0022*/ 	.short	0x001c
        /*0024*/ 	.byte	0x00, 0xf0, 0x05, 0x00


	//----- nvinfo : EIATTR_KPARAM_INFO
	.align		4
.L_152:
        /*0028*/ 	.byte	0x04, 0x17
        /*002a*/ 	.short	(.L_154 - .L_153)
.L_153:
        /*002c*/ 	.word	0x00000000
        /*0030*/ 	.short	0x0004
        /*0032*/ 	.short	0x0018
        /*0034*/ 	.byte	0x00, 0xf0, 0x11, 0x00


	//----- nvinfo : EIATTR_KPARAM_INFO
	.align		4
.L_154:
        /*0038*/ 	.byte	0x04, 0x17
        /*003a*/ 	.short	(.L_156 - .L_155)
.L_155:
        /*003c*/ 	.word	0x00000000
        /*0040*/ 	.short	0x0003
        /*0042*/ 	.short	0x0014
        /*0044*/ 	.byte	0x00, 0xf0, 0x11, 0x00


	//----- nvinfo : EIATTR_KPARAM_INFO
	.align		4
.L_156:
        /*0048*/ 	.byte	0x04, 0x17
        /*004a*/ 	.short	(.L_158 - .L_157)
.L_157:
        /*004c*/ 	.word	0x00000000
        /*0050*/ 	.short	0x0002
        /*0052*/ 	.short	0x0010
        /*0054*/ 	.byte	0x00, 0xf0, 0x11, 0x00


	//----- nvinfo : EIATTR_KPARAM_INFO
	.align		4
.L_158:
        /*0058*/ 	.byte	0x04, 0x17
        /*005a*/ 	.short	(.L_160 - .L_159)
.L_159:
        /*005c*/ 	.word	0x00000000
        /*0060*/ 	.short	0x0001
        /*0062*/ 	.short	0x0008
        /*0064*/ 	.byte	0x00, 0xf5, 0x21, 0x00


	//----- nvinfo : EIATTR_KPARAM_INFO
	.align		4
.L_160:
        /*0068*/ 	.byte	0x04, 0x17
        /*006a*/ 	.short	(.L_162 - .L_161)
.L_161:
        /*006c*/ 	.word	0x00000000
        /*0070*/ 	.short	0x0000
        /*0072*/ 	.short	0x0000
        /*0074*/ 	.byte	0x00, 0xf5, 0x21, 0x00


	//----- nvinfo : EIATTR_SPARSE_MMA_MASK
	.align		4
.L_162:
        /*0078*/ 	.byte	0x03, 0x50
        /*007a*/ 	.short	0x0000


	//----- nvinfo : EIATTR_MAXREG_COUNT
	.align		4
        /*007c*/ 	.byte	0x03, 0x1b
        /*007e*/ 	.short	0x00ff


	//----- nvinfo : EIATTR_NUM_BARRIERS
	.align		4
        /*0080*/ 	.byte	0x02, 0x4c
        /*0082*/ 	.byte	0x01
	.zero		1


	//----- nvinfo : EIATTR_MERCURY_ISA_VERSION
	.align		4
        /*0084*/ 	.byte	0x03, 0x5f
        /*0086*/ 	.short	0x0101


	//----- nvinfo : EIATTR_VRC_CTA_INIT_COUNT
	.align		4
        /*0088*/ 	.byte	0x02, 0x4a
	.zero		1
	.zero		1


	//----- nvinfo : EIATTR_EXIT_INSTR_OFFSETS
	.align		4
        /*008c*/ 	.byte	0x04, 0x1c
        /*008e*/ 	.short	(.L_164 - .L_163)


	//   ....[0]....
.L_163:
        /*0090*/ 	.word	0x00000050


	//   ....[1]....
        /*0094*/ 	.word	0x00000160


	//   ....[2]....
        /*0098*/ 	.word	0x00001cf0


	//   ....[3]....
        /*009c*/ 	.word	0x000029e0


	//   ....[4]....
        /*00a0*/ 	.word	0x00002a00


	//   ....[5]....
        /*00a4*/ 	.word	0x000046a0


	//   ....[6]....
        /*00a8*/ 	.word	0x000047a0


	//----- nvinfo : EIATTR_CRS_STACK_SIZE
	.align		4
.L_164:
        /*00ac*/ 	.byte	0x04, 0x1e
        /*00ae*/ 	.short	(.L_166 - .L_165)
.L_165:
        /*00b0*/ 	.word	0x00000000


	//----- nvinfo : EIATTR_CBANK_PARAM_SIZE
	.align		4
.L_166:
        /*00b4*/ 	.byte	0x03, 0x19
        /*00b6*/ 	.short	0x0024


	//----- nvinfo : EIATTR_PARAM_CBANK
	.align		4
        /*00b8*/ 	.byte	0x04, 0x0a
        /*00ba*/ 	.short	(.L_168 - .L_167)
	.align		4
.L_167:
        /*00bc*/ 	.word	index@(.nv.constant0._Z24lux_fft_four_step_kernelILi256EEvP6float2PKS0_iiibi)
        /*00c0*/ 	.short	0x0380
        /*00c2*/ 	.short	0x0024


	//----- nvinfo : EIATTR_SW_WAR
	.align		4
.L_168:
        /*00c4*/ 	.byte	0x04, 0x36
        /*00c6*/ 	.short	(.L_170 - .L_169)
.L_169:
        /*00c8*/ 	.word	0x00000008
.L_170:


//--------------------- .nv.info._Z24lux_fft_bluestein_kernelILi256EEvP6float2PKS0_S3_S3_iiib --------------------------
	.section	.nv.info._Z24lux_fft_bluestein_kernelILi256EEvP6float2PKS0_S3_S3_iiib,"",@"SHT_CUDA_INFO"
	.sectionflags	@""
	.align	4


	//----- nvinfo : EIATTR_CUDA_API_VERSION
	.align		4
        /*0000*/ 	.byte	0x04, 0x37
        /*0002*/ 	.short	(.L_172 - .L_171)
.L_171:
        /*0004*/ 	.word	0x00000082


	//----- nvinfo : EIATTR_KPARAM_INFO
	.align		4
.L_172:
        /*0008*/ 	.byte	0x04, 0x17
        /*000a*/ 	.short	(.L_174 - .L_173)
.L_173:
        /*000c*/ 	.word	0x00000000
        /*0010*/ 	.short	0x0007
        /*0012*/ 	.short	0x002c
        /*0014*/ 	.byte	0x00, 0xf0, 0x05, 0x00


	//----- nvinfo : EIATTR_KPARAM_INFO
	.align		4
.L_174:
        /*0018*/ 	.byte	0x04, 0x17
        /*001a*/ 	.short	(.L_176 - .L_175)
.L_175:
        /*001c*/ 	.word	0x00000000
        /*0020*/ 	.short	0x0006
        /*0022*/ 	.short	0x0028
        /*0024*/ 	.byte	0x00, 0xf0, 0x11, 0x00


	//----- nvinfo : EIATTR_KPARAM_INFO
	.align		4
.L_176:
        /*0028*/ 	.byte	0x04, 0x17
        /*002a*/ 	.short	(.L_178 - .L_177)
.L_177:
        /*002c*/ 	.word	0x00000000
        /*0030*/ 	.short	0x0005
        /*0032*/ 	.short	0x0024
        /*0034*/ 	.byte	0x00, 0xf0, 0x11, 0x00


	//----- nvinfo : EIATTR_KPARAM_INFO
	.align		4
.L_178:
        /*0038*/ 	.byte	0x04, 0x17
        /*003a*/ 	.short	(.L_180 - .L_179)
.L_179:
        /*003c*/ 	.word	0x00000000
        /*0040*/ 	.short	0x0004
        /*0042*/ 	.short	0x0020
        /*0044*/ 	.byte	0x00, 0xf0, 0x11, 0x00


	//----- nvinfo : EIATTR_KPARAM_INFO
	.align		4
.L_180:
        /*0048*/ 	.byte	0x04, 0x17
        /*004a*/ 	.short	(.L_182 - .L_181)
.L_181:
        /*004c*/ 	.word	0x00000000
        /*0050*/ 	.short	0x0003
        /*0052*/ 	.short	0x0018
        /*0054*/ 	.byte	0x00, 0xf5, 0x21, 0x00


	//----- nvinfo : EIATTR_KPARAM_INFO
	.align		4
.L_182:
        /*0058*/ 	.byte	0x04, 0x17
        /*005a*/ 	.short	(.L_184 - .L_183)
.L_183:
        /*005c*/ 	.word	0x00000000
        /*0060*/ 	.short	0x0002
        /*0062*/ 	.short	0x0010
        /*0064*/ 	.byte	0x00, 0xf5, 0x21, 0x00


	//----- nvinfo : EIATTR_KPARAM_INFO
	.align		4
.L_184:
        /*0068*/ 	.byte	0x04, 0x17
        /*006a*/ 	.short	(.L_186 - .L_185)
.L_185:
        /*006c*/ 	.word	0x00000000
        /*0070*/ 	.short	0x0001
        /*0072*/ 	.short	0x0008
        /*0074*/ 	.byte	0x00, 0xf5, 0x21, 0x00


	//----- nvinfo : EIATTR_KPARAM_INFO
	.align		4
.L_186:
        /*0078*/ 	.byte	0x04, 0x17
        /*007a*/ 	.short	(.L_188 - .L_187)
.L_187:
        /*007c*/ 	.word	0x00000000
        /*0080*/ 	.short	0x0000
        /*0082*/ 	.short	0x0000
        /*0084*/ 	.byte	0x00, 0xf5, 0x21, 0x00


	//----- nvinfo : EIATTR_SPARSE_MMA_MASK
	.align		4
.L_188:
        /*0088*/ 	.byte	0x03, 0x50
        /*008a*/ 	.short	0x0000


	//----- nvinfo : EIATTR_MAXREG_COUNT
	.align		4
        /*008c*/ 	.byte	0x03, 0x1b
        /*008e*/ 	.short	0x00ff


	//----- nvinfo : EIATTR_NUM_BARRIERS
	.align		4
        /*0090*/ 	.byte	0x02, 0x4c
        /*0092*/ 	.byte	0x01
	.zero		1


	//----- nvinfo : EIATTR_MERCURY_ISA_VERSION
	.align		4
        /*0094*/ 	.byte	0x03, 0x5f
        /*0096*/ 	.short	0x0101


	//----- nvinfo : EIATTR_VRC_CTA_INIT_COUNT
	.align		4
        /*0098*/ 	.byte	0x02, 0x4a
	.zero		1
	.zero		1


	//----- nvinfo : EIATTR_EXIT_INSTR_OFFSETS
	.align		4
        /*009c*/ 	.byte	0x04, 0x1c
        /*009e*/ 	.short	(.L_190 - .L_189)


	//   ....[0]....
.L_189:
        /*00a0*/ 	.word	0x00000050


	//   ....[1]....
        /*00a4*/ 	.word	0x00003cf0


	//   ....[2]....
        /*00a8*/ 	.word	0x00003f90


	//   ....[3]....
        /*00ac*/ 	.word	0x000040c0


	//----- nvinfo : EIATTR_CRS_STACK_SIZE
	.align		4
.L_190:
        /*00b0*/ 	.byte	0x04, 0x1e
        /*00b2*/ 	.short	(.L_192 - .L_191)
.L_191:
        /*00b4*/ 	.word	0x00000000


	//----- nvinfo : EIATTR_CBANK_PARAM_SIZE
	.align		4
.L_192:
        /*00b8*/ 	.byte	0x03, 0x19
        /*00ba*/ 	.short	0x002d


	//----- nvinfo : EIATTR_PARAM_CBANK
	.align		4
        /*00bc*/ 	.byte	0x04, 0x0a
        /*00be*/ 	.short	(.L_194 - .L_193)
	.align		4
.L_193:
        /*00c0*/ 	.word	index@(.nv.constant0._Z24lux_fft_bluestein_kernelILi256EEvP6float2PKS0_S3_S3_iiib)
        /*00c4*/ 	.short	0x0380
        /*00c6*/ 	.short	0x002d


	//----- nvinfo : EIATTR_SW_WAR
	.align		4
.L_194:
        /*00c8*/ 	.byte	0x04, 0x36
        /*00ca*/ 	.short	(.L_196 - .L_195)
.L_195:
        /*00cc*/ 	.word	0x00000008
.L_196:


//--------------------- .nv.info._Z20lux_fft_rader_kernelILi256EEvP6float2PKS0_PKiS5_S3_iib --------------------------
	.section	.nv.info._Z20lux_fft_rader_kernelILi256EEvP6float2PKS0_PKiS5_S3_iib,"",@"SHT_CUDA_INFO"
	.sectionflags	@""
	.align	4


	//----- nvinfo : EIATTR_CUDA_API_VERSION
	.align		4
        /*0000*/ 	.byte	0x04, 0x37
        /*0002*/ 	.short	(.L_198 - .L_197)
.L_197:
        /*0004*/ 	.word	0x00000082


	//----- nvinfo : EIATTR_KPARAM_INFO
	.align		4
.L_198:
        /*0008*/ 	.byte	0x04, 0x17
        /*000a*/ 	.short	(.L_200 - .L_199)
.L_199:
        /*000c*/ 	.word	0x00000000
        /*0010*/ 	.short	0x0007
        /*0012*/ 	.short	0x0030
        /*0014*/ 	.byte	0x00, 0xf0, 0x05, 0x00


	//----- nvinfo : EIATTR_KPARAM_INFO
	.align		4
.L_200:
        /*0018*/ 	.byte	0x04, 0x17
        /*001a*/ 	.short	(.L_202 - .L_201)
.L_201:
        /*001c*/ 	.word	0x00000000
        /*0020*/ 	.short	0x0006
        /*0022*/ 	.short	0x002c
        /*0024*/ 	.byte	0x00, 0xf0, 0x11, 0x00


	//----- nvinfo : EIATTR_KPARAM_INFO
	.align		4
.L_202:
        /*0028*/ 	.byte	0x04, 0x17
        /*002a*/ 	.short	(.L_204 - .L_203)
.L_203:
        /*002c*/ 	.word	0x00000000
        /*0030*/ 	.short	0x0005
        /*0032*/ 	.short	0x0028
        /*0034*/ 	.byte	0x00, 0xf0, 0x11, 0x00


	//----- nvinfo : EIATTR_KPARAM_INFO
	.align		4
.L_204:
        /*0038*/ 	.byte	0x04, 0x17
        /*003a*/ 	.short	(.L_206 - .L_205)
.L_205:
        /*003c*/ 	.word	0x00000000
        /*0040*/ 	.short	0x0004
        /*0042*/ 	.short	0x0020
        /*0044*/ 	.byte	0x00, 0xf5, 0x21, 0x00


	//----- nvinfo : EIATTR_KPARAM_INFO
	.align		4
.L_206:
        /*0048*/ 	.byte	0x04, 0x17
        /*004a*/ 	.short	(.L_208 - .L_207)
.L_207:
        /*004c*/ 	.word	0x00000000
        /*0050*/ 	.short	0x0003
        /*0052*/ 	.short	0x0018
        /*0054*/ 	.byte	0x00, 0xf5, 0x21, 0x00


	//----- nvinfo : EIATTR_KPARAM_INFO
	.align		4
.L_208:
        /*0058*/ 	.byte	0x04, 0x17
        /*005a*/ 	.short	(.L_210 - .L_209)
.L_209:
        /*005c*/ 	.word	0x00000000
        /*0060*/ 	.short	0x0002
        /*0062*/ 	.short	0x0010
        /*0064*/ 	.byte	0x00, 0xf5, 0x21, 0x00


	//----- nvinfo : EIATTR_KPARAM_INFO
	.align		4
.L_210:
        /*0068*/ 	.byte	0x04, 0x17
        /*006a*/ 	.short	(.L_212 - .L_211)
.L_211:
        /*006c*/ 	.word	0x00000000
        /*0070*/ 	.short	0x0001
        /*0072*/ 	.short	0x0008
        /*0074*/ 	.byte	0x00, 0xf5, 0x21, 0x00


	//----- nvinfo : EIATTR_KPARAM_INFO
	.align		4
.L_212:
        /*0078*/ 	.byte	0x04, 0x17
        /*007a*/ 	.short	(.L_214 - .L_213)
.L_213:
        /*007c*/ 	.word	0x00000000
        /*0080*/ 	.short	0x0000
        /*0082*/ 	.short	0x0000
        /*0084*/ 	.byte	0x00, 0xf5, 0x21, 0x00


	//----- nvinfo : EIATTR_SPARSE_MMA_MASK
	.align		4
.L_214:
        /*0088*/ 	.byte	0x03, 0x50
        /*008a*/ 	.short	0x0000


	//----- nvinfo : EIATTR_MAXREG_COUNT
	.align		4
        /*008c*/ 	.byte	0x03, 0x1b
        /*008e*/ 	.short	0x00ff


	//----- nvinfo : EIATTR_NUM_BARRIERS
	.align		4
        /*0090*/ 	.byte	0x02, 0x4c
        /*0092*/ 	.byte	0x01
	.zero		1


	//----- nvinfo : EIATTR_MERCURY_ISA_VERSION
	.align		4
        /*0094*/ 	.byte	0x03, 0x5f
        /*0096*/ 	.short	0x0101


	//----- nvinfo : EIATTR_VRC_CTA_INIT_COUNT
	.align		4
        /*0098*/ 	.byte	0x02, 0x4a
	.zero		1
	.zero		1


	//----- nvinfo : EIATTR_EXIT_INSTR_OFFSETS
	.align		4
        /*009c*/ 	.byte	0x04, 0x1c
        /*009e*/ 	.short	(.L_216 - .L_215)


	//   ....[0]....
.L_215:
        /*00a0*/ 	.word	0x00000060


	//   ....[1]....
        /*00a4*/ 	.word	0x00002dc0


	//   ....[2]....
        /*00a8*/ 	.word	0x00002f50


	//----- nvinfo : EIATTR_CRS_STACK_SIZE
	.align		4
.L_216:
        /*00ac*/ 	.byte	0x04, 0x1e
        /*00ae*/ 	.short	(.L_218 - .L_217)
.L_217:
        /*00b0*/ 	.word	0x00000000


	//----- nvinfo : EIATTR_CBANK_PARAM_SIZE
	.align		4
.L_218:
        /*00b4*/ 	.byte	0x03, 0x19
        /*00b6*/ 	.short	0x0031


	//----- nvinfo : EIATTR_PARAM_CBANK
	.align		4
        /*00b8*/ 	.byte	0x04, 0x0a
        /*00ba*/ 	.short	(.L_220 - .L_219)
	.align		4
.L_219:
        /*00bc*/ 	.word	index@(.nv.constant0._Z20lux_fft_rader_kernelILi256EEvP6float2PKS0_PKiS5_S3_iib)
        /*00c0*/ 	.short	0x0380
        /*00c2*/ 	.short	0x0031


	//----- nvinfo : EIATTR_SW_WAR
	.align		4
.L_220:
        /*00c4*/ 	.byte	0x04, 0x36
        /*00c6*/ 	.short	(.L_222 - .L_221)
.L_221:
        /*00c8*/ 	.word	0x00000008
.L_222:


//--------------------- .nv.info._Z21lux_fft_radix2_kernelILi4096EEvP6float2PKS0_iib --------------------------
	.section	.nv.info._Z21lux_fft_radix2_kernelILi4096EEvP6float2PKS0_iib,"",@"SHT_CUDA_INFO"
	.sectionflags	@""
	.align	4


	//----- nvinfo : EIATTR_CUDA_API_VERSION
	.align		4
        /*0000*/ 	.byte	0x04, 0x37
        /*0002*/ 	.short	(.L_224 - .L_223)
.L_223:
        /*0004*/ 	.word	0x00000082


	//----- nvinfo : EIATTR_KPARAM_INFO
	.align		4
.L_224:
        /*0008*/ 	.byte	0x04, 0x17
        /*000a*/ 	.short	(.L_226 - .L_225)
.L_225:
        /*000c*/ 	.word	0x00000000
        /*0010*/ 	.short	0x0004
        /*0012*/ 	.short	0x0018
        /*0014*/ 	.byte	0x00, 0xf0, 0x05, 0x00


	//----- nvinfo : EIATTR_KPARAM_INFO
	.align		4
.L_226:
        /*0018*/ 	.byte	0x04, 0x17
        /*001a*/ 	.short	(.L_228 - .L_227)
.L_227:
        /*001c*/ 	.word	0x00000000
        /*0020*/ 	.short	0x0003
        /*0022*/ 	.short	0x0014
        /*0024*/ 	.byte	0x00, 0xf0, 0x11, 0x00


	//----- nvinfo : EIATTR_KPARAM_INFO
	.align		4
.L_228:
        /*0028*/ 	.byte	0x04, 0x17
        /*002a*/ 	.short	(.L_230 - .L_229)
.L_229:
        /*002c*/ 	.word	0x00000000
        /*0030*/ 	.short	0x0002
        /*0032*/ 	.short	0x0010
        /*0034*/ 	.byte	0x00, 0xf0, 0x11, 0x00


	//----- nvinfo : EIATTR_KPARAM_INFO
	.align		4
.L_230:
        /*0038*/ 	.byte	0x04, 0x17
        /*003a*/ 	.short	(.L_232 - .L_231)
.L_231:
        /*003c*/ 	.word	0x00000000
        /*0040*/ 	.short	0x0001
        /*0042*/ 	.short	0x0008
        /*0044*/ 	.byte	0x00, 0xf5, 0x21, 0x00


	//----- nvinfo : EIATTR_KPARAM_INFO
	.align		4
.L_232:
        /*0048*/ 	.byte	0x04, 0x17
        /*004a*/ 	.short	(.L_234 - .L_233)
.L_233:
        /*004c*/ 	.word	0x00000000
        /*0050*/ 	.short	0x0000
        /*0052*/ 	.short	0x0000
        /*0054*/ 	.byte	0x00, 0xf5, 0x21, 0x00


	//----- nvinfo : EIATTR_SPARSE_MMA_MASK
	.align		4
.L_234:
        /*0058*/ 	.byte	0x03, 0x50
        /*005a*/ 	.short	0x0000


	//----- nvinfo : EIATTR_MAXREG_COUNT
	.align		4
        /*005c*/ 	.byte	0x03, 0x1b
        /*005e*/ 	.short	0x00ff


	//----- nvinfo : EIATTR_NUM_BARRIERS
	.align		4
        /*0060*/ 	.byte	0x02, 0x4c
        /*0062*/ 	.byte	0x01
	.zero		1


	//----- nvinfo : EIATTR_MERCURY_ISA_VERSION
	.align		4
        /*0064*/ 	.byte	0x03, 0x5f
        /*0066*/ 	.short	0x0101


	//----- nvinfo : EIATTR_VRC_CTA_INIT_COUNT
	.align		4
        /*0068*/ 	.byte	0x02, 0x4a
	.zero		1
	.zero		1


	//----- nvinfo : EIATTR_EXIT_INSTR_OFFSETS
	.align		4
        /*006c*/ 	.byte	0x04, 0x1c
        /*006e*/ 	.short	(.L_236 - .L_235)


	//   ....[0]....
.L_235:
        /*0070*/ 	.word	0x00000050


	//   ....[1]....
        /*0074*/ 	.word	0x00001c80


	//   ....[2]....
        /*0078*/ 	.word	0x00001da0


	//----- nvinfo : EIATTR_CRS_STACK_SIZE
	.align		4
.L_236:
        /*007c*/ 	.byte	0x04, 0x1e
        /*007e*/ 	.short	(.L_238 - .L_237)
.L_237:
        /*0080*/ 	.word	0x00000000


	//----- nvinfo : EIATTR_CBANK_PARAM_SIZE
	.align		4
.L_238:
        /*0084*/ 	.byte	0x03, 0x19
        /*0086*/ 	.short	0x0019


	//----- nvinfo : EIATTR_PARAM_CBANK
	.align		4
        /*0088*/ 	.byte	0x04, 0x0a
        /*008a*/ 	.short	(.L_240 - .L_239)
	.align		4
.L_239:
        /*008c*/ 	.word	index@(.nv.constant0._Z21lux_fft_radix2_kernelILi4096EEvP6float2PKS0_iib)
        /*0090*/ 	.short	0x0380
        /*0092*/ 	.short	0x0019


	//----- nvinfo : EIATTR_SW_WAR
	.align		4
.L_240:
        /*0094*/ 	.byte	0x04, 0x36
        /*0096*/ 	.short	(.L_242 - .L_241)
.L_241:
        /*0098*/ 	.word	0x00000008
.L_242:


//--------------------- .nv.info._Z21lux_fft_radix2_kernelILi1024EEvP6float2PKS0_iib --------------------------
	.section	.nv.info._Z21lux_fft_radix2_kernelILi1024EEvP6float2PKS0_iib,"",@"SHT_CUDA_INFO"
	.sectionflags	@""
	.align	4


	//----- nvinfo : EIATTR_CUDA_API_VERSION
	.align		4
        /*0000*/ 	.byte	0x04, 0x37
        /*0002*/ 	.short	(.L_244 - .L_243)
.L_243:
        /*0004*/ 	.word	0x00000082


	//----- nvinfo : EIATTR_KPARAM_INFO
	.align		4
.L_244:
        /*0008*/ 	.byte	0x04, 0x17
        /*000a*/ 	.short	(.L_246 - .L_245)
.L_245:
        /*000c*/ 	.word	0x00000000
        /*0010*/ 	.short	0x0004
        /*0012*/ 	.short	0x0018
        /*0014*/ 	.byte	0x00, 0xf0, 0x05, 0x00


	//----- nvinfo : EIATTR_KPARAM_INFO
	.align		4
.L_246:
        /*0018*/ 	.byte	0x04, 0x17
        /*001a*/ 	.short	(.L_248 - .L_247)
.L_247:
        /*001c*/ 	.word	0x00000000
        /*0020*/ 	.short	0x0003
        /*0022*/ 	.short	0x0014
        /*0024*/ 	.byte	0x00, 0xf0, 0x11, 0x00


	//----- nvinfo : EIATTR_KPARAM_INFO
	.align		4
.L_248:
        /*0028*/ 	.byte	0x04, 0x17
        /*002a*/ 	.short	(.L_250 - .L_249)
.L_249:
        /*002c*/ 	.word	0x00000000
        /*0030*/ 	.short	0x0002
        /*0032*/ 	.short	0x0010
        /*0034*/ 	.byte	0x00, 0xf0, 0x11, 0x00


	//----- nvinfo : EIATTR_KPARAM_INFO
	.align		4
.L_250:
        /*0038*/ 	.byte	0x04, 0x17
        /*003a*/ 	.short	(.L_252 - .L_251)
.L_251:
        /*003c*/ 	.word	0x00000000
        /*0040*/ 	.short	0x0001
        /*0042*/ 	.short	0x0008
        /*0044*/ 	.byte	0x00, 0xf5, 0x21, 0x00


	//----- nvinfo : EIATTR_KPARAM_INFO
	.align		4
.L_252:
        /*0048*/ 	.byte	0x04, 0x17
        /*004a*/ 	.short	(.L_254 - .L_253)
.L_253:
        /*004c*/ 	.word	0x00000000
        /*0050*/ 	.short	0x0000
        /*0052*/ 	.short	0x0000
        /*0054*/ 	.byte	0x00, 0xf5, 0x21, 0x00


	//----- nvinfo : EIATTR_SPARSE_MMA_MASK
	.align		4
.L_254:
        /*0058*/ 	.byte	0x03, 0x50
        /*005a*/ 	.short	0x0000


	//----- nvinfo : EIATTR_MAXREG_COUNT
	.align		4
        /*005c*/ 	.byte	0x03, 0x1b
        /*005e*/ 	.short	0x00ff


	//----- nvinfo : EIATTR_NUM_BARRIERS
	.align		4
        /*0060*/ 	.byte	0x02, 0x4c
        /*0062*/ 	.byte	0x01
	.zero		1


	//----- nvinfo : EIATTR_MERCURY_ISA_VERSION
	.align		4
        /*0064*/ 	.byte	0x03, 0x5f
        /*0066*/ 	.short	0x0101


	//----- nvinfo : EIATTR_VRC_CTA_INIT_COUNT
	.align		4
        /*0068*/ 	.byte	0x02, 0x4a
	.zero		1
	.zero		1


	//----- nvinfo : EIATTR_EXIT_INSTR_OFFSETS
	.align		4
        /*006c*/ 	.byte	0x04, 0x1c
        /*006e*/ 	.short	(.L_256 - .L_255)


	//   ....[0]....
.L_255:
        /*0070*/ 	.word	0x00000050


	//   ....[1]....
        /*0074*/ 	.word	0x00001c80


	//   ....[2]....
        /*0078*/ 	.word	0x00001da0


	//----- nvinfo : EIATTR_CRS_STACK_SIZE
	.align		4
.L_256:
        /*007c*/ 	.byte	0x04, 0x1e
        /*007e*/ 	.short	(.L_258 - .L_257)
.L_257:
        /*0080*/ 	.word	0x00000000


	//----- nvinfo : EIATTR_CBANK_PARAM_SIZE
	.align		4
.L_258:
        /*0084*/ 	.byte	0x03, 0x19
        /*0086*/ 	.short	0x0019


	//----- nvinfo : EIATTR_PARAM_CBANK
	.align		4
        /*0088*/ 	.byte	0x04, 0x0a
        /*008a*/ 	.short	(.L_260 - .L_259)
	.align		4
.L_259:
        /*008c*/ 	.word	index@(.nv.constant0._Z21lux_fft_radix2_kernelILi1024EEvP6float2PKS0_iib)
        /*0090*/ 	.short	0x0380
        /*0092*/ 	.short	0x0019


	//----- nvinfo : EIATTR_SW_WAR
	.align		4
.L_260:
        /*0094*/ 	.byte	0x04, 0x36
        /*0096*/ 	.short	(.L_262 - .L_261)
.L_261:
        /*0098*/ 	.word	0x00000008
.L_262:


//--------------------- .nv.info._Z21lux_fft_radix2_kernelILi256EEvP6float2PKS0_iib --------------------------
	.section	.nv.info._Z21lux_fft_radix2_kernelILi256EEvP6float2PKS0_iib,"",@"SHT_CUDA_INFO"
	.sectionflags	@""
	.align	4


	//----- nvinfo : EIATTR_CUDA_API_VERSION
	.align		4
        /*0000*/ 	.byte	0x04, 0x37
        /*0002*/ 	.short	(.L_264 - .L_263)
.L_263:
        /*0004*/ 	.word	0x00000082


	//----- nvinfo : EIATTR_KPARAM_INFO
	.align		4
.L_264:
        /*0008*/ 	.byte	0x04, 0x17
        /*000a*/ 	.short	(.L_266 - .L_265)
.L_265:
        /*000c*/ 	.word	0x00000000
        /*0010*/ 	.short	0x0004
        /*0012*/ 	.short	0x0018
        /*0014*/ 	.byte	0x00, 0xf0, 0x05, 0x00


	//----- nvinfo : EIATTR_KPARAM_INFO
	.align		4
.L_266:
        /*0018*/ 	.byte	0x04, 0x17
        /*001a*/ 	.short	(.L_268 - .L_267)
.L_267:
        /*001c*/ 	.word	0x00000000
        /*0020*/ 	.short	0x0003
        /*0022*/ 	.short	0x0014
        /*0024*/ 	.byte	0x00, 0xf0, 0x11, 0x00


	//----- nvinfo : EIATTR_KPARAM_INFO
	.align		4
.L_268:
        /*0028*/ 	.byte	0x04, 0x17
        /*002a*/ 	.short	(.L_270 - .L_269)
.L_269:
        /*002c*/ 	.word	0x00000000
        /*0030*/ 	.short	0x0002
        /*0032*/ 	.short	0x0010
        /*0034*/ 	.byte	0x00, 0xf0, 0x11, 0x00


	//----- nvinfo : EIATTR_KPARAM_INFO
	.align		4
.L_270:
        /*0038*/ 	.byte	0x04, 0x17
        /*003a*/ 	.short	(.L_272 - .L_271)
.L_271:
        /*003c*/ 	.word	0x00000000
        /*0040*/ 	.short	0x0001
        /*0042*/ 	.short	0x0008
        /*0044*/ 	.byte	0x00, 0xf5, 0x21, 0x00


	//----- nvinfo : EIATTR_KPARAM_INFO
	.align		4
.L_272:
        /*0048*/ 	.byte	0x04, 0x17
        /*004a*/ 	.short	(.L_274 - .L_273)
.L_273:
        /*004c*/ 	.word	0x00000000
        /*0050*/ 	.short	0x0000
        /*0052*/ 	.short	0x0000
        /*0054*/ 	.byte	0x00, 0xf5, 0x21, 0x00


	//----- nvinfo : EIATTR_SPARSE_MMA_MASK
	.align		4
.L_274:
        /*0058*/ 	.byte	0x03, 0x50
        /*005a*/ 	.short	0x0000


	//----- nvinfo : EIATTR_MAXREG_COUNT
	.align		4
        /*005c*/ 	.byte	0x03, 0x1b
        /*005e*/ 	.short	0x00ff


	//----- nvinfo : EIATTR_NUM_BARRIERS
	.align		4
        /*0060*/ 	.byte	0x02, 0x4c
        /*0062*/ 	.byte	0x01
	.zero		1


	//----- nvinfo : EIATTR_MERCURY_ISA_VERSION
	.align		4
        /*0064*/ 	.byte	0x03, 0x5f
        /*0066*/ 	.short	0x0101


	//----- nvinfo : EIATTR_VRC_CTA_INIT_COUNT
	.align		4
        /*0068*/ 	.byte	0x02, 0x4a
	.zero		1
	.zero		1


	//----- nvinfo : EIATTR_EXIT_INSTR_OFFSETS
	.align		4
        /*006c*/ 	.byte	0x04, 0x1c
        /*006e*/ 	.short	(.L_276 - .L_275)


	//   ....[0]....
.L_275:
        /*0070*/ 	.word	0x00000050


	//   ....[1]....
        /*0074*/ 	.word	0x00001c80


	//   ....[2]....
        /*0078*/ 	.word	0x00001da0


	//----- nvinfo : EIATTR_CRS_STACK_SIZE
	.align		4
.L_276:
        /*007c*/ 	.byte	0x04, 0x1e
        /*007e*/ 	.short	(.L_278 - .L_277)
.L_277:
        /*0080*/ 	.word	0x00000000


	//----- nvinfo : EIATTR_CBANK_PARAM_SIZE
	.align		4
.L_278:
        /*0084*/ 	.byte	0x03, 0x19
        /*0086*/ 	.short	0x0019


	//----- nvinfo : EIATTR_PARAM_CBANK
	.align		4
        /*0088*/ 	.byte	0x04, 0x0a
        /*008a*/ 	.short	(.L_280 - .L_279)
	.align		4
.L_279:
        /*008c*/ 	.word	index@(.nv.constant0._Z21lux_fft_radix2_kernelILi256EEvP6float2PKS0_iib)
        /*0090*/ 	.short	0x0380
        /*0092*/ 	.short	0x0019


	//----- nvinfo : EIATTR_SW_WAR
	.align		4
.L_280:
        /*0094*/ 	.byte	0x04, 0x36
        /*0096*/ 	.short	(.L_282 - .L_281)
.L_281:
        /*0098*/ 	.word	0x00000008
.L_282:


//--------------------- .nv.info._Z23lux_fft_stockham_kernelILi4096EEvP6float2PKS0_iib --------------------------
	.section	.nv.info._Z23lux_fft_stockham_kernelILi4096EEvP6float2PKS0_iib,"",@"SHT_CUDA_INFO"
	.sectionflags	@""
	.align	4


	//----- nvinfo : EIATTR_CUDA_API_VERSION
	.align		4
        /*0000*/ 	.byte	0x04, 0x37
        /*0002*/ 	.short	(.L_284 - .L_283)
.L_283:
        /*0004*/ 	.word	0x00000082


	//----- nvinfo : EIATTR_KPARAM_INFO
	.align		4
.L_284:
        /*0008*/ 	.byte	0x04, 0x17
        /*000a*/ 	.short	(.L_286 - .L_285)
.L_285:
        /*000c*/ 	.word	0x00000000
        /*0010*/ 	.short	0x0004
        /*0012*/ 	.short	0x0018
        /*0014*/ 	.byte	0x00, 0xf0, 0x05, 0x00


	//----- nvinfo : EIATTR_KPARAM_INFO
	.align		4
.L_286:
        /*0018*/ 	.byte	0x04, 0x17
        /*001a*/ 	.short	(.L_288 - .L_287)
.L_287:
        /*001c*/ 	.word	0x00000000
        /*0020*/ 	.short	0x0003
        /*0022*/ 	.short	0x0014
        /*0024*/ 	.byte	0x00, 0xf0, 0x11, 0x00


	//----- nvinfo : EIATTR_KPARAM_INFO
	.align		4
.L_288:
        /*0028*/ 	.byte	0x04, 0x17
        /*002a*/ 	.short	(.L_290 - .L_289)
.L_289:
        /*002c*/ 	.word	0x00000000
        /*0030*/ 	.short	0x0002
        /*0032*/ 	.short	0x0010
        /*0034*/ 	.byte	0x00, 0xf0, 0x11, 0x00


	//----- nvinfo : EIATTR_KPARAM_INFO
	.align		4
.L_290:
        /*0038*/ 	.byte	0x04, 0x17
        /*003a*/ 	.short	(.L_292 - .L_291)
.L_291:
        /*003c*/ 	.word	0x00000000
        /*0040*/ 	.short	0x0001
        /*0042*/ 	.short	0x0008
        /*0044*/ 	.byte	0x00, 0xf5, 0x21, 0x00


	//----- nvinfo : EIATTR_KPARAM_INFO
	.align		4
.L_292:
        /*0048*/ 	.byte	0x04, 0x17
        /*004a*/ 	.short	(.L_294 - .L_293)
.L_293:
        /*004c*/ 	.word	0x00000000
        /*0050*/ 	.short	0x0000
        /*0052*/ 	.short	0x0000
        /*0054*/ 	.byte	0x00, 0xf5, 0x21, 0x00


	//----- nvinfo : EIATTR_SPARSE_MMA_MASK
	.align		4
.L_294:
        /*0058*/ 	.byte	0x03, 0x50
        /*005a*/ 	.short	0x0000


	//----- nvinfo : EIATTR_MAXREG_COUNT
	.align		4
        /*005c*/ 	.byte	0x03, 0x1b
        /*005e*/ 	.short	0x00ff


	//----- nvinfo : EIATTR_NUM_BARRIERS
	.align		4
        /*0060*/ 	.byte	0x02, 0x4c
        /*0062*/ 	.byte	0x01
	.zero		1


	//----- nvinfo : EIATTR_MERCURY_ISA_VERSION
	.align		4
        /*0064*/ 	.byte	0x03, 0x5f
        /*0066*/ 	.short	0x0101


	//----- nvinfo : EIATTR_VRC_CTA_INIT_COUNT
	.align		4
        /*0068*/ 	.byte	0x02, 0x4a
	.zero		1
	.zero		1


	//----- nvinfo : EIATTR_EXIT_INSTR_OFFSETS
	.align		4
        /*006c*/ 	.byte	0x04, 0x1c
        /*006e*/ 	.short	(.L_296 - .L_295)


	//   ....[0]....
.L_295:
        /*0070*/ 	.word	0x00000050


	//   ....[1]....
        /*0074*/ 	.word	0x00001330


	//   ....[2]....
        /*0078*/ 	.word	0x00001420


	//----- nvinfo : EIATTR_CRS_STACK_SIZE
	.align		4
.L_296:
        /*007c*/ 	.byte	0x04, 0x1e
        /*007e*/ 	.short	(.L_298 - .L_297)
.L_297:
        /*0080*/ 	.word	0x00000000


	//----- nvinfo : EIATTR_CBANK_PARAM_SIZE
	.align		4
.L_298:
        /*0084*/ 	.byte	0x03, 0x19
        /*0086*/ 	.short	0x0019


	//----- nvinfo : EIATTR_PARAM_CBANK
	.align		4
        /*0088*/ 	.byte	0x04, 0x0a
        /*008a*/ 	.short	(.L_300 - .L_299)
	.align		4
.L_299:
        /*008c*/ 	.word	index@(.nv.constant0._Z23lux_fft_stockham_kernelILi4096EEvP6float2PKS0_iib)
        /*0090*/ 	.short	0x0380
        /*0092*/ 	.short	0x0019


	//----- nvinfo : EIATTR_SW_WAR
	.align		4
.L_300:
        /*0094*/ 	.byte	0x04, 0x36
        /*0096*/ 	.short	(.L_302 - .L_301)
.L_301:
        /*0098*/ 	.word	0x00000008
.L_302:


//--------------------- .nv.info._Z23lux_fft_stockham_kernelILi1024EEvP6float2PKS0_iib --------------------------
	.section	.nv.info._Z23lux_fft_stockham_kernelILi1024EEvP6float2PKS0_iib,"",@"SHT_CUDA_INFO"
	.sectionflags	@""
	.align	4


	//----- nvinfo : EIATTR_CUDA_API_VERSION
	.align		4
        /*0000*/ 	.byte	0x04, 0x37
        /*0002*/ 	.short	(.L_304 - .L_303)
.L_303:
        /*0004*/ 	.word	0x00000082


	//----- nvinfo : EIATTR_KPARAM_INFO
	.align		4
.L_304:
        /*0008*/ 	.byte	0x04, 0x17
        /*000a*/ 	.short	(.L_306 - .L_305)
.L_305:
        /*000c*/ 	.word	0x00000000
        /*0010*/ 	.short	0x0004
        /*0012*/ 	.short	0x0018
        /*0014*/ 	.byte	0x00, 0xf0, 0x05, 0x00


	//----- nvinfo : EIATTR_KPARAM_INFO
	.align		4
.L_306:
        /*0018*/ 	.byte	0x04, 0x17
        /*001a*/ 	.short	(.L_308 - .L_307)
.L_307:
        /*001c*/ 	.word	0x00000000
        /*0020*/ 	.short	0x0003
        /*0022*/ 	.short	0x0014
        /*0024*/ 	.byte	0x00, 0xf0, 0x11, 0x00


	//----- nvinfo : EIATTR_KPARAM_INFO
	.align		4
.L_308:
        /*0028*/ 	.byte	0x04, 0x17
        /*002a*/ 	.short	(.L_310 - .L_309)
.L_309:
        /*002c*/ 	.word	0x00000000
        /*0030*/ 	.short	0x0002
        /*0032*/ 	.short	0x0010
        /*0034*/ 	.byte	0x00, 0xf0, 0x11, 0x00


	//----- nvinfo : EIATTR_KPARAM_INFO
	.align		4
.L_310:
        /*0038*/ 	.byte	0x04, 0x17
        /*003a*/ 	.short	(.L_312 - .L_311)
.L_311:
        /*003c*/ 	.word	0x00000000
        /*0040*/ 	.short	0x0001
        /*0042*/ 	.short	0x0008
        /*0044*/ 	.byte	0x00, 0xf5, 0x21, 0x00


	//----- nvinfo : EIATTR_KPARAM_INFO
	.align		4
.L_312:
        /*0048*/ 	.byte	0x04, 0x17
        /*004a*/ 	.short	(.L_314 - .L_313)
.L_313:
        /*004c*/ 	.word	0x00000000
        /*0050*/ 	.short	0x0000
        /*0052*/ 	.short	0x0000
        /*0054*/ 	.byte	0x00, 0xf5, 0x21, 0x00


	//----- nvinfo : EIATTR_SPARSE_MMA_MASK
	.align		4
.L_314:
        /*0058*/ 	.byte	0x03, 0x50
        /*005a*/ 	.short	0x0000


	//----- nvinfo : EIATTR_MAXREG_COUNT
	.align		4
        /*005c*/ 	.byte	0x03, 0x1b
        /*005e*/ 	.short	0x00ff


	//----- nvinfo : EIATTR_NUM_BARRIERS
	.align		4
        /*0060*/ 	.byte	0x02, 0x4c
        /*0062*/ 	.byte	0x01
	.zero		1


	//----- nvinfo : EIATTR_MERCURY_ISA_VERSION
	.align		4
        /*0064*/ 	.byte	0x03, 0x5f
        /*0066*/ 	.short	0x0101


	//----- nvinfo : EIATTR_VRC_CTA_INIT_COUNT
	.align		4
        /*0068*/ 	.byte	0x02, 0x4a
	.zero		1
	.zero		1


	//----- nvinfo : EIATTR_EXIT_INSTR_OFFSETS
	.align		4
        /*006c*/ 	.byte	0x04, 0x1c
        /*006e*/ 	.short	(.L_316 - .L_315)


	//   ....[0]....
.L_315:
        /*0070*/ 	.word	0x00000050


	//   ....[1]....
        /*0074*/ 	.word	0x00001330


	//   ....[2]....
        /*0078*/ 	.word	0x00001420


	//----- nvinfo : EIATTR_CRS_STACK_SIZE
	.align		4
.L_316:
        /*007c*/ 	.byte	0x04, 0x1e
        /*007e*/ 	.short	(.L_318 - .L_317)
.L_317:
        /*0080*/ 	.word	0x00000000


	//----- nvinfo : EIATTR_CBANK_PARAM_SIZE
	.align		4
.L_318:
        /*0084*/ 	.byte	0x03, 0x19
        /*0086*/ 	.short	0x0019


	//----- nvinfo : EIATTR_PARAM_CBANK
	.align		4
        /*0088*/ 	.byte	0x04, 0x0a
        /*008a*/ 	.short	(.L_320 - .L_319)
	.align		4
.L_319:
        /*008c*/ 	.word	index@(.nv.constant0._Z23lux_fft_stockham_kernelILi1024EEvP6float2PKS0_iib)
        /*0090*/ 	.short	0x0380
        /*0092*/ 	.short	0x0019


	//----- nvinfo : EIATTR_SW_WAR
	.align		4
.L_320:
        /*0094*/ 	.byte	0x04, 0x36
        /*0096*/ 	.short	(.L_322 - .L_321)
.L_321:
        /*0098*/ 	.word	0x00000008
.L_322:


//--------------------- .nv.info._Z23lux_fft_stockham_kernelILi256EEvP6float2PKS0_iib --------------------------
	.section	.nv.info._Z23lux_fft_stockham_kernelILi256EEvP6float2PKS0_iib,"",@"SHT_CUDA_INFO"
	.sectionflags	@""
	.align	4


	//----- nvinfo : EIATTR_CUDA_API_VERSION
	.align		4
        /*0000*/ 	.byte	0x04, 0x37
        /*0002*/ 	.short	(.L_324 - .L_323)
.L_323:
        /*0004*/ 	.word	0x00000082


	//----- nvinfo : EIATTR_KPARAM_INFO
	.align		4
.L_324:
        /*0008*/ 	.byte	0x04, 0x17
        /*000a*/ 	.short	(.L_326 - .L_325)
.L_325:
        /*000c*/ 	.word	0x00000000
        /*0010*/ 	.short	0x0004
        /*0012*/ 	.short	0x0018
        /*0014*/ 	.byte	0x00, 0xf0, 0x05, 0x00


	//----- nvinfo : EIATTR_KPARAM_INFO
	.align		4
.L_326:
        /*0018*/ 	.byte	0x04, 0x17
        /*001a*/ 	.short	(.L_328 - .L_327)
.L_327:
        /*001c*/ 	.word	0x00000000
        /*0020*/ 	.short	0x0003
        /*0022*/ 	.short	0x0014
        /*0024*/ 	.byte	0x00, 0xf0, 0x11, 0x00


	//----- nvinfo : EIATTR_KPARAM_INFO
	.align		4
.L_328:
        /*0028*/ 	.byte	0x04, 0x17
        /*002a*/ 	.short	(.L_330 - .L_329)
.L_329:
        /*002c*/ 	.word	0x00000000
        /*0030*/ 	.short	0x0002
        /*0032*/ 	.short	0x0010
        /*0034*/ 	.byte	0x00, 0xf0, 0x11, 0x00


	//----- nvinfo : EIATTR_KPARAM_INFO
	.align		4
.L_330:
        /*0038*/ 	.byte	0x04, 0x17
        /*003a*/ 	.short	(.L_332 - .L_331)
.L_331:
        /*003c*/ 	.word	0x00000000
        /*0040*/ 	.short	0x0001
        /*0042*/ 	.short	0x0008
        /*0044*/ 	.byte	0x00, 0xf5, 0x21, 0x00


	//----- nvinfo : EIATTR_KPARAM_INFO
	.align		4
.L_332:
        /*0048*/ 	.byte	0x04, 0x17
        /*004a*/ 	.short	(.L_334 - .L_333)
.L_333:
        /*004c*/ 	.word	0x00000000
        /*0050*/ 	.short	0x0000
        /*0052*/ 	.short	0x0000
        /*0054*/ 	.byte	0x00, 0xf5, 0x21, 0x00


	//----- nvinfo : EIATTR_SPARSE_MMA_MASK
	.align		4
.L_334:
        /*0058*/ 	.byte	0x03, 0x50
        /*005a*/ 	.short	0x0000


	//----- nvinfo : EIATTR_MAXREG_COUNT
	.align		4
        /*005c*/ 	.byte	0x03, 0x1b
        /*005e*/ 	.short	0x00ff


	//----- nvinfo : EIATTR_NUM_BARRIERS
	.align		4
        /*0060*/ 	.byte	0x02, 0x4c
        /*0062*/ 	.byte	0x01
	.zero		1


	//----- nvinfo : EIATTR_MERCURY_ISA_VERSION
	.align		4
        /*0064*/ 	.byte	0x03, 0x5f
        /*0066*/ 	.short	0x0101


	//----- nvinfo : EIATTR_VRC_CTA_INIT_COUNT
	.align		4
        /*0068*/ 	.byte	0x02, 0x4a
	.zero		1
	.zero		1


	//----- nvinfo : EIATTR_EXIT_INSTR_OFFSETS
	.align		4
        /*006c*/ 	.byte	0x04, 0x1c
        /*006e*/ 	.short	(.L_336 - .L_335)


	//   ....[0]....
.L_335:
        /*0070*/ 	.word	0x00000050


	//   ....[1]....
        /*0074*/ 	.word	0x00001330


	//   ....[2]....
        /*0078*/ 	.word	0x00001420


	//----- nvinfo : EIATTR_CRS_STACK_SIZE
	.align		4
.L_336:
        /*007c*/ 	.byte	0x04, 0x1e
        /*007e*/ 	.short	(.L_338 - .L_337)
.L_337:
        /*0080*/ 	.word	0x00000000


	//----- nvinfo : EIATTR_CBANK_PARAM_SIZE
	.align		4
.L_338:
        /*0084*/ 	.byte	0x03, 0x19
        /*0086*/ 	.short	0x0019


	//----- nvinfo : EIATTR_PARAM_CBANK
	.align		4
        /*0088*/ 	.byte	0x04, 0x0a
        /*008a*/ 	.short	(.L_340 - .L_339)
	.align		4
.L_339:
        /*008c*/ 	.word	index@(.nv.constant0._Z23lux_fft_stockham_kernelILi256EEvP6float2PKS0_iib)
        /*0090*/ 	.short	0x0380
        /*0092*/ 	.short	0x0019


	//----- nvinfo : EIATTR_SW_WAR
	.align		4
.L_340:
        /*0094*/ 	.byte	0x04, 0x36
        /*0096*/ 	.short	(.L_342 - .L_341)
.L_341:
        /*0098*/ 	.word	0x00000008
.L_342:


//--------------------- .nv.callgraph             --------------------------
	.section	.nv.callgraph,"",@"SHT_CUDA_CALLGRAPH"
	.align	4
	.sectionentsize	8
	.align		4
        /*0000*/ 	.word	0x00000000
	.align		4
        /*0004*/ 	.word	0xffffffff
	.align		4
        /*0008*/ 	.word	0x00000000
	.align		4
        /*000c*/ 	.word	0xfffffffe
	.align		4
        /*0010*/ 	.word	0x00000000
	.align		4
        /*0014*/ 	.word	0xfffffffd
	.align		4
        /*0018*/ 	.word	0x00000000
	.align		4
        /*001c*/ 	.word	0xfffffffc


//--------------------- .nv.constant4             --------------------------
	.section	.nv.constant4,"a",@progbits
	.align	8
	.align		8
.nv.constant4:
        /*0000*/ 	.dword	__cudart_i2opi_f


//--------------------- .text._Z18lux_fft_c2r_kernelILi256EEvPfPK6float2ii --------------------------
	.section	.text._Z18lux_fft_c2r_kernelILi256EEvPfPK6float2ii,"ax",@progbits
	.align	128
        .global         _Z18lux_fft_c2r_kernelILi256EEvPfPK6float2ii
        .type           _Z18lux_fft_c2r_kernelILi256EEvPfPK6float2ii,@function
        .size           _Z18lux_fft_c2r_kernelILi256EEvPfPK6float2ii,(.L_x_583 - _Z18lux_fft_c2r_kernelILi256EEvPfPK6float2ii)
        .other          _Z18lux_fft_c2r_kernelILi256EEvPfPK6float2ii,@"STO_CUDA_ENTRY STV_DEFAULT"
_Z18lux_fft_c2r_kernelILi256EEvPfPK6float2ii:
.text._Z18lux_fft_c2r_kernelILi256EEvPfPK6float2ii:
[----:B------:R-:W0:Y:S01]  /*0000*/  LDC R1, c[0x0][0x37c] ;  /* 0x0000df00ff017b82 */ /* 0x000e220000000800 */
[----:B------:R-:W1:Y:S01]  /*0010*/  S2R R2, SR_CTAID.X ;  /* 0x0000000000027919 */ /* 0x000e620000002500 */
[----:B------:R-:W1:Y:S01]  /*0020*/  LDCU UR4, c[0x0][0x394] ;  /* 0x00007280ff0477ac */ /* 0x000e620008000800 */
[----:B0-----:R-:W-:Y:S01]  /*0030*/  VIADD R1, R1, 0xffffffe0 ;  /* 0xffffffe001017836 */ /* 0x001fe20000000000 */
[----:B-1----:R-:W-:-:S13]  /*0040*/  ISETP.GE.AND P0, PT, R2, UR4, PT ;  /* 0x0000000402007c0c */ /* 0x002fda000bf06270 */
[----:B------:R-:W-:Y:S05]  /*0050*/  @P0 EXIT ;  /* 0x000000000000094d */ /* 0x000fea0003800000 */
[----:B------:R-:W0:Y:S01]  /*0060*/  LDC R21, c[0x0][0x390] ;  /* 0x0000e400ff157b82 */ /* 0x000e220000000800 */
[----:B------:R-:W1:Y:S01]  /*0070*/  S2R R0, SR_TID.X ;  /* 0x0000000000007919 */ /* 0x000e620000002100 */
[----:B------:R-:W2:Y:S01]  /*0080*/  LDCU.64 UR8, c[0x0][0x358] ;  /* 0x00006b00ff0877ac */ /* 0x000ea20008000a00 */
[----:B------:R-:W-:Y:S05]  /*0090*/  BSSY.RECONVERGENT B0, `(.L_x_0) ;  /* 0x00000db000007945 */ /* 0x000fea0003800200 */
[----:B------:R-:W3:Y:S01]  /*00a0*/  LDC.64 R22, c[0x0][0x388] ;  /* 0x0000e200ff167b82 */ /* 0x000ee20000000a00 */
[----:B0-----:R-:W-:-:S04]  /*00b0*/  LEA.HI R3, R21, R21, RZ, 0x1 ;  /* 0x0000001515037211 */ /* 0x001fc800078f08ff */
[----:B------:R-:W-:-:S04]  /*00c0*/  SHF.R.S32.HI R3, RZ, 0x1, R3 ;  /* 0x00000001ff037819 */ /* 0x000fc80000011403 */
[----:B-1----:R-:W-:Y:S01]  /*00d0*/  ISETP.GE.AND P0, PT, R0, R3, PT ;  /* 0x000000030000720c */ /* 0x002fe20003f06270 */
[----:B------:R-:W-:Y:S02]  /*00e0*/  IMAD R5, R3, R2, R2 ;  /* 0x0000000203057224 */ /* 0x000fe400078e0202 */
[----:B------:R-:W-:Y:S02]  /*00f0*/  IMAD R2, R2, R21, RZ ;  /* 0x0000001502027224 */ /* 0x000fe400078e02ff */
[----:B---3--:R-:W-:-:S08]  /*0100*/  IMAD.WIDE R22, R5, 0x8, R22 ;  /* 0x0000000805167825 */ /* 0x008fd000078e0216 */
[----:B--2---:R-:W-:Y:S05]  /*0110*/  @P0 BRA `(.L_x_1) ;  /* 0x0000000c00480947 */ /* 0x004fea0003800000 */
[----:B------:R-:W0:Y:S01]  /*0120*/  I2F.F64 R20, R21 ;  /* 0x0000001500147312 */ /* 0x000e220000201c00 */
[----:B------:R-:W-:Y:S02]  /*0130*/  IMAD.MOV.U32 R4, RZ, RZ, R0 ;  /* 0x000000ffff047224 */ /* 0x000fe400078e0000 */
[----:B------:R-:W-:-:S07]  /*0140*/  IMAD.WIDE.U32 R18, R3, 0x8, R22 ;  /* 0x0000000803127825 */ /* 0x000fce00078e0016 */
.L_x_10:
[----:B------:R-:W-:-:S13]  /*0150*/  ISETP.NE.AND P0, PT, R4, RZ, PT ;  /* 0x000000ff0400720c */ /* 0x000fda0003f05270 */
[----:B------:R-:W-:-:S04]  /*0160*/  @P0 IMAD.IADD R17, R3, 0x1, -R4 ;  /* 0x0000000103110824 */ /* 0x000fc800078e0a04 */
[----:B------:R-:W-:-:S06]  /*0170*/  @P0 IMAD.WIDE R16, R17, 0x8, R22 ;  /* 0x0000000811100825 */ /* 0x000fcc00078e0216 */
[----:B------:R-:W2:Y:S01]  /*0180*/  @P0 LDG.E.64.CONSTANT R16, desc[UR8][R16.64] ;  /* 0x0000000810100981 */ /* 0x000ea2000c1e9b00 */
[----:B------:R-:W-:-:S06]  /*0190*/  IMAD.WIDE.U32 R14, R4, 0x8, R22 ;  /* 0x00000008040e7825 */ /* 0x000fcc00078e0016 */
[----:B------:R-:W5:Y:S01]  /*01a0*/  LDG.E.64.CONSTANT R14, desc[UR8][R14.64] ;  /* 0x000000080e0e7981 */ /* 0x000f62000c1e9b00 */
[----:B0-----:R-:W0:Y:S01]  /*01b0*/  MUFU.RCP64H R9, R21 ;  /* 0x0000001500097308 */ /* 0x001e220000001800 */
[----:B------:R-:W-:Y:S02]  /*01c0*/  IMAD.MOV.U32 R8, RZ, RZ, 0x1 ;  /* 0x00000001ff087424 */ /* 0x000fe400078e00ff */
[----:B------:R-:W-:-:S04]  /*01d0*/  IMAD.MOV R26, RZ, RZ, -R4 ;  /* 0x000000ffff1a7224 */ /* 0x000fc800078e0a04 */
[----:B0-----:R-:W-:-:S08]  /*01e0*/  DFMA R10, -R20, R8, 1 ;  /* 0x3ff00000140a742b */ /* 0x001fd00000000108 */
[----:B------:R-:W-:-:S08]  /*01f0*/  DFMA R10, R10, R10, R10 ;  /* 0x0000000a0a0a722b */ /* 0x000fd0000000000a */
[----:B------:R-:W-:Y:S01]  /*0200*/  DFMA R10, R8, R10, R8 ;  /* 0x0000000a080a722b */ /* 0x000fe20000000008 */
[----:B------:R-:W0:Y:S07]  /*0210*/  I2F.F64 R8, R26 ;  /* 0x0000001a00087312 */ /* 0x000e2e0000201c00 */
[----:B------:R-:W-:Y:S01]  /*0220*/  DFMA R12, -R20, R10, 1 ;  /* 0x3ff00000140c742b */ /* 0x000fe2000000010a */
[----:B------:R-:W-:Y:S01]  /*0230*/  UMOV UR4, 0x54442d18 ;  /* 0x54442d1800047882 */ /* 0x000fe20000000000 */
[----:B--2---:R-:W-:-:S06]  /*0240*/  @P0 FADD R7, -R17, -RZ ;  /* 0x800000ff11070221 */ /* 0x004fcc0000000100 */
[----:B------:R-:W2:Y:S01]  /*0250*/  @!P0 LDG.E.64.CONSTANT R6, desc[UR8][R18.64] ;  /* 0x0000000812068981 */ /* 0x000ea2000c1e9b00 */
[----:B------:R-:W-:Y:S01]  /*0260*/  UMOV UR5, 0x401921fb ;  /* 0x401921fb00057882 */ /* 0x000fe20000000000 */
[----:B------:R-:W-:Y:S02]  /*0270*/  DFMA R12, R10, R12, R10 ;  /* 0x0000000c0a0c722b */ /* 0x000fe4000000000a */
[----:B0-----:R-:W-:-:S08]  /*0280*/  DMUL R24, R8, -UR4 ;  /* 0x8000000408187c28 */ /* 0x001fd00008000000 */
[----:B------:R-:W-:-:S08]  /*0290*/  DMUL R8, R24, R12 ;  /* 0x0000000c18087228 */ /* 0x000fd00000000000 */
[----:B------:R-:W-:-:S08]  /*02a0*/  DFMA R10, -R20, R8, R24 ;  /* 0x00000008140a722b */ /* 0x000fd00000000118 */
[----:B------:R-:W-:Y:S01]  /*02b0*/  DFMA R8, R12, R10, R8 ;  /* 0x0000000a0c08722b */ /* 0x000fe20000000008 */
[----:B------:R-:W-:-:S09]  /*02c0*/  FSETP.GEU.AND P2, PT, |R25|, 6.5827683646048100446e-37, PT ;  /* 0x036000001900780b */ /* 0x000fd20003f4e200 */
[----:B------:R-:W-:-:S05]  /*02d0*/  FFMA R5, RZ, R21, R9 ;  /* 0x00000015ff057223 */ /* 0x000fca0000000009 */
[----:B------:R-:W-:Y:S01]  /*02e0*/  FSETP.GT.AND P1, PT, |R5|, 1.469367938527859385e-39, PT ;  /* 0x001000000500780b */ /* 0x000fe20003f24200 */
[----:B------:R-:W-:Y:S01]  /*02f0*/  BSSY.RECONVERGENT B1, `(.L_x_2) ;  /* 0x000000b000017945 */ /* 0x000fe20003800200 */
[----:B--2---:R-:W-:-:S11]  /*0300*/  @!P0 IMAD.MOV.U32 R16, RZ, RZ, R6 ;  /* 0x000000ffff108224 */ /* 0x004fd600078e0006 */
[----:B------:R-:W-:Y:S05]  /*0310*/  @P1 BRA P2, `(.L_x_3) ;  /* 0x0000000000201947 */ /* 0x000fea0001000000 */
[----:B------:R-:W-:Y:S01]  /*0320*/  IMAD.MOV.U32 R8, RZ, RZ, R24 ;  /* 0x000000ffff087224 */ /* 0x000fe200078e0018 */
[----:B------:R-:W-:Y:S01]  /*0330*/  MOV R6, 0x380 ;  /* 0x0000038000067802 */ /* 0x000fe20000000f00 */
[----:B------:R-:W-:Y:S02]  /*0340*/  IMAD.MOV.U32 R9, RZ, RZ, R25 ;  /* 0x000000ffff097224 */ /* 0x000fe400078e0019 */
[----:B------:R-:W-:Y:S02]  /*0350*/  IMAD.MOV.U32 R10, RZ, RZ, R20 ;  /* 0x000000ffff0a7224 */ /* 0x000fe400078e0014 */
[----:B------:R-:W-:-:S07]  /*0360*/  IMAD.MOV.U32 R11, RZ, RZ, R21 ;  /* 0x000000ffff0b7224 */ /* 0x000fce00078e0015 */
[----:B-----5:R-:W-:Y:S05]  /*0370*/  CALL.REL.NOINC `($__internal_0_$__cuda_sm20_div_rn_f64_full) ;  /* 0x0000003000747944 */ /* 0x020fea0003c00000 */
[----:B------:R-:W-:Y:S02]  /*0380*/  IMAD.MOV.U32 R8, RZ, RZ, R28 ;  /* 0x000000ffff087224 */ /* 0x000fe400078e001c */
[----:B------:R-:W-:-:S07]  /*0390*/  IMAD.MOV.U32 R9, RZ, RZ, R29 ;  /* 0x000000ffff097224 */ /* 0x000fce00078e001d */
.L_x_3:
[----:B------:R-:W-:Y:S05]  /*03a0*/  BSYNC.RECONVERGENT B1 ;  /* 0x0000000000017941 */ /* 0x000fea0003800200 */
.L_x_2:
[----:B------:R-:W0:Y:S01]  /*03b0*/  F2F.F32.F64 R11, R8 ;  /* 0x00000008000b7310 */ /* 0x000e220000301000 */
[----:B------:R-:W-:Y:S01]  /*03c0*/  BSSY.RECONVERGENT B1, `(.L_x_4) ;  /* 0x000003e000017945 */ /* 0x000fe20003800200 */
[C---:B0-----:R-:W-:Y:S01]  /*03d0*/  FMUL R5, R11.reuse, 0.63661974668502807617 ;  /* 0x3f22f9830b057820 */ /* 0x041fe20000400000 */
[----:B------:R-:W-:-:S05]  /*03e0*/  FSETP.GE.AND P0, PT, |R11|, 105615, PT ;  /* 0x47ce47800b00780b */ /* 0x000fca0003f06200 */
[----:B------:R-:W0:Y:S02]  /*03f0*/  F2I.NTZ R5, R5 ;  /* 0x0000000500057305 */ /* 0x000e240000203100 */
[----:B0-----:R-:W-:Y:S01]  /*0400*/  I2FP.F32.S32 R26, R5 ;  /* 0x00000005001a7245 */ /* 0x001fe20000201400 */
[----:B------:R-:W-:-:S04]  /*0410*/  IMAD.MOV.U32 R27, RZ, RZ, R5 ;  /* 0x000000ffff1b7224 */ /* 0x000fc800078e0005 */
[----:B------:R-:W-:-:S04]  /*0420*/  FFMA R13, R26, -1.5707962512969970703, R11 ;  /* 0xbfc90fda1a0d7823 */ /* 0x000fc8000000000b */
[----:B------:R-:W-:-:S04]  /*0430*/  FFMA R13, R26, -7.5497894158615963534e-08, R13 ;  /* 0xb3a221681a0d7823 */ /* 0x000fc8000000000d */
[----:B------:R-:W-:-:S04]  /*0440*/  FFMA R26, R26, -5.3903029534742383927e-15, R13 ;  /* 0xa7c234c51a1a7823 */ /* 0x000fc8000000000d */
[----:B------:R-:W-:Y:S01]  /*0450*/  IMAD.MOV.U32 R6, RZ, RZ, R26 ;  /* 0x000000ffff067224 */ /* 0x000fe200078e001a */
[----:B------:R-:W-:Y:S06]  /*0460*/  @!P0 BRA `(.L_x_5) ;  /* 0x0000000000cc8947 */ /* 0x000fec0003800000 */
[----:B------:R-:W-:-:S13]  /*0470*/  FSETP.NEU.AND P1, PT, |R11|, +INF , PT ;  /* 0x7f8000000b00780b */ /* 0x000fda0003f2d200 */
[----:B------:R-:W-:Y:S01]  /*0480*/  @!P1 FMUL R6, RZ, R11 ;  /* 0x0000000bff069220 */ /* 0x000fe20000400000 */
[----:B------:R-:W-:Y:S01]  /*0490*/  @!P1 IMAD.MOV.U32 R5, RZ, RZ, RZ ;  /* 0x000000ffff059224 */ /* 0x000fe200078e00ff */
[----:B------:R-:W-:Y:S06]  /*04a0*/  @!P1 BRA `(.L_x_5) ;  /* 0x0000000000bc9947 */ /* 0x000fec0003800000 */
[----:B------:R-:W-:Y:S01]  /*04b0*/  IMAD.SHL.U32 R6, R11, 0x100, RZ ;  /* 0x000001000b067824 */ /* 0x000fe200078e00ff */
[----:B------:R-:W-:Y:S01]  /*04c0*/  UMOV UR4, URZ ;  /* 0x000000ff00047c82 */ /* 0x000fe20008000000 */
[----:B------:R-:W-:Y:S02]  /*04d0*/  IMAD.MOV.U32 R10, RZ, RZ, RZ ;  /* 0x000000ffff0a7224 */ /* 0x000fe400078e00ff */
[----:B------:R-:W-:Y:S01]  /*04e0*/  IMAD.MOV.U32 R5, RZ, RZ, RZ ;  /* 0x000000ffff057224 */ /* 0x000fe200078e00ff */
[----:B------:R-:W-:-:S07]  /*04f0*/  LOP3.LUT R25, R6, 0x80000000, RZ, 0xfc, !PT ;  /* 0x8000000006197812 */ /* 0x000fce00078efcff */
.L_x_6:
[----:B0-----:R-:W0:Y:S02]  /*0500*/  LDC.64 R12, c[0x4][RZ] ;  /* 0x01000000ff0c7b82 */ /* 0x001e240000000a00 */
[----:B0-----:R-:W-:-:S05]  /*0510*/  IMAD.WIDE.U32 R12, R5, 0x4, R12 ;  /* 0x00000004050c7825 */ /* 0x001fca00078e000c */
[----:B------:R-:W2:Y:S01]  /*0520*/  LDG.E.CONSTANT R8, desc[UR8][R12.64] ;  /* 0x000000080c087981 */ /* 0x000ea2000c1e9900 */
[C---:B------:R-:W-:Y:S02]  /*0530*/  IMAD R6, R5.reuse, 0x4, R1 ;  /* 0x0000000405067824 */ /* 0x040fe400078e0201 */
[----:B------:R-:W-:-:S05]  /*0540*/  VIADD R5, R5, 0x1 ;  /* 0x0000000105057836 */ /* 0x000fca0000000000 */
[----:B------:R-:W-:Y:S01]  /*0550*/  ISETP.NE.AND P1, PT, R5, 0x6, PT ;  /* 0x000000060500780c */ /* 0x000fe20003f25270 */
[----:B--2---:R-:W-:-:S03]  /*0560*/  IMAD.WIDE.U32 R8, R8, R25, RZ ;  /* 0x0000001908087225 */ /* 0x004fc600078e00ff */
[----:B------:R-:W-:-:S04]  /*0570*/  IADD3 R17, P2, PT, R8, R10, RZ ;  /* 0x0000000a08117210 */ /* 0x000fc80007f5e0ff */
[----:B------:R-:W-:Y:S01]  /*0580*/  IADD3.X R10, PT, PT, R9, UR4, RZ, P2, !PT ;  /* 0x00000004090a7c10 */ /* 0x000fe200097fe4ff */
[----:B------:R0:W-:Y:S04]  /*0590*/  STL [R6], R17 ;  /* 0x0000001106007387 */ /* 0x0001e80000100800 */
[----:B------:R-:W-:Y:S05]  /*05a0*/  @P1 BRA `(.L_x_6) ;  /* 0xfffffffc00d41947 */ /* 0x000fea000383ffff */
[----:B------:R-:W-:Y:S01]  /*05b0*/  SHF.R.U32.HI R8, RZ, 0x17, R11 ;  /* 0x00000017ff087819 */ /* 0x000fe2000001160b */
[----:B------:R1:W-:Y:S03]  /*05c0*/  STL [R1+0x18], R10 ;  /* 0x0000180a01007387 */ /* 0x0003e60000100800 */
[C---:B------:R-:W-:Y:S02]  /*05d0*/  LOP3.LUT R5, R8.reuse, 0xe0, RZ, 0xc0, !PT ;  /* 0x000000e008057812 */ /* 0x040fe400078ec0ff */
[----:B------:R-:W-:-:S03]  /*05e0*/  LOP3.LUT P1, RZ, R8, 0x1f, RZ, 0xc0, !PT ;  /* 0x0000001f08ff7812 */ /* 0x000fc6000782c0ff */
[----:B------:R-:W-:-:S05]  /*05f0*/  VIADD R5, R5, 0xffffff80 ;  /* 0xffffff8005057836 */ /* 0x000fca0000000000 */
[----:B0-----:R-:W-:-:S05]  /*0600*/  SHF.R.U32.HI R6, RZ, 0x5, R5 ;  /* 0x00000005ff067819 */ /* 0x001fca0000011605 */
[----:B------:R-:W-:-:S05]  /*0610*/  IMAD R17, R6, -0x4, R1 ;  /* 0xfffffffc06117824 */ /* 0x000fca00078e0201 */
[----:B------:R-:W2:Y:S04]  /*0620*/  LDL R5, [R17+0x18] ;  /* 0x0000180011057983 */ /* 0x000ea80000100800 */
[----:B------:R-:W2:Y:S04]  /*0630*/  LDL R6, [R17+0x14] ;  /* 0x0000140011067983 */ /* 0x000ea80000100800 */
[----:B------:R-:W3:Y:S01]  /*0640*/  @P1 LDL R9, [R17+0x10] ;  /* 0x0000100011091983 */ /* 0x000ee20000100800 */
[----:B------:R-:W-:Y:S01]  /*0650*/  LOP3.LUT R8, R8, 0x1f, RZ, 0xc0, !PT ;  /* 0x0000001f08087812 */ /* 0x000fe200078ec0ff */
[----:B------:R-:W-:Y:S01]  /*0660*/  UMOV UR4, 0x54442d19 ;  /* 0x54442d1900047882 */ /* 0x000fe20000000000 */
[----:B------:R-:W-:-:S02]  /*0670*/  UMOV UR5, 0x3bf921fb ;  /* 0x3bf921fb00057882 */ /* 0x000fc40000000000 */
[-C--:B--2---:R-:W-:Y:S02]  /*0680*/  @P1 SHF.L.W.U32.HI R5, R6, R8.reuse, R5 ;  /* 0x0000000806051219 */ /* 0x084fe40000010e05 */
[----:B---3--:R-:W-:Y:S02]  /*0690*/  @P1 SHF.L.W.U32.HI R6, R9, R8, R6 ;  /* 0x0000000809061219 */ /* 0x008fe40000010e06 */
[----:B------:R-:W-:Y:S02]  /*06a0*/  ISETP.GE.AND P1, PT, R11, RZ, PT ;  /* 0x000000ff0b00720c */ /* 0x000fe40003f26270 */
[C-C-:B------:R-:W-:Y:S01]  /*06b0*/  SHF.L.W.U32.HI R8, R6.reuse, 0x2, R5.reuse ;  /* 0x0000000206087819 */ /* 0x140fe20000010e05 */
[----:B------:R-:W-:Y:S01]  /*06c0*/  IMAD.SHL.U32 R6, R6, 0x4, RZ ;  /* 0x0000000406067824 */ /* 0x000fe200078e00ff */
[----:B------:R-:W-:Y:S02]  /*06d0*/  SHF.R.U32.HI R5, RZ, 0x1e, R5 ;  /* 0x0000001eff057819 */ /* 0x000fe40000011605 */
[----:B------:R-:W-:-:S02]  /*06e0*/  SHF.R.S32.HI R9, RZ, 0x1f, R8 ;  /* 0x0000001fff097819 */ /* 0x000fc40000011408 */
[C---:B------:R-:W-:Y:S02]  /*06f0*/  LEA.HI R5, R8.reuse, R5, RZ, 0x1 ;  /* 0x0000000508057211 */ /* 0x040fe400078f08ff */
[C---:B------:R-:W-:Y:S02]  /*0700*/  LOP3.LUT R12, R9.reuse, R6, RZ, 0x3c, !PT ;  /* 0x00000006090c7212 */ /* 0x040fe400078e3cff */
[----:B------:R-:W-:Y:S02]  /*0710*/  LOP3.LUT R13, R9, R8, RZ, 0x3c, !PT ;  /* 0x00000008090d7212 */ /* 0x000fe400078e3cff */
[----:B------:R-:W-:-:S04]  /*0720*/  LOP3.LUT R6, R8, R11, RZ, 0x3c, !PT ;  /* 0x0000000b08067212 */ /* 0x000fc800078e3cff */
[----:B------:R-:W0:Y:S01]  /*0730*/  I2F.F64.S64 R12, R12 ;  /* 0x0000000c000c7312 */ /* 0x000e220000301c00 */
[----:B------:R-:W-:Y:S01]  /*0740*/  ISETP.GE.AND P2, PT, R6, RZ, PT ;  /* 0x000000ff0600720c */ /* 0x000fe20003f46270 */
[----:B------:R-:W-:-:S04]  /*0750*/  IMAD.MOV R6, RZ, RZ, -R5 ;  /* 0x000000ffff067224 */ /* 0x000fc800078e0a05 */
[----:B------:R-:W-:Y:S01]  /*0760*/  @!P1 IMAD.MOV.U32 R5, RZ, RZ, R6 ;  /* 0x000000ffff059224 */ /* 0x000fe200078e0006 */
[----:B0-----:R-:W-:-:S10]  /*0770*/  DMUL R24, R12, UR4 ;  /* 0x000000040c187c28 */ /* 0x001fd40008000000 */
[----:B------:R-:W0:Y:S02]  /*0780*/  F2F.F32.F64 R24, R24 ;  /* 0x0000001800187310 */ /* 0x000e240000301000 */
[----:B01----:R-:W-:-:S07]  /*0790*/  FSEL R6, -R24, R24, !P2 ;  /* 0x0000001818067208 */ /* 0x003fce0005000100 */
.L_x_5:
[----:B------:R-:W-:Y:S05]  /*07a0*/  BSYNC.RECONVERGENT B1 ;  /* 0x0000000000017941 */ /* 0x000fea0003800200 */
.L_x_4:
[----:B------:R-:W-:Y:S02]  /*07b0*/  IMAD.MOV.U32 R13, RZ, RZ, 0x37cbac00 ;  /* 0x37cbac00ff0d7424 */ /* 0x000fe400078e00ff */
[----:B------:R-:W-:Y:S01]  /*07c0*/  FMUL R8, R6, R6 ;  /* 0x0000000606087220 */ /* 0x000fe20000400000 */
[C---:B------:R-:W-:Y:S01]  /*07d0*/  LOP3.LUT R10, R5.reuse, 0x1, RZ, 0xc0, !PT ;  /* 0x00000001050a7812 */ /* 0x040fe200078ec0ff */
[----:B------:R-:W-:Y:S01]  /*07e0*/  IMAD.MOV.U32 R17, RZ, RZ, 0x3c0885e4 ;  /* 0x3c0885e4ff117424 */ /* 0x000fe200078e00ff */
[----:B------:R-:W-:Y:S01]  /*07f0*/  BSSY.RECONVERGENT B1, `(.L_x_7) ;  /* 0x0000043000017945 */ /* 0x000fe20003800200 */
[----:B------:R-:W-:Y:S01]  /*0800*/  FFMA R9, R8, R13, -0.0013887860113754868507 ;  /* 0xbab607ed08097423 */ /* 0x000fe2000000000d */
[----:B------:R-:W-:Y:S01]  /*0810*/  ISETP.NE.U32.AND P1, PT, R10, 0x1, PT ;  /* 0x000000010a00780c */ /* 0x000fe20003f25070 */
[----:B------:R-:W-:Y:S02]  /*0820*/  VIADD R5, R5, 0x1 ;  /* 0x0000000105057836 */ /* 0x000fe40000000000 */
[----:B------:R-:W-:Y:S01]  /*0830*/  IMAD.MOV.U32 R24, RZ, RZ, 0x3e2aaaa8 ;  /* 0x3e2aaaa8ff187424 */ /* 0x000fe200078e00ff */
[----:B------:R-:W-:-:S02]  /*0840*/  FSEL R9, R9, -0.00019574658654164522886, P1 ;  /* 0xb94d415309097808 */ /* 0x000fc40000800000 */
[----:B------:R-:W-:Y:S02]  /*0850*/  FSEL R25, R17, 0.041666727513074874878, !P1 ;  /* 0x3d2aaabb11197808 */ /* 0x000fe40004800000 */
[----:B------:R-:W-:Y:S02]  /*0860*/  LOP3.LUT P2, RZ, R5, 0x2, RZ, 0xc0, !PT ;  /* 0x0000000205ff7812 */ /* 0x000fe4000784c0ff */
[----:B------:R-:W-:Y:S01]  /*0870*/  FSEL R5, R6, 1, !P1 ;  /* 0x3f80000006057808 */ /* 0x000fe20004800000 */
[----:B------:R-:W-:Y:S01]  /*0880*/  FFMA R9, R8, R9, R25 ;  /* 0x0000000908097223 */ /* 0x000fe20000000019 */
[----:B------:R-:W-:-:S03]  /*0890*/  FSEL R10, -R24, -0.4999999701976776123, !P1 ;  /* 0xbeffffff180a7808 */ /* 0x000fc60004800100 */
[C---:B------:R-:W-:Y:S02]  /*08a0*/  FFMA R6, R8.reuse, R5, RZ ;  /* 0x0000000508067223 */ /* 0x040fe400000000ff */
[----:B------:R-:W-:-:S04]  /*08b0*/  FFMA R9, R8, R9, R10 ;  /* 0x0000000908097223 */ /* 0x000fc8000000000a */
[----:B------:R-:W-:-:S04]  /*08c0*/  FFMA R25, R6, R9, R5 ;  /* 0x0000000906197223 */ /* 0x000fc80000000005 */
[----:B------:R-:W-:Y:S01]  /*08d0*/  @P2 FADD R25, RZ, -R25 ;  /* 0x80000019ff192221 */ /* 0x000fe20000000000 */
        /* <DEDUP_REMOVED lines=10> */
.L_x_9:
        /* <DEDUP_REMOVED lines=23> */
[----:B------:R-:W-:Y:S01]  /*0af0*/  UMOV UR5, 0x3bf921fb ;  /* 0x3bf921fb00057882 */ /* 0x000fe20000000000 */
[----:B------:R-:W-:-:S02]  /*0b00*/  ISETP.GE.AND P1, PT, R11, RZ, PT ;  /* 0x000000ff0b00720c */ /* 0x000fc40003f26270 */
[-C--:B--2---:R-:W-:Y:S02]  /*0b10*/  @P0 SHF.L.W.U32.HI R5, R6, R8.reuse, R5 ;  /* 0x0000000806050219 */ /* 0x084fe40000010e05 */
[----:B---3--:R-:W-:-:S04]  /*0b20*/  @P0 SHF.L.W.U32.HI R6, R9, R8, R6 ;  /* 0x0000000809060219 */ /* 0x008fc80000010e06 */
[C-C-:B------:R-:W-:Y:S01]  /*0b30*/  SHF.L.W.U32.HI R10, R6.reuse, 0x2, R5.reuse ;  /* 0x00000002060a7819 */ /* 0x140fe20000010e05 */
[----:B------:R-:W-:Y:S01]  /*0b40*/  IMAD.SHL.U32 R6, R6, 0x4, RZ ;  /* 0x0000000406067824 */ /* 0x000fe200078e00ff */
[----:B------:R-:W-:Y:S02]  /*0b50*/  SHF.R.U32.HI R5, RZ, 0x1e, R5 ;  /* 0x0000001eff057819 */ /* 0x000fe40000011605 */
[----:B------:R-:W-:Y:S02]  /*0b60*/  SHF.R.S32.HI R9, RZ, 0x1f, R10 ;  /* 0x0000001fff097819 */ /* 0x000fe4000001140a */
[C---:B------:R-:W-:Y:S02]  /*0b70*/  LEA.HI R27, R10.reuse, R5, RZ, 0x1 ;  /* 0x000000050a1b7211 */ /* 0x040fe400078f08ff */
[C---:B------:R-:W-:Y:S02]  /*0b80*/  LOP3.LUT R8, R9.reuse, R6, RZ, 0x3c, !PT ;  /* 0x0000000609087212 */ /* 0x040fe400078e3cff */
[----:B------:R-:W-:Y:S01]  /*0b90*/  LOP3.LUT R9, R9, R10, RZ, 0x3c, !PT ;  /* 0x0000000a09097212 */ /* 0x000fe200078e3cff */
[----:B------:R-:W-:Y:S01]  /*0ba0*/  IMAD.MOV R5, RZ, RZ, -R27 ;  /* 0x000000ffff057224 */ /* 0x000fe200078e0a1b */
[----:B------:R-:W-:-:S03]  /*0bb0*/  LOP3.LUT R11, R10, R11, RZ, 0x3c, !PT ;  /* 0x0000000b0a0b7212 */ /* 0x000fc600078e3cff */
[----:B------:R-:W-:Y:S01]  /*0bc0*/  @!P1 IMAD.MOV.U32 R27, RZ, RZ, R5 ;  /* 0x000000ffff1b9224 */ /* 0x000fe200078e0005 */
[----:B------:R-:W0:Y:S01]  /*0bd0*/  I2F.F64.S64 R8, R8 ;  /* 0x0000000800087312 */ /* 0x000e220000301c00 */
[----:B------:R-:W-:Y:S01]  /*0be0*/  ISETP.GE.AND P0, PT, R11, RZ, PT ;  /* 0x000000ff0b00720c */ /* 0x000fe20003f06270 */
[----:B0-----:R-:W-:-:S10]  /*0bf0*/  DMUL R28, R8, UR4 ;  /* 0x00000004081c7c28 */ /* 0x001fd40008000000 */
[----:B------:R-:W0:Y:S02]  /*0c00*/  F2F.F32.F64 R28, R28 ;  /* 0x0000001c001c7310 */ /* 0x000e240000301000 */
[----:B01----:R-:W-:-:S07]  /*0c10*/  FSEL R26, -R28, R28, !P0 ;  /* 0x0000001c1c1a7208 */ /* 0x003fce0004000100 */
.L_x_8:
[----:B------:R-:W-:Y:S05]  /*0c20*/  BSYNC.RECONVERGENT B1 ;  /* 0x0000000000017941 */ /* 0x000fea0003800200 */
.L_x_7:
[----:B------:R-:W-:Y:S01]  /*0c30*/  FMUL R6, R26, R26 ;  /* 0x0000001a1a067220 */ /* 0x000fe20000400000 */
[C---:B------:R-:W-:Y:S01]  /*0c40*/  LOP3.LUT R5, R27.reuse, 0x1, RZ, 0xc0, !PT ;  /* 0x000000011b057812 */ /* 0x040fe200078ec0ff */
[----:B------:R-:W0:Y:S01]  /*0c50*/  S2UR UR5, SR_CgaCtaId ;  /* 0x00000000000579c3 */ /* 0x000e220000008800 */
[----:B------:R-:W-:Y:S01]  /*0c60*/  LOP3.LUT P1, RZ, R27, 0x2, RZ, 0xc0, !PT ;  /* 0x000000021bff7812 */ /* 0x000fe2000782c0ff */
[----:B------:R-:W-:Y:S01]  /*0c70*/  FFMA R13, R6, R13, -0.0013887860113754868507 ;  /* 0xbab607ed060d7423 */ /* 0x000fe2000000000d */
[----:B------:R-:W-:Y:S01]  /*0c80*/  ISETP.NE.U32.AND P0, PT, R5, 0x1, PT ;  /* 0x000000010500780c */ /* 0x000fe20003f05070 */
[----:B------:R-:W1:Y:S01]  /*0c90*/  LDCU UR6, c[0x0][0x360] ;  /* 0x00006c00ff0677ac */ /* 0x000e620008000800 */
[C-C-:B-----5:R-:W-:Y:S01]  /*0ca0*/  FADD R8, R15.reuse, -R7.reuse ;  /* 0x800000070f087221 */ /* 0x160fe20000000000 */
[----:B------:R-:W-:Y:S01]  /*0cb0*/  FADD R7, R15, R7 ;  /* 0x000000070f077221 */ /* 0x000fe20000000000 */
[----:B------:R-:W-:Y:S01]  /*0cc0*/  FSEL R17, R17, 0.041666727513074874878, P0 ;  /* 0x3d2aaabb11117808 */ /* 0x000fe20000000000 */
[----:B------:R-:W-:Y:S01]  /*0cd0*/  UMOV UR4, 0x400 ;  /* 0x0000040000047882 */ /* 0x000fe20000000000 */
[----:B------:R-:W-:-:S02]  /*0ce0*/  FSEL R13, R13, -0.00019574658654164522886, !P0 ;  /* 0xb94d41530d0d7808 */ /* 0x000fc40004000000 */
[----:B------:R-:W-:Y:S02]  /*0cf0*/  FSEL R24, -R24, -0.4999999701976776123, P0 ;  /* 0xbeffffff18187808 */ /* 0x000fe40000000100 */
[----:B------:R-:W-:Y:S01]  /*0d00*/  FSEL R5, R26, 1, P0 ;  /* 0x3f8000001a057808 */ /* 0x000fe20000000000 */
[----:B------:R-:W-:-:S04]  /*0d10*/  FFMA R13, R6, R13, R17 ;  /* 0x0000000d060d7223 */ /* 0x000fc80000000011 */
[C---:B------:R-:W-:Y:S01]  /*0d20*/  FFMA R13, R6.reuse, R13, R24 ;  /* 0x0000000d060d7223 */ /* 0x040fe20000000018 */
[----:B------:R-:W-:-:S04]  /*0d30*/  FFMA R6, R6, R5, RZ ;  /* 0x0000000506067223 */ /* 0x000fc800000000ff */
[----:B------:R-:W-:Y:S01]  /*0d40*/  FFMA R5, R6, R13, R5 ;  /* 0x0000000d06057223 */ /* 0x000fe20000000005 */
[C-C-:B------:R-:W-:Y:S01]  /*0d50*/  FADD R6, R14.reuse, -R16.reuse ;  /* 0x800000100e067221 */ /* 0x140fe20000000000 */
[----:B0-----:R-:W-:Y:S01]  /*0d60*/  ULEA UR4, UR5, UR4, 0x18 ;  /* 0x0000000405047291 */ /* 0x001fe2000f8ec0ff */
[----:B------:R-:W-:Y:S01]  /*0d70*/  FADD R14, R14, R16 ;  /* 0x000000100e0e7221 */ /* 0x000fe20000000000 */
[----:B------:R-:W-:-:S04]  /*0d80*/  @P1 FADD R5, RZ, -R5 ;  /* 0x80000005ff051221 */ /* 0x000fc80000000000 */
[C---:B------:R-:W-:Y:S01]  /*0d90*/  FMUL R10, R5.reuse, R6 ;  /* 0x00000006050a7220 */ /* 0x040fe20000400000 */
[----:B------:R-:W-:-:S03]  /*0da0*/  FMUL R9, R5, R8 ;  /* 0x0000000805097220 */ /* 0x000fc60000400000 */
[C---:B------:R-:W-:Y:S01]  /*0db0*/  FFMA R5, R25.reuse, -R8, -R10 ;  /* 0x8000000819057223 */ /* 0x040fe2000000080a */
[----:B------:R-:W-:-:S03]  /*0dc0*/  FFMA R6, R25, R6, -R9 ;  /* 0x0000000619067223 */ /* 0x000fc60000000809 */
[----:B------:R-:W-:Y:S01]  /*0dd0*/  FADD R14, R14, R5 ;  /* 0x000000050e0e7221 */ /* 0x000fe20000000000 */
[----:B------:R-:W-:Y:S01]  /*0de0*/  FADD R15, R7, R6 ;  /* 0x00000006070f7221 */ /* 0x000fe20000000000 */
[C---:B------:R-:W-:Y:S01]  /*0df0*/  LEA R5, R4.reuse, UR4, 0x3 ;  /* 0x0000000404057c11 */ /* 0x040fe2000f8e18ff */
[----:B-1----:R-:W-:-:S04]  /*0e00*/  VIADD R4, R4, UR6 ;  /* 0x0000000604047c36 */ /* 0x002fc80008000000 */
[----:B------:R1:W-:Y:S01]  /*0e10*/  STS.64 [R5], R14 ;  /* 0x0000000e05007388 */ /* 0x0003e20000000a00 */
[----:B------:R-:W-:-:S13]  /*0e20*/  ISETP.GE.AND P0, PT, R4, R3, PT ;  /* 0x000000030400720c */ /* 0x000fda0003f06270 */
[----:B-1----:R-:W-:Y:S05]  /*0e30*/  @!P0 BRA `(.L_x_10) ;  /* 0xfffffff000c48947 */ /* 0x002fea000383ffff */
.L_x_1:
[----:B------:R-:W-:Y:S05]  /*0e40*/  BSYNC.RECONVERGENT B0 ;  /* 0x0000000000007941 */ /* 0x000fea0003800200 */
.L_x_0:
[----:B------:R-:W0:Y:S01]  /*0e50*/  LDCU UR4, c[0x0][0x390] ;  /* 0x00007200ff0477ac */ /* 0x000e220008000800 */
[----:B------:R-:W-:Y:S01]  /*0e60*/  BAR.SYNC.DEFER_BLOCKING 0x0 ;  /* 0x0000000000007b1d */ /* 0x000fe20000010000 */
[----:B------:R-:W-:Y:S01]  /*0e70*/  ISETP.GE.AND P1, PT, R0, R3, PT ;  /* 0x000000030000720c */ /* 0x000fe20003f26270 */
[----:B------:R-:W-:Y:S01]  /*0e80*/  IMAD.MOV.U32 R16, RZ, RZ, RZ ;  /* 0x000000ffff107224 */ /* 0x000fe200078e00ff */
[----:B0-----:R-:W-:-:S09]  /*0e90*/  UISETP.GE.AND UP0, UPT, UR4, 0x4, UPT ;  /* 0x000000040400788c */ /* 0x001fd2000bf06270 */
[----:B------:R-:W-:Y:S05]  /*0ea0*/  BRA.U !UP0, `(.L_x_11) ;  /* 0x0000000108187547 */ /* 0x000fea000b800000 */
[----:B------:R-:W-:Y:S02]  /*0eb0*/  IMAD.MOV.U32 R16, RZ, RZ, RZ ;  /* 0x000000ffff107224 */ /* 0x000fe400078e00ff */
[----:B------:R-:W-:-:S07]  /*0ec0*/  IMAD.MOV.U32 R4, RZ, RZ, R3 ;  /* 0x000000ffff047224 */ /* 0x000fce00078e0003 */
.L_x_12:
[----:B------:R-:W-:Y:S01]  /*0ed0*/  ISETP.GT.U32.AND P0, PT, R4, 0x3, PT ;  /* 0x000000030400780c */ /* 0x000fe20003f04070 */
[----:B------:R-:W-:Y:S01]  /*0ee0*/  VIADD R16, R16, 0x1 ;  /* 0x0000000110107836 */ /* 0x000fe20000000000 */
[----:B------:R-:W-:-:S11]  /*0ef0*/  SHF.R.U32.HI R4, RZ, 0x1, R4 ;  /* 0x00000001ff047819 */ /* 0x000fd60000011604 */
[----:B------:R-:W-:Y:S05]  /*0f00*/  @P0 BRA `(.L_x_12) ;  /* 0xfffffffc00f00947 */ /* 0x000fea000383ffff */
.L_x_11:
[----:B------:R-:W-:Y:S04]  /*0f10*/  BSSY.RECONVERGENT B0, `(.L_x_13) ;  /* 0x00000ef000007945 */ /* 0x000fe80003800200 */
[----:B------:R-:W-:Y:S05]  /*0f20*/  @P1 BRA `(.L_x_14) ;  /* 0x0000000c00b41947 */ /* 0x000fea0003800000 */
[----:B------:R-:W0:Y:S01]  /*0f30*/  LDC R5, c[0x0][0x360] ;  /* 0x0000d800ff057b82 */ /* 0x000e220000000800 */
[----:B------:R-:W-:-:S13]  /*0f40*/  ISETP.NE.AND P0, PT, R16, RZ, PT ;  /* 0x000000ff1000720c */ /* 0x000fda0003f05270 */
[----:B------:R-:W-:Y:S05]  /*0f50*/  @!P0 BRA `(.L_x_15) ;  /* 0x00000008002c8947 */ /* 0x000fea0003800000 */
[C---:B------:R-:W-:Y:S01]  /*0f60*/  LOP3.LUT R17, R16.reuse, 0x3, RZ, 0xc0, !PT ;  /* 0x0000000310117812 */ /* 0x040fe200078ec0ff */
[----:B------:R-:W-:Y:S01]  /*0f70*/  IMAD.MOV.U32 R8, RZ, RZ, R0 ;  /* 0x000000ffff087224 */ /* 0x000fe200078e0000 */
[----:B------:R-:W-:-:S07]  /*0f80*/  LOP3.LUT R6, R16, 0xfffffffc, RZ, 0xc0, !PT ;  /* 0xfffffffc10067812 */ /* 0x000fce00078ec0ff */
.L_x_25:
[----:B------:R-:W-:Y:S01]  /*0f90*/  ISETP.GE.U32.AND P0, PT, R16, 0x4, PT ;  /* 0x000000041000780c */ /* 0x000fe20003f06070 */
[----:B-1----:R-:W-:Y:S02]  /*0fa0*/  IMAD.MOV.U32 R9, RZ, RZ, RZ ;  /* 0x000000ffff097224 */ /* 0x002fe400078e00ff */
[----:B------:R-:W-:-:S10]  /*0fb0*/  IMAD.MOV.U32 R7, RZ, RZ, R8 ;  /* 0x000000ffff077224 */ /* 0x000fd400078e0008 */
[----:B------:R-:W-:Y:S05]  /*0fc0*/  @!P0 BRA `(.L_x_16) ;  /* 0x0000000400988947 */ /* 0x000fea0003800000 */
[----:B------:R-:W-:Y:S01]  /*0fd0*/  ISETP.GT.AND P0, PT, R6, RZ, PT ;  /* 0x000000ff0600720c */ /* 0x000fe20003f04270 */
[----:B------:R-:W-:Y:S02]  /*0fe0*/  IMAD.MOV.U32 R4, RZ, RZ, RZ ;  /* 0x000000ffff047224 */ /* 0x000fe400078e00ff */
[----:B------:R-:W-:Y:S02]  /*0ff0*/  IMAD.MOV.U32 R7, RZ, RZ, R8 ;  /* 0x000000ffff077224 */ /* 0x000fe400078e0008 */
[----:B------:R-:W-:-:S08]  /*1000*/  IMAD.MOV.U32 R11, RZ, RZ, RZ ;  /* 0x000000ffff0b7224 */ /* 0x000fd000078e00ff */
[----:B------:R-:W-:Y:S05]  /*1010*/  @!P0 BRA `(.L_x_17) ;  /* 0x0000000400488947 */ /* 0x000fea0003800000 */
[----:B------:R-:W-:Y:S01]  /*1020*/  IMAD.IADD R9, R6, 0x1, -R11 ;  /* 0x0000000106097824 */ /* 0x000fe200078e0a0b */
[----:B------:R-:W-:-:S04]  /*1030*/  PLOP3.LUT P0, PT, PT, PT, PT, 0x80, 0x8 ;  /* 0x000000000008781c */ /* 0x000fc80003f0f070 */
[----:B------:R-:W-:-:S13]  /*1040*/  ISETP.GT.AND P1, PT, R9, 0xc, PT ;  /* 0x0000000c0900780c */ /* 0x000fda0003f24270 */
[----:B------:R-:W-:Y:S05]  /*1050*/  @!P1 BRA `(.L_x_18) ;  /* 0x0000000000c49947 */ /* 0x000fea0003800000 */
[----:B------:R-:W-:Y:S01]  /*1060*/  PLOP3.LUT P0, PT, PT, PT, PT, 0x8, 0x80 ;  /* 0x000000000080781c */ /* 0x000fe20003f0e170 */
[----:B------:R-:W-:-:S12]  /*1070*/  VIADD R9, R6, 0xfffffff4 ;  /* 0xfffffff406097836 */ /* 0x000fd80000000000 */
.L_x_19:
[----:B------:R-:W-:Y:S01]  /*1080*/  IMAD.SHL.U32 R10, R7, 0x4, RZ ;  /* 0x00000004070a7824 */ /* 0x000fe200078e00ff */
[--C-:B------:R-:W-:Y:S01]  /*1090*/  SHF.R.U32.HI R14, RZ, 0x4, R7.reuse ;  /* 0x00000004ff0e7819 */ /* 0x100fe20000011607 */
[----:B------:R-:W-:Y:S01]  /*10a0*/  VIADD R11, R11, 0x10 ;  /* 0x000000100b0b7836 */ /* 0x000fe20000000000 */
[----:B------:R-:W-:Y:S02]  /*10b0*/  LOP3.LUT R12, R7, 0x2, RZ, 0xc0, !PT ;  /* 0x00000002070c7812 */ /* 0x000fe400078ec0ff */
[----:B------:R-:W-:Y:S02]  /*10c0*/  LOP3.LUT R13, R10, 0x4, RZ, 0xc0, !PT ;  /* 0x000000040a0d7812 */ /* 0x000fe400078ec0ff */
[--C-:B------:R-:W-:Y:S02]  /*10d0*/  SHF.R.U32.HI R10, RZ, 0x2, R7.reuse ;  /* 0x00000002ff0a7819 */ /* 0x100fe40000011607 */
[----:B------:R-:W-:Y:S01]  /*10e0*/  SHF.R.U32.HI R18, RZ, 0x8, R7 ;  /* 0x00000008ff127819 */ /* 0x000fe20000011607 */
[----:B------:R-:W-:Y:S01]  /*10f0*/  IMAD R13, R4, 0x8, R13 ;  /* 0x00000008040d7824 */ /* 0x000fe200078e020d */
[----:B------:R-:W-:-:S02]  /*1100*/  SHF.R.U32.HI R4, RZ, 0x3, R7 ;  /* 0x00000003ff047819 */ /* 0x000fc40000011607 */
[----:B------:R-:W-:Y:S02]  /*1110*/  LOP3.LUT R10, R10, 0x1, RZ, 0xc0, !PT ;  /* 0x000000010a0a7812 */ /* 0x000fe400078ec0ff */
[----:B------:R-:W-:Y:S01]  /*1120*/  LOP3.LUT R15, R4, 0x1, RZ, 0xc0, !PT ;  /* 0x00000001040f7812 */ /* 0x000fe200078ec0ff */
[----:B------:R-:W-:Y:S01]  /*1130*/  IMAD.SHL.U32 R4, R14, 0x4, RZ ;  /* 0x000000040e047824 */ /* 0x000fe200078e00ff */
[----:B------:R-:W-:Y:S02]  /*1140*/  IADD3 R10, PT, PT, R10, R12, R13 ;  /* 0x0000000c0a0a7210 */ /* 0x000fe40007ffe00d */
[----:B------:R-:W-:Y:S02]  /*1150*/  SHF.R.U32.HI R12, RZ, 0x7, R7 ;  /* 0x00000007ff0c7819 */ /* 0x000fe40000011607 */
[----:B------:R-:W-:Y:S01]  /*1160*/  LOP3.LUT R13, R4, 0x4, RZ, 0xc0, !PT ;  /* 0x00000004040d7812 */ /* 0x000fe200078ec0ff */
[----:B------:R-:W-:Y:S01]  /*1170*/  IMAD R10, R10, 0x2, R15 ;  /* 0x000000020a0a7824 */ /* 0x000fe200078e020f */
[----:B------:R-:W-:-:S02]  /*1180*/  SHF.R.U32.HI R4, RZ, 0x6, R7 ;  /* 0x00000006ff047819 */ /* 0x000fc40000011607 */
[----:B------:R-:W-:Y:S01]  /*1190*/  LOP3.LUT R15, R12, 0x1, RZ, 0xc0, !PT ;  /* 0x000000010c0f7812 */ /* 0x000fe200078ec0ff */
[----:B------:R-:W-:Y:S01]  /*11a0*/  IMAD R10, R10, 0x8, R13 ;  /* 0x000000080a0a7824 */ /* 0x000fe200078e020d */
[----:B------:R-:W-:Y:S01]  /*11b0*/  LOP3.LUT R13, R14, 0x2, RZ, 0xc0, !PT ;  /* 0x000000020e0d7812 */ /* 0x000fe200078ec0ff */
[----:B------:R-:W-:Y:S01]  /*11c0*/  IMAD.SHL.U32 R12, R18, 0x4, RZ ;  /* 0x00000004120c7824 */ /* 0x000fe200078e00ff */
[----:B------:R-:W-:Y:S02]  /*11d0*/  LOP3.LUT R4, R4, 0x1, RZ, 0xc0, !PT ;  /* 0x0000000104047812 */ /* 0x000fe400078ec0ff */
[----:B------:R-:W-:Y:S02]  /*11e0*/  SHF.R.U32.HI R14, RZ, 0xc, R7 ;  /* 0x0000000cff0e7819 */ /* 0x000fe40000011607 */
[----:B------:R-:W-:Y:S02]  /*11f0*/  IADD3 R4, PT, PT, R4, R13, R10 ;  /* 0x0000000d04047210 */ /* 0x000fe40007ffe00a */
[----:B------:R-:W-:-:S02]  /*1200*/  LOP3.LUT R13, R12, 0x4, RZ, 0xc0, !PT ;  /* 0x000000040c0d7812 */ /* 0x000fc400078ec0ff */
[----:B------:R-:W-:Y:S01]  /*1210*/  SHF.R.U32.HI R10, RZ, 0xa, R7 ;  /* 0x0000000aff0a7819 */ /* 0x000fe20000011607 */
[----:B------:R-:W-:Y:S01]  /*1220*/  IMAD R4, R4, 0x2, R15 ;  /* 0x0000000204047824 */ /* 0x000fe200078e020f */
[----:B------:R-:W-:Y:S02]  /*1230*/  SHF.R.U32.HI R12, RZ, 0xb, R7 ;  /* 0x0000000bff0c7819 */ /* 0x000fe40000011607 */
[----:B------:R-:W-:Y:S01]  /*1240*/  LOP3.LUT R10, R10, 0x1, RZ, 0xc0, !PT ;  /* 0x000000010a0a7812 */ /* 0x000fe200078ec0ff */
[----:B------:R-:W-:Y:S01]  /*1250*/  IMAD R4, R4, 0x8, R13 ;  /* 0x0000000804047824 */ /* 0x000fe200078e020d */
[----:B------:R-:W-:Y:S02]  /*1260*/  LOP3.LUT R13, R18, 0x2, RZ, 0xc0, !PT ;  /* 0x00000002120d7812 */ /* 0x000fe400078ec0ff */
[----:B------:R-:W-:Y:S01]  /*1270*/  LOP3.LUT R15, R12, 0x1, RZ, 0xc0, !PT ;  /* 0x000000010c0f7812 */ /* 0x000fe200078ec0ff */
[----:B------:R-:W-:Y:S01]  /*1280*/  IMAD.SHL.U32 R12, R14, 0x4, RZ ;  /* 0x000000040e0c7824 */ /* 0x000fe200078e00ff */
[----:B------:R-:W-:-:S02]  /*1290*/  IADD3 R4, PT, PT, R10, R13, R4 ;  /* 0x0000000d0a047210 */ /* 0x000fc40007ffe004 */
[----:B------:R-:W-:Y:S02]  /*12a0*/  ISETP.GE.AND P1, PT, R11, R9, PT ;  /* 0x000000090b00720c */ /* 0x000fe40003f26270 */
[----:B------:R-:W-:Y:S01]  /*12b0*/  LOP3.LUT R13, R12, 0x4, RZ, 0xc0, !PT ;  /* 0x000000040c0d7812 */ /* 0x000fe200078ec0ff */
[----:B------:R-:W-:Y:S01]  /*12c0*/  IMAD R4, R4, 0x2, R15 ;  /* 0x0000000204047824 */ /* 0x000fe200078e020f */
[--C-:B------:R-:W-:Y:S02]  /*12d0*/  SHF.R.U32.HI R10, RZ, 0xe, R7.reuse ;  /* 0x0000000eff0a7819 */ /* 0x100fe40000011607 */
[----:B------:R-:W-:Y:S01]  /*12e0*/  SHF.R.U32.HI R12, RZ, 0xf, R7 ;  /* 0x0000000fff0c7819 */ /* 0x000fe20000011607 */
[----:B------:R-:W-:Y:S01]  /*12f0*/  IMAD R4, R4, 0x8, R13 ;  /* 0x0000000804047824 */ /* 0x000fe200078e020d */
[----:B------:R-:W-:Y:S02]  /*1300*/  LOP3.LUT R13, R14, 0x2, RZ, 0xc0, !PT ;  /* 0x000000020e0d7812 */ /* 0x000fe400078ec0ff */
[----:B------:R-:W-:-:S02]  /*1310*/  LOP3.LUT R10, R10, 0x1, RZ, 0xc0, !PT ;  /* 0x000000010a0a7812 */ /* 0x000fc400078ec0ff */
[----:B------:R-:W-:Y:S02]  /*1320*/  LOP3.LUT R15, R12, 0x1, RZ, 0xc0, !PT ;  /* 0x000000010c0f7812 */ /* 0x000fe400078ec0ff */
[----:B------:R-:W-:Y:S02]  /*1330*/  IADD3 R4, PT, PT, R10, R13, R4 ;  /* 0x0000000d0a047210 */ /* 0x000fe40007ffe004 */
[----:B------:R-:W-:-:S03]  /*1340*/  SHF.R.U32.HI R7, RZ, 0x10, R7 ;  /* 0x00000010ff077819 */ /* 0x000fc60000011607 */
[----:B------:R-:W-:Y:S01]  /*1350*/  IMAD R4, R4, 0x2, R15 ;  /* 0x0000000204047824 */ /* 0x000fe200078e020f */
[----:B------:R-:W-:Y:S06]  /*1360*/  @!P1 BRA `(.L_x_19) ;  /* 0xfffffffc00449947 */ /* 0x000fec000383ffff */
.L_x_18:
[----:B------:R-:W-:-:S05]  /*1370*/  IMAD.IADD R9, R6, 0x1, -R11 ;  /* 0x0000000106097824 */ /* 0x000fca00078e0a0b */
[----:B------:R-:W-:-:S13]  /*1380*/  ISETP.GT.AND P1, PT, R9, 0x4, PT ;  /* 0x000000040900780c */ /* 0x000fda0003f24270 */
[----:B------:R-:W-:Y:S05]  /*1390*/  @!P1 BRA `(.L_x_20) ;  /* 0x0000000000609947 */ /* 0x000fea0003800000 */
[----:B------:R-:W-:Y:S01]  /*13a0*/  IMAD.SHL.U32 R9, R7, 0x4, RZ ;  /* 0x0000000407097824 */ /* 0x000fe200078e00ff */
[--C-:B------:R-:W-:Y:S01]  /*13b0*/  SHF.R.U32.HI R10, RZ, 0x2, R7.reuse ;  /* 0x00000002ff0a7819 */ /* 0x100fe20000011607 */
[----:B------:R-:W-:Y:S01]  /*13c0*/  VIADD R11, R11, 0x8 ;  /* 0x000000080b0b7836 */ /* 0x000fe20000000000 */
[----:B------:R-:W-:Y:S02]  /*13d0*/  SHF.R.U32.HI R13, RZ, 0x4, R7 ;  /* 0x00000004ff0d7819 */ /* 0x000fe40000011607 */
[----:B------:R-:W-:Y:S02]  /*13e0*/  LOP3.LUT R9, R9, 0x4, RZ, 0xc0, !PT ;  /* 0x0000000409097812 */ /* 0x000fe400078ec0ff */
[----:B------:R-:W-:Y:S01]  /*13f0*/  LOP3.LUT R12, R7, 0x2, RZ, 0xc0, !PT ;  /* 0x00000002070c7812 */ /* 0x000fe200078ec0ff */
[----:B------:R-:W-:Y:S01]  /*1400*/  IMAD.SHL.U32 R14, R13, 0x4, RZ ;  /* 0x000000040d0e7824 */ /* 0x000fe200078e00ff */
[----:B------:R-:W-:Y:S01]  /*1410*/  LOP3.LUT R10, R10, 0x1, RZ, 0xc0, !PT ;  /* 0x000000010a0a7812 */ /* 0x000fe200078ec0ff */
[----:B------:R-:W-:Y:S01]  /*1420*/  IMAD R9, R4, 0x8, R9 ;  /* 0x0000000804097824 */ /* 0x000fe200078e0209 */
[----:B------:R-:W-:-:S02]  /*1430*/  SHF.R.U32.HI R4, RZ, 0x3, R7 ;  /* 0x00000003ff047819 */ /* 0x000fc40000011607 */
[----:B------:R-:W-:Y:S02]  /*1440*/  LOP3.LUT R15, R14, 0x4, RZ, 0xc0, !PT ;  /* 0x000000040e0f7812 */ /* 0x000fe400078ec0ff */
[----:B------:R-:W-:Y:S02]  /*1450*/  LOP3.LUT R4, R4, 0x1, RZ, 0xc0, !PT ;  /* 0x0000000104047812 */ /* 0x000fe400078ec0ff */
[----:B------:R-:W-:Y:S02]  /*1460*/  IADD3 R9, PT, PT, R10, R12, R9 ;  /* 0x0000000c0a097210 */ /* 0x000fe40007ffe009 */
[--C-:B------:R-:W-:Y:S02]  /*1470*/  SHF.R.U32.HI R10, RZ, 0x7, R7.reuse ;  /* 0x00000007ff0a7819 */ /* 0x100fe40000011607 */
[----:B------:R-:W-:Y:S01]  /*1480*/  LOP3.LUT R13, R13, 0x2, RZ, 0xc0, !PT ;  /* 0x000000020d0d7812 */ /* 0x000fe200078ec0ff */
[----:B------:R-:W-:Y:S01]  /*1490*/  IMAD R4, R9, 0x2, R4 ;  /* 0x0000000209047824 */ /* 0x000fe200078e0204 */
[----:B------:R-:W-:-:S02]  /*14a0*/  SHF.R.U32.HI R9, RZ, 0x6, R7 ;  /* 0x00000006ff097819 */ /* 0x000fc40000011607 */
[----:B------:R-:W-:Y:S01]  /*14b0*/  PLOP3.LUT P0, PT, PT, PT, PT, 0x8, 0x80 ;  /* 0x000000000080781c */ /* 0x000fe20003f0e170 */
[----:B------:R-:W-:Y:S01]  /*14c0*/  IMAD R4, R4, 0x8, R15 ;  /* 0x0000000804047824 */ /* 0x000fe200078e020f */
[----:B------:R-:W-:Y:S02]  /*14d0*/  LOP3.LUT R9, R9, 0x1, RZ, 0xc0, !PT ;  /* 0x0000000109097812 */ /* 0x000fe400078ec0ff */
[----:B------:R-:W-:Y:S02]  /*14e0*/  LOP3.LUT R15, R10, 0x1, RZ, 0xc0, !PT ;  /* 0x000000010a0f7812 */ /* 0x000fe400078ec0ff */
[----:B------:R-:W-:Y:S02]  /*14f0*/  IADD3 R4, PT, PT, R9, R13, R4 ;  /* 0x0000000d09047210 */ /* 0x000fe40007ffe004 */
[----:B------:R-:W-:-:S03]  /*1500*/  SHF.R.U32.HI R7, RZ, 0x8, R7 ;  /* 0x00000008ff077819 */ /* 0x000fc60000011607 */
[----:B------:R-:W-:-:S07]  /*1510*/  IMAD R4, R4, 0x2, R15 ;  /* 0x0000000204047824 */ /* 0x000fce00078e020f */
.L_x_20:
[----:B------:R-:W-:-:S13]  /*1520*/  ISETP.NE.OR P0, PT, R11, R6, P0 ;  /* 0x000000060b00720c */ /* 0x000fda0000705670 */
[----:B------:R-:W-:Y:S05]  /*1530*/  @!P0 BRA `(.L_x_21) ;  /* 0x0000000000388947 */ /* 0x000fea0003800000 */
.L_x_17:
[----:B------:R-:W-:Y:S01]  /*1540*/  IMAD.SHL.U32 R9, R7, 0x4, RZ ;  /* 0x0000000407097824 */ /* 0x000fe200078e00ff */
[--C-:B------:R-:W-:Y:S01]  /*1550*/  SHF.R.U32.HI R10, RZ, 0x2, R7.reuse ;  /* 0x00000002ff0a7819 */ /* 0x100fe20000011607 */
[----:B------:R-:W-:Y:S01]  /*1560*/  VIADD R11, R11, 0x4 ;  /* 0x000000040b0b7836 */ /* 0x000fe20000000000 */
[----:B------:R-:W-:Y:S02]  /*1570*/  SHF.R.U32.HI R12, RZ, 0x3, R7 ;  /* 0x00000003ff0c7819 */ /* 0x000fe40000011607 */
[----:B------:R-:W-:Y:S02]  /*1580*/  LOP3.LUT R9, R9, 0x4, RZ, 0xc0, !PT ;  /* 0x0000000409097812 */ /* 0x000fe400078ec0ff */
[----:B------:R-:W-:Y:S02]  /*1590*/  ISETP.NE.AND P0, PT, R11, R6, PT ;  /* 0x000000060b00720c */ /* 0x000fe40003f05270 */
[----:B------:R-:W-:Y:S01]  /*15a0*/  LOP3.LUT R10, R10, 0x1, RZ, 0xc0, !PT ;  /* 0x000000010a0a7812 */ /* 0x000fe200078ec0ff */
[----:B------:R-:W-:Y:S01]  /*15b0*/  IMAD R9, R4, 0x8, R9 ;  /* 0x0000000804097824 */ /* 0x000fe200078e0209 */
[----:B------:R-:W-:-:S02]  /*15c0*/  LOP3.LUT R4, R7, 0x2, RZ, 0xc0, !PT ;  /* 0x0000000207047812 */ /* 0x000fc400078ec0ff */
[----:B------:R-:W-:Y:S02]  /*15d0*/  LOP3.LUT R13, R12, 0x1, RZ, 0xc0, !PT ;  /* 0x000000010c0d7812 */ /* 0x000fe400078ec0ff */
[----:B------:R-:W-:Y:S02]  /*15e0*/  IADD3 R4, PT, PT, R10, R4, R9 ;  /* 0x000000040a047210 */ /* 0x000fe40007ffe009 */
[----:B------:R-:W-:-:S03]  /*15f0*/  SHF.R.U32.HI R7, RZ, 0x4, R7 ;  /* 0x00000004ff077819 */ /* 0x000fc60000011607 */
[----:B------:R-:W-:Y:S01]  /*1600*/  IMAD R4, R4, 0x2, R13 ;  /* 0x0000000204047824 */ /* 0x000fe200078e020d */
[----:B------:R-:W-:Y:S06]  /*1610*/  @P0 BRA `(.L_x_17) ;  /* 0xfffffffc00c80947 */ /* 0x000fec000383ffff */
.L_x_21:
[----:B------:R-:W-:-:S07]  /*1620*/  IMAD.SHL.U32 R9, R4, 0x2, RZ ;  /* 0x0000000204097824 */ /* 0x000fce00078e00ff */
.L_x_16:
[----:B------:R-:W-:-:S13]  /*1630*/  ISETP.NE.AND P0, PT, R17, RZ, PT ;  /* 0x000000ff1100720c */ /* 0x000fda0003f05270 */
[----:B------:R-:W-:Y:S05]  /*1640*/  @!P0 BRA `(.L_x_22) ;  /* 0x00000000002c8947 */ /* 0x000fea0003800000 */
[----:B------:R-:W-:Y:S02]  /*1650*/  ISETP.NE.AND P0, PT, R17, 0x1, PT ;  /* 0x000000011100780c */ /* 0x000fe40003f05270 */
[----:B------:R-:W-:-:S05]  /*1660*/  LOP3.LUT R4, R7, 0x1, RZ, 0xc0, !PT ;  /* 0x0000000107047812 */ /* 0x000fca00078ec0ff */
[----:B------:R-:W-:-:S06]  /*1670*/  IMAD.IADD R4, R4, 0x1, R9 ;  /* 0x0000000104047824 */ /* 0x000fcc00078e0209 */
[----:B------:R-:W-:Y:S05]  /*1680*/  @!P0 BRA `(.L_x_22) ;  /* 0x00000000001c8947 */ /* 0x000fea0003800000 */
[----:B------:R-:W-:Y:S02]  /*1690*/  ISETP.NE.AND P0, PT, R17, 0x2, PT ;  /* 0x000000021100780c */ /* 0x000fe40003f05270 */
[----:B------:R-:W-:-:S04]  /*16a0*/  SHF.R.U32.HI R9, RZ, 0x1, R7 ;  /* 0x00000001ff097819 */ /* 0x000fc80000011607 */
[----:B------:R-:W-:-:S05]  /*16b0*/  LOP3.LUT R9, R9, 0x1, RZ, 0xc0, !PT ;  /* 0x0000000109097812 */ /* 0x000fca00078ec0ff */
[----:B------:R-:W-:Y:S02]  /*16c0*/  IMAD R4, R4, 0x2, R9 ;  /* 0x0000000204047824 */ /* 0x000fe400078e0209 */
[----:B------:R-:W-:-:S04]  /*16d0*/  @P0 SHF.R.U32.HI R7, RZ, 0x2, R7 ;  /* 0x00000002ff070819 */ /* 0x000fc80000011607 */
[----:B------:R-:W-:-:S05]  /*16e0*/  @P0 LOP3.LUT R7, R7, 0x1, RZ, 0xc0, !PT ;  /* 0x0000000107070812 */ /* 0x000fca00078ec0ff */
[----:B------:R-:W-:-:S07]  /*16f0*/  @P0 IMAD R4, R4, 0x2, R7 ;  /* 0x0000000204040824 */ /* 0x000fce00078e0207 */
.L_x_22:
[----:B------:R-:W-:Y:S01]  /*1700*/  ISETP.GE.AND P0, PT, R8, R4, PT ;  /* 0x000000040800720c */ /* 0x000fe20003f06270 */
[----:B------:R-:W-:-:S12]  /*1710*/  BSSY.RECONVERGENT B1, `(.L_x_23) ;  /* 0x000000b000017945 */ /* 0x000fd80003800200 */
[----:B------:R-:W-:Y:S05]  /*1720*/  @P0 BRA `(.L_x_24) ;  /* 0x0000000000240947 */ /* 0x000fea0003800000 */
[----:B------:R-:W1:Y:S01]  /*1730*/  S2UR UR5, SR_CgaCtaId ;  /* 0x00000000000579c3 */ /* 0x000e620000008800 */
[----:B------:R-:W-:Y:S02]  /*1740*/  UMOV UR4, 0x400 ;  /* 0x0000040000047882 */ /* 0x000fe40000000000 */
[----:B-1----:R-:W-:-:S06]  /*1750*/  ULEA UR4, UR5, UR4, 0x18 ;  /* 0x0000000405047291 */ /* 0x002fcc000f8ec0ff */
[----:B------:R-:W-:Y:S02]  /*1760*/  LEA R9, R4, UR4, 0x3 ;  /* 0x0000000404097c11 */ /* 0x000fe4000f8e18ff */
[----:B------:R-:W-:-:S03]  /*1770*/  LEA R7, R8, UR4, 0x3 ;  /* 0x0000000408077c11 */ /* 0x000fc6000f8e18ff */
[----:B------:R-:W1:Y:S04]  /*1780*/  LDS.64 R12, [R9] ;  /* 0x00000000090c7984 */ /* 0x000e680000000a00 */
[----:B------:R-:W2:Y:S04]  /*1790*/  LDS.64 R10, [R7] ;  /* 0x00000000070a7984 */ /* 0x000ea80000000a00 */
[----:B-1----:R1:W-:Y:S04]  /*17a0*/  STS.64 [R7], R12 ;  /* 0x0000000c07007388 */ /* 0x0023e80000000a00 */
[----:B--2---:R1:W-:Y:S02]  /*17b0*/  STS.64 [R9], R10 ;  /* 0x0000000a09007388 */ /* 0x0043e40000000a00 */
.L_x_24:
[----:B------:R-:W-:Y:S05]  /*17c0*/  BSYNC.RECONVERGENT B1 ;  /* 0x0000000000017941 */ /* 0x000fea0003800200 */
.L_x_23:
[----:B0-----:R-:W-:-:S05]  /*17d0*/  IMAD.IADD R8, R5, 0x1, R8 ;  /* 0x0000000105087824 */ /* 0x001fca00078e0208 */
[----:B------:R-:W-:-:S13]  /*17e0*/  ISETP.GE.AND P0, PT, R8, R3, PT ;  /* 0x000000030800720c */ /* 0x000fda0003f06270 */
[----:B------:R-:W-:Y:S05]  /*17f0*/  @!P0 BRA `(.L_x_25) ;  /* 0xfffffff400e48947 */ /* 0x000fea000383ffff */
[----:B------:R-:W-:Y:S05]  /*1800*/  BRA `(.L_x_14) ;  /* 0x00000004007c7947 */ /* 0x000fea0003800000 */
.L_x_15:
[----:B0-----:R-:W0:Y:S01]  /*1810*/  I2F.U32.RP R10, R5 ;  /* 0x00000005000a7306 */ /* 0x001e220000209000 */
[----:B------:R-:W-:Y:S01]  /*1820*/  IMAD.IADD R4, R0, 0x1, R5 ;  /* 0x0000000100047824 */ /* 0x000fe200078e0205 */
[----:B------:R-:W-:Y:S01]  /*1830*/  ISETP.NE.U32.AND P2, PT, R5, RZ, PT ;  /* 0x000000ff0500720c */ /* 0x000fe20003f45070 */
[----:B------:R-:W-:Y:S03]  /*1840*/  BSSY.RECONVERGENT B1, `(.L_x_26) ;  /* 0x000002c000017945 */ /* 0x000fe60003800200 */
[----:B------:R-:W-:Y:S02]  /*1850*/  ISETP.GE.AND P0, PT, R4, R3, PT ;  /* 0x000000030400720c */ /* 0x000fe40003f06270 */
[----:B------:R-:W-:Y:S01]  /*1860*/  VIMNMX R9, PT, PT, R3, R4, !PT ;  /* 0x0000000403097248 */ /* 0x000fe20007fe0100 */
[----:B0-----:R-:W0:Y:S02]  /*1870*/  MUFU.RCP R10, R10 ;  /* 0x0000000a000a7308 */ /* 0x001e240000001000 */
[----:B0-----:R-:W-:-:S06]  /*1880*/  VIADD R6, R10, 0xffffffe ;  /* 0x0ffffffe0a067836 */ /* 0x001fcc0000000000 */
[----:B------:R0:W1:Y:S02]  /*1890*/  F2I.FTZ.U32.TRUNC.NTZ R7, R6 ;  /* 0x0000000600077305 */ /* 0x000064000021f000 */
[----:B0-----:R-:W-:Y:S02]  /*18a0*/  IMAD.MOV.U32 R6, RZ, RZ, RZ ;  /* 0x000000ffff067224 */ /* 0x001fe400078e00ff */
[----:B-1----:R-:W-:-:S04]  /*18b0*/  IMAD.MOV R8, RZ, RZ, -R7 ;  /* 0x000000ffff087224 */ /* 0x002fc800078e0a07 */
[----:B------:R-:W-:Y:S01]  /*18c0*/  IMAD R11, R8, R5, RZ ;  /* 0x00000005080b7224 */ /* 0x000fe200078e02ff */
[----:B------:R-:W-:-:S03]  /*18d0*/  SEL R8, RZ, 0x1, P0 ;  /* 0x00000001ff087807 */ /* 0x000fc60000000000 */
[----:B------:R-:W-:Y:S01]  /*18e0*/  IMAD.HI.U32 R7, R7, R11, R6 ;  /* 0x0000000b07077227 */ /* 0x000fe200078e0006 */
[----:B------:R-:W-:-:S05]  /*18f0*/  IADD3 R4, PT, PT, R9, -R4, -R8 ;  /* 0x8000000409047210 */ /* 0x000fca0007ffe808 */
[----:B------:R-:W-:-:S04]  /*1900*/  IMAD.HI.U32 R7, R7, R4, RZ ;  /* 0x0000000407077227 */ /* 0x000fc800078e00ff */
[----:B------:R-:W-:-:S04]  /*1910*/  IMAD.MOV R6, RZ, RZ, -R7 ;  /* 0x000000ffff067224 */ /* 0x000fc800078e0a07 */
[----:B------:R-:W-:-:S05]  /*1920*/  IMAD R4, R5, R6, R4 ;  /* 0x0000000605047224 */ /* 0x000fca00078e0204 */
[----:B------:R-:W-:-:S13]  /*1930*/  ISETP.GE.U32.AND P0, PT, R4, R5, PT ;  /* 0x000000050400720c */ /* 0x000fda0003f06070 */
[----:B------:R-:W-:Y:S02]  /*1940*/  @P0 IMAD.IADD R4, R4, 0x1, -R5 ;  /* 0x0000000104040824 */ /* 0x000fe400078e0a05 */
[----:B------:R-:W-:-:S03]  /*1950*/  @P0 VIADD R7, R7, 0x1 ;  /* 0x0000000107070836 */ /* 0x000fc60000000000 */
[----:B------:R-:W-:-:S13]  /*1960*/  ISETP.GE.U32.AND P1, PT, R4, R5, PT ;  /* 0x000000050400720c */ /* 0x000fda0003f26070 */
[----:B------:R-:W-:Y:S01]  /*1970*/  @P1 VIADD R7, R7, 0x1 ;  /* 0x0000000107071836 */ /* 0x000fe20000000000 */
[----:B------:R-:W-:-:S05]  /*1980*/  @!P2 LOP3.LUT R7, RZ, R5, RZ, 0x33, !PT ;  /* 0x00000005ff07a212 */ /* 0x000fca00078e33ff */
[----:B------:R-:W-:-:S05]  /*1990*/  IMAD.IADD R6, R8, 0x1, R7 ;  /* 0x0000000108067824 */ /* 0x000fca00078e0207 */
[C---:B------:R-:W-:Y:S02]  /*19a0*/  LOP3.LUT R4, R6.reuse, 0x3, RZ, 0xc0, !PT ;  /* 0x0000000306047812 */ /* 0x040fe400078ec0ff */
[----:B------:R-:W-:Y:S02]  /*19b0*/  ISETP.GE.U32.AND P1, PT, R6, 0x3, PT ;  /* 0x000000030600780c */ /* 0x000fe40003f26070 */
[----:B------:R-:W-:Y:S01]  /*19c0*/  ISETP.NE.AND P0, PT, R4, 0x3, PT ;  /* 0x000000030400780c */ /* 0x000fe20003f05270 */
[----:B------:R-:W-:-:S12]  /*19d0*/  IMAD.MOV.U32 R4, RZ, RZ, R0 ;  /* 0x000000ffff047224 */ /* 0x000fd800078e0000 */
[----:B------:R-:W-:Y:S05]  /*19e0*/  @!P0 BRA `(.L_x_27) ;  /* 0x0000000000448947 */ /* 0x000fea0003800000 */
[----:B------:R-:W-:Y:S02]  /*19f0*/  VIADD R6, R6, 0x1 ;  /* 0x0000000106067836 */ /* 0x000fe40000000000 */
[----:B------:R-:W-:Y:S02]  /*1a00*/  IMAD.MOV.U32 R7, RZ, RZ, RZ ;  /* 0x000000ffff077224 */ /* 0x000fe400078e00ff */
[----:B------:R-:W-:Y:S01]  /*1a10*/  IMAD.MOV.U32 R4, RZ, RZ, R0 ;  /* 0x000000ffff047224 */ /* 0x000fe200078e0000 */
[----:B------:R-:W-:-:S07]  /*1a20*/  LOP3.LUT R12, R6, 0x3, RZ, 0xc0, !PT ;  /* 0x00000003060c7812 */ /* 0x000fce00078ec0ff */
.L_x_28:
[----:B------:R-:W-:Y:S01]  /*1a30*/  ISETP.GT.AND P0, PT, R4, -0x1, PT ;  /* 0xffffffff0400780c */ /* 0x000fe20003f04270 */
[----:B------:R-:W-:-:S12]  /*1a40*/  VIADD R7, R7, 0x1 ;  /* 0x0000000107077836 */ /* 0x000fd80000000000 */
[----:B------:R-:W0:Y:S01]  /*1a50*/  @!P0 S2R R9, SR_CgaCtaId ;  /* 0x0000000000098919 */ /* 0x000e220000008800 */
[----:B------:R-:W-:-:S04]  /*1a60*/  @!P0 MOV R6, 0x400 ;  /* 0x0000040000068802 */ /* 0x000fc80000000f00 */
[----:B0-----:R-:W-:-:S05]  /*1a70*/  @!P0 LEA R13, R9, R6, 0x18 ;  /* 0x00000006090d8211 */ /* 0x001fca00078ec0ff */
[----:B------:R-:W-:Y:S01]  /*1a80*/  @!P0 IMAD R6, R4, 0x8, R13 ;  /* 0x0000000804068824 */ /* 0x000fe200078e020d */
[----:B------:R-:W0:Y:S01]  /*1a90*/  @!P0 LDS.64 R10, [R13] ;  /* 0x000000000d0a8984 */ /* 0x000e220000000a00 */
[----:B------:R-:W-:-:S03]  /*1aa0*/  IMAD.IADD R4, R5, 0x1, R4 ;  /* 0x0000000105047824 */ /* 0x000fc600078e0204 */
[----:B------:R-:W1:Y:S04]  /*1ab0*/  @!P0 LDS.64 R8, [R6] ;  /* 0x0000000006088984 */ /* 0x000e680000000a00 */
[----:B0-----:R0:W-:Y:S04]  /*1ac0*/  @!P0 STS.64 [R6], R10 ;  /* 0x0000000a06008388 */ /* 0x0011e80000000a00 */
[----:B-1----:R0:W-:Y:S01]  /*1ad0*/  @!P0 STS.64 [R13], R8 ;  /* 0x000000080d008388 */ /* 0x0021e20000000a00 */
[----:B------:R-:W-:-:S13]  /*1ae0*/  ISETP.NE.AND P0, PT, R7, R12, PT ;  /* 0x0000000c0700720c */ /* 0x000fda0003f05270 */
[----:B0-----:R-:W-:Y:S05]  /*1af0*/  @P0 BRA `(.L_x_28) ;  /* 0xfffffffc00cc0947 */ /* 0x001fea000383ffff */
.L_x_27:
[----:B------:R-:W-:Y:S05]  /*1b00*/  BSYNC.RECONVERGENT B1 ;  /* 0x0000000000017941 */ /* 0x000fea0003800200 */
.L_x_26:
[----:B------:R-:W-:Y:S05]  /*1b10*/  @!P1 BRA `(.L_x_14) ;  /* 0x0000000000b89947 */ /* 0x000fea0003800000 */
[----:B------:R-:W0:Y:S01]  /*1b20*/  S2UR UR5, SR_CgaCtaId ;  /* 0x00000000000579c3 */ /* 0x000e220000008800 */
[----:B------:R-:W-:Y:S02]  /*1b30*/  UMOV UR4, 0x400 ;  /* 0x0000040000047882 */ /* 0x000fe40000000000 */
[----:B0-----:R-:W-:-:S06]  /*1b40*/  ULEA UR4, UR5, UR4, 0x18 ;  /* 0x0000000405047291 */ /* 0x001fcc000f8ec0ff */
[----:B------:R-:W-:-:S07]  /*1b50*/  IMAD.U32 R19, RZ, RZ, UR4 ;  /* 0x00000004ff137e24 */ /* 0x000fce000f8e00ff */
.L_x_29:
[----:B------:R-:W-:Y:S01]  /*1b60*/  ISETP.GT.AND P0, PT, R4, -0x1, PT ;  /* 0xffffffff0400780c */ /* 0x000fe20003f04270 */
[----:B0-----:R-:W-:-:S04]  /*1b70*/  IMAD.IADD R10, R5, 0x1, R4 ;  /* 0x00000001050a7824 */ /* 0x001fc800078e0204 */
[C---:B------:R-:W-:Y:S01]  /*1b80*/  IMAD.IADD R16, R10.reuse, 0x1, R5 ;  /* 0x000000010a107824 */ /* 0x040fe200078e0205 */
[----:B------:R-:W-:-:S07]  /*1b90*/  ISETP.GT.AND P1, PT, R10, -0x1, PT ;  /* 0xffffffff0a00780c */ /* 0x000fce0003f24270 */
[----:B------:R-:W0:Y:S01]  /*1ba0*/  @!P0 S2R R7, SR_CgaCtaId ;  /* 0x0000000000078919 */ /* 0x000e220000008800 */
[----:B------:R-:W-:Y:S01]  /*1bb0*/  @!P0 MOV R6, 0x400 ;  /* 0x0000040000068802 */ /* 0x000fe20000000f00 */
[----:B------:R-:W-:-:S04]  /*1bc0*/  @!P0 IMAD R4, R4, 0x8, R19 ;  /* 0x0000000804048824 */ /* 0x000fc800078e0213 */
[----:B------:R-:W1:Y:S01]  /*1bd0*/  @!P1 S2R R12, SR_CgaCtaId ;  /* 0x00000000000c9919 */ /* 0x000e620000008800 */
[----:B------:R-:W-:Y:S02]  /*1be0*/  @!P1 MOV R11, 0x400 ;  /* 0x00000400000b9802 */ /* 0x000fe40000000f00 */
[----:B0-----:R-:W-:Y:S02]  /*1bf0*/  @!P0 LEA R19, R7, R6, 0x18 ;  /* 0x0000000607138211 */ /* 0x001fe400078ec0ff */
[----:B------:R-:W-:Y:S03]  /*1c00*/  @!P0 LDS.64 R6, [R4] ;  /* 0x0000000004068984 */ /* 0x000fe60000000a00 */
[----:B------:R-:W-:Y:S01]  /*1c10*/  @!P1 IMAD R10, R10, 0x8, R19 ;  /* 0x000000080a0a9824 */ /* 0x000fe200078e0213 */
[----:B------:R-:W0:Y:S04]  /*1c20*/  @!P0 LDS.64 R8, [R19] ;  /* 0x0000000013088984 */ /* 0x000e280000000a00 */
[----:B0-----:R0:W-:Y:S04]  /*1c30*/  @!P0 STS.64 [R4], R8 ;  /* 0x0000000804008388 */ /* 0x0011e80000000a00 */
[----:B------:R1:W-:Y:S01]  /*1c40*/  @!P0 STS.64 [R19], R6 ;  /* 0x0000000613008388 */ /* 0x0003e20000000a00 */
[C---:B------:R-:W-:Y:S01]  /*1c50*/  ISETP.GT.AND P0, PT, R16.reuse, -0x1, PT ;  /* 0xffffffff1000780c */ /* 0x040fe20003f04270 */
[----:B0-----:R-:W-:Y:S01]  /*1c60*/  IMAD.IADD R4, R16, 0x1, R5 ;  /* 0x0000000110047824 */ /* 0x001fe200078e0205 */
[----:B-1----:R-:W-:-:S02]  /*1c70*/  @!P1 LEA R19, R12, R11, 0x18 ;  /* 0x0000000b0c139211 */ /* 0x002fc400078ec0ff */
[----:B------:R-:W-:Y:S09]  /*1c80*/  @!P1 LDS.64 R12, [R10] ;  /* 0x000000000a0c9984 */ /* 0x000ff20000000a00 */
[----:B------:R-:W-:Y:S01]  /*1c90*/  @!P0 MOV R11, 0x400 ;  /* 0x00000400000b8802 */ /* 0x000fe20000000f00 */
[----:B------:R-:W-:Y:S01]  /*1ca0*/  @!P0 IMAD R6, R16, 0x8, R19 ;  /* 0x0000000810068824 */ /* 0x000fe200078e0213 */
[----:B------:R-:W0:Y:S01]  /*1cb0*/  @!P1 LDS.64 R14, [R19] ;  /* 0x00000000130e9984 */ /* 0x000e220000000a00 */
[----:B------:R-:W1:Y:S03]  /*1cc0*/  @!P0 S2R R18, SR_CgaCtaId ;  /* 0x0000000000128919 */ /* 0x000e660000008800 */
[----:B0-----:R-:W-:Y:S04]  /*1cd0*/  @!P1 STS.64 [R10], R14 ;  /* 0x0000000e0a009388 */ /* 0x001fe80000000a00 */
[----:B------:R1:W-:Y:S01]  /*1ce0*/  @!P1 STS.64 [R19], R12 ;  /* 0x0000000c13009388 */ /* 0x0003e20000000a00 */
[----:B------:R-:W-:-:S03]  /*1cf0*/  ISETP.GT.AND P1, PT, R4, -0x1, PT ;  /* 0xffffffff0400780c */ /* 0x000fc60003f24270 */
[----:B------:R-:W-:Y:S01]  /*1d00*/  @!P0 LDS.64 R8, [R6] ;  /* 0x0000000006088984 */ /* 0x000fe20000000a00 */
[----:B-1----:R-:W-:-:S09]  /*1d10*/  @!P0 LEA R19, R18, R11, 0x18 ;  /* 0x0000000b12138211 */ /* 0x002fd200078ec0ff */
[----:B------:R-:W0:Y:S01]  /*1d20*/  @!P1 S2R R18, SR_CgaCtaId ;  /* 0x0000000000129919 */ /* 0x000e220000008800 */
[----:B------:R-:W-:Y:S01]  /*1d30*/  @!P1 MOV R11, 0x400 ;  /* 0x00000400000b9802 */ /* 0x000fe20000000f00 */
[C---:B------:R-:W-:Y:S01]  /*1d40*/  @!P1 IMAD R7, R4.reuse, 0x8, R19 ;  /* 0x0000000804079824 */ /* 0x040fe200078e0213 */
[----:B------:R-:W1:Y:S01]  /*1d50*/  @!P0 LDS.64 R16, [R19] ;  /* 0x0000000013108984 */ /* 0x000e620000000a00 */
[----:B------:R-:W-:-:S03]  /*1d60*/  IMAD.IADD R4, R4, 0x1, R5 ;  /* 0x0000000104047824 */ /* 0x000fc600078e0205 */
[----:B-1----:R-:W-:Y:S04]  /*1d70*/  @!P0 STS.64 [R6], R16 ;  /* 0x0000001006008388 */ /* 0x002fe80000000a00 */
[----:B------:R0:W-:Y:S01]  /*1d80*/  @!P0 STS.64 [R19], R8 ;  /* 0x0000000813008388 */ /* 0x0001e20000000a00 */
[----:B------:R-:W-:Y:S02]  /*1d90*/  ISETP.GE.AND P0, PT, R4, R3, PT ;  /* 0x000000030400720c */ /* 0x000fe40003f06270 */
[----:B0-----:R-:W-:Y:S02]  /*1da0*/  @!P1 LEA R19, R18, R11, 0x18 ;  /* 0x0000000b12139211 */ /* 0x001fe400078ec0ff */
[----:B------:R-:W-:Y:S04]  /*1db0*/  @!P1 LDS.64 R10, [R7] ;  /* 0x00000000070a9984 */ /* 0x000fe80000000a00 */
[----:B------:R-:W0:Y:S04]  /*1dc0*/  @!P1 LDS.64 R12, [R19] ;  /* 0x00000000130c9984 */ /* 0x000e280000000a00 */
[----:B0-----:R0:W-:Y:S04]  /*1dd0*/  @!P1 STS.64 [R7], R12 ;  /* 0x0000000c07009388 */ /* 0x0011e80000000a00 */
[----:B------:R0:W-:Y:S01]  /*1de0*/  @!P1 STS.64 [R19], R10 ;  /* 0x0000000a13009388 */ /* 0x0001e20000000a00 */
[----:B------:R-:W-:Y:S05]  /*1df0*/  @!P0 BRA `(.L_x_29) ;  /* 0xfffffffc00588947 */ /* 0x000fea000383ffff */
.L_x_14:
[----:B------:R-:W-:Y:S05]  /*1e00*/  BSYNC.RECONVERGENT B0 ;  /* 0x0000000000007941 */ /* 0x000fea0003800200 */
.L_x_13:
[----:B------:R-:W2:Y:S02]  /*1e10*/  LDCU UR6, c[0x0][0x390] ;  /* 0x00007200ff0677ac */ /* 0x000ea40008000800 */
[----:B--2---:R-:W-:Y:S01]  /*1e20*/  UISETP.GE.AND UP0, UPT, UR6, 0x4, UPT ;  /* 0x000000040600788c */ /* 0x004fe2000bf06270 */
[----:B------:R-:W-:Y:S08]  /*1e30*/  BAR.SYNC.DEFER_BLOCKING 0x0 ;  /* 0x0000000000007b1d */ /* 0x000ff00000010000 */
[----:B------:R-:W-:Y:S05]  /*1e40*/  BRA.U !UP0, `(.L_x_30) ;  /* 0x0000000d08d07547 */ /* 0x000fea000b800000 */
[----:B------:R-:W-:Y:S01]  /*1e50*/  IMAD.MOV.U32 R4, RZ, RZ, 0x1 ;  /* 0x00000001ff047424 */ /* 0x000fe200078e00ff */
[----:B------:R-:W-:-:S12]  /*1e60*/  USHF.R.U32.HI UR6, URZ, 0x2, UR6 ;  /* 0x00000002ff067899 */ /* 0x000fd80008011606 */
.L_x_42:
[----:B------:R-:W-:Y:S01]  /*1e70*/  ISETP.GE.U32.AND P0, PT, R0, UR6, PT ;  /* 0x0000000600007c0c */ /* 0x000fe2000bf06070 */
[----:B------:R-:W-:-:S12]  /*1e80*/  BSSY.RECONVERGENT B0, `(.L_x_31) ;  /* 0x00000ec000007945 */ /* 0x000fd80003800200 */
[----:B---3--:R-:W-:Y:S05]  /*1e90*/  @P0 BRA `(.L_x_32) ;  /* 0x0000000c00a80947 */ /* 0x008fea0003800000 */
[C---:B------:R-:W-:Y:S02]  /*1ea0*/  VIADD R5, R4.reuse, 0xffffffff ;  /* 0xffffffff04057836 */ /* 0x040fe40000000000 */
[C---:B01----:R-:W-:Y:S02]  /*1eb0*/  IMAD.SHL.U32 R7, R4.reuse, 0x2, RZ ;  /* 0x0000000204077824 */ /* 0x043fe400078e00ff */
[----:B------:R-:W-:Y:S01]  /*1ec0*/  IMAD.MOV.U32 R19, RZ, RZ, R0 ;  /* 0x000000ffff137224 */ /* 0x000fe200078e0000 */
[----:B------:R-:W-:Y:S01]  /*1ed0*/  LOP3.LUT R5, R4, R5, RZ, 0xc, !PT ;  /* 0x0000000504057212 */ /* 0x000fe200078e0cff */
[----:B------:R0:W1:Y:S08]  /*1ee0*/  I2F.F64 R14, R7 ;  /* 0x00000007000e7312 */ /* 0x0000700000201c00 */
[----:B------:R0:W2:Y:S02]  /*1ef0*/  POPC R16, R5 ;  /* 0x0000000500107309 */ /* 0x0000a40000000000 */
.L_x_41:
[-C--:B---3--:R-:W-:Y:S01]  /*1f00*/  IABS R13, R4.reuse ;  /* 0x00000004000d7213 */ /* 0x088fe20000000000 */
[----:B------:R-:W-:Y:S01]  /*1f10*/  UMOV UR4, 0x54442d18 ;  /* 0x54442d1800047882 */ /* 0x000fe20000000000 */
[----:B------:R-:W-:Y:S01]  /*1f20*/  IABS R10, R4 ;  /* 0x00000004000a7213 */ /* 0x000fe20000000000 */
[----:B------:R-:W-:Y:S01]  /*1f30*/  UMOV UR5, 0x401921fb ;  /* 0x401921fb00057882 */ /* 0x000fe20000000000 */
[----:B0-----:R-:W0:Y:S01]  /*1f40*/  I2F.RP R5, R13 ;  /* 0x0000000d00057306 */ /* 0x001e220000209400 */
[----:B------:R-:W-:Y:S01]  /*1f50*/  IABS R18, R19 ;  /* 0x0000001300127213 */ /* 0x000fe20000000000 */
[----:B------:R-:W-:Y:S01]  /*1f60*/  BSSY.RECONVERGENT B1, `(.L_x_33) ;  /* 0x000002b000017945 */ /* 0x000fe20003800200 */
[----:B------:R-:W-:-:S05]  /*1f70*/  ISETP.GE.AND P2, PT, R19, RZ, PT ;  /* 0x000000ff1300720c */ /* 0x000fca0003f46270 */
[----:B0-----:R-:W0:Y:S02]  /*1f80*/  MUFU.RCP R5, R5 ;  /* 0x0000000500057308 */ /* 0x001e240000001000 */
[----:B0-----:R-:W-:Y:S02]  /*1f90*/  VIADD R8, R5, 0xffffffe ;  /* 0x0ffffffe05087836 */ /* 0x001fe40000000000 */
[----:B------:R-:W-:-:S04]  /*1fa0*/  IMAD.MOV R5, RZ, RZ, -R10 ;  /* 0x000000ffff057224 */ /* 0x000fc800078e0a0a */
[----:B------:R0:W3:Y:S02]  /*1fb0*/  F2I.FTZ.U32.TRUNC.NTZ R9, R8 ;  /* 0x0000000800097305 */ /* 0x0000e4000021f000 */
[----:B0-----:R-:W-:Y:S02]  /*1fc0*/  IMAD.MOV.U32 R8, RZ, RZ, RZ ;  /* 0x000000ffff087224 */ /* 0x001fe400078e00ff */
[----:B---3--:R-:W-:-:S04]  /*1fd0*/  IMAD.MOV R6, RZ, RZ, -R9 ;  /* 0x000000ffff067224 */ /* 0x008fc800078e0a09 */
[----:B------:R-:W-:-:S04]  /*1fe0*/  IMAD R11, R6, R13, RZ ;  /* 0x0000000d060b7224 */ /* 0x000fc800078e02ff */
[----:B------:R-:W-:-:S04]  /*1ff0*/  IMAD.HI.U32 R9, R9, R11, R8 ;  /* 0x0000000b09097227 */ /* 0x000fc800078e0008 */
[----:B------:R-:W-:Y:S02]  /*2000*/  IMAD.MOV.U32 R8, RZ, RZ, 0x1 ;  /* 0x00000001ff087424 */ /* 0x000fe400078e00ff */
[----:B------:R-:W-:-:S04]  /*2010*/  IMAD.HI.U32 R9, R9, R18, RZ ;  /* 0x0000001209097227 */ /* 0x000fc800078e00ff */
[----:B------:R-:W-:Y:S02]  /*2020*/  IMAD R18, R9, R5, R18 ;  /* 0x0000000509127224 */ /* 0x000fe400078e0212 */
[----:B-1----:R-:W0:Y:S03]  /*2030*/  MUFU.RCP64H R9, R15 ;  /* 0x0000000f00097308 */ /* 0x002e260000001800 */
[----:B------:R-:W-:-:S13]  /*2040*/  ISETP.GT.U32.AND P0, PT, R13, R18, PT ;  /* 0x000000120d00720c */ /* 0x000fda0003f04070 */
[----:B------:R-:W-:Y:S01]  /*2050*/  @!P0 IMAD.IADD R18, R18, 0x1, -R13 ;  /* 0x0000000112128824 */ /* 0x000fe200078e0a0d */
[----:B0-----:R-:W-:Y:S01]  /*2060*/  DFMA R10, -R14, R8, 1 ;  /* 0x3ff000000e0a742b */ /* 0x001fe20000000108 */
[----:B------:R-:W-:-:S03]  /*2070*/  ISETP.NE.AND P0, PT, R4, RZ, PT ;  /* 0x000000ff0400720c */ /* 0x000fc60003f05270 */
[----:B------:R-:W-:-:S04]  /*2080*/  ISETP.GT.U32.AND P1, PT, R13, R18, PT ;  /* 0x000000120d00720c */ /* 0x000fc80003f24070 */
[----:B------:R-:W-:-:S08]  /*2090*/  DFMA R10, R10, R10, R10 ;  /* 0x0000000a0a0a722b */ /* 0x000fd0000000000a */
[----:B------:R-:W-:Y:S01]  /*20a0*/  DFMA R10, R8, R10, R8 ;  /* 0x0000000a080a722b */ /* 0x000fe20000000008 */
[----:B------:R-:W-:-:S04]  /*20b0*/  @!P1 IMAD.IADD R18, R18, 0x1, -R13 ;  /* 0x0000000112129824 */ /* 0x000fc800078e0a0d */
[----:B------:R-:W-:Y:S01]  /*20c0*/  @!P2 IMAD.MOV R18, RZ, RZ, -R18 ;  /* 0x000000ffff12a224 */ /* 0x000fe200078e0a12 */
[----:B------:R-:W-:Y:S02]  /*20d0*/  @!P0 LOP3.LUT R18, RZ, R4, RZ, 0x33, !PT ;  /* 0x00000004ff128212 */ /* 0x000fe400078e33ff */
[----:B------:R-:W-:Y:S02]  /*20e0*/  DFMA R12, -R14, R10, 1 ;  /* 0x3ff000000e0c742b */ /* 0x000fe4000000010a */
[----:B------:R-:W0:Y:S06]  /*20f0*/  I2F.F64.U32 R8, R18 ;  /* 0x0000001200087312 */ /* 0x000e2c0000201800 */
[----:B------:R-:W-:-:S02]  /*2100*/  DFMA R12, R10, R12, R10 ;  /* 0x0000000c0a0c722b */ /* 0x000fc4000000000a */
[----:B0-----:R-:W-:-:S08]  /*2110*/  DMUL R20, R8, UR4 ;  /* 0x0000000408147c28 */ /* 0x001fd00008000000 */
[----:B------:R-:W-:Y:S02]  /*2120*/  DMUL R8, R20, R12 ;  /* 0x0000000c14087228 */ /* 0x000fe40000000000 */
[----:B------:R-:W-:-:S06]  /*2130*/  FSETP.GEU.AND P1, PT, |R21|, 6.5827683646048100446e-37, PT ;  /* 0x036000001500780b */ /* 0x000fcc0003f2e200 */
[----:B------:R-:W-:-:S08]  /*2140*/  DFMA R10, -R14, R8, R20 ;  /* 0x000000080e0a722b */ /* 0x000fd00000000114 */
[----:B------:R-:W-:-:S10]  /*2150*/  DFMA R8, R12, R10, R8 ;  /* 0x0000000a0c08722b */ /* 0x000fd40000000008 */
[----:B------:R-:W-:-:S05]  /*2160*/  FFMA R5, RZ, R15, R9 ;  /* 0x0000000fff057223 */ /* 0x000fca0000000009 */
[----:B------:R-:W-:-:S13]  /*2170*/  FSETP.GT.AND P0, PT, |R5|, 1.469367938527859385e-39, PT ;  /* 0x001000000500780b */ /* 0x000fda0003f04200 */
[----:B------:R-:W-:Y:S05]  /*2180*/  @P0 BRA P1, `(.L_x_34) ;  /* 0x0000000000200947 */ /* 0x000fea0000800000 */
[----:B------:R-:W-:Y:S01]  /*2190*/  IMAD.MOV.U32 R8, RZ, RZ, R20 ;  /* 0x000000ffff087224 */ /* 0x000fe200078e0014 */
[----:B------:R-:W-:Y:S01]  /*21a0*/  MOV R6, 0x21f0 ;  /* 0x000021f000067802 */ /* 0x000fe20000000f00 */
[----:B------:R-:W-:Y:S02]  /*21b0*/  IMAD.MOV.U32 R9, RZ, RZ, R21 ;  /* 0x000000ffff097224 */ /* 0x000fe400078e0015 */
[----:B------:R-:W-:Y:S02]  /*21c0*/  IMAD.MOV.U32 R10, RZ, RZ, R14 ;  /* 0x000000ffff0a7224 */ /* 0x000fe400078e000e */
[----:B------:R-:W-:-:S07]  /*21d0*/  IMAD.MOV.U32 R11, RZ, RZ, R15 ;  /* 0x000000ffff0b7224 */ /* 0x000fce00078e000f */
[----:B--2---:R-:W-:Y:S05]  /*21e0*/  CALL.REL.NOINC `($__internal_0_$__cuda_sm20_div_rn_f64_full) ;  /* 0x0000001000d87944 */ /* 0x004fea0003c00000 */
[----:B------:R-:W-:Y:S02]  /*21f0*/  IMAD.MOV.U32 R8, RZ, RZ, R28 ;  /* 0x000000ffff087224 */ /* 0x000fe400078e001c */
[----:B------:R-:W-:-:S07]  /*2200*/  IMAD.MOV.U32 R9, RZ, RZ, R29 ;  /* 0x000000ffff097224 */ /* 0x000fce00078e001d */
.L_x_34:
[----:B------:R-:W-:Y:S05]  /*2210*/  BSYNC.RECONVERGENT B1 ;  /* 0x0000000000017941 */ /* 0x000fea0003800200 */
.L_x_33:
        /* <DEDUP_REMOVED lines=17> */
[----:B------:R-:W0:Y:S01]  /*2330*/  LDCU.64 UR10, c[0x4][URZ] ;  /* 0x01000000ff0a77ac */ /* 0x000e220008000a00 */
[----:B------:R-:W-:Y:S02]  /*2340*/  IMAD.MOV.U32 R10, RZ, RZ, RZ ;  /* 0x000000ffff0a7224 */ /* 0x000fe400078e00ff */
[----:B------:R-:W-:Y:S01]  /*2350*/  IMAD.MOV.U32 R5, RZ, RZ, R1 ;  /* 0x000000ffff057224 */ /* 0x000fe200078e0001 */
[----:B------:R-:W-:Y:S01]  /*2360*/  LOP3.LUT R17, R6, 0x80000000, RZ, 0xfc, !PT ;  /* 0x8000000006117812 */ /* 0x000fe200078efcff */
[----:B------:R-:W-:Y:S01]  /*2370*/  UMOV UR5, URZ ;  /* 0x000000ff00057c82 */ /* 0x000fe20008000000 */
[----:B------:R-:W-:-:S05]  /*2380*/  UMOV UR4, URZ ;  /* 0x000000ff00047c82 */ /* 0x000fca0008000000 */
.L_x_37:
[----:B0-----:R-:W-:Y:S02]  /*2390*/  IMAD.U32 R12, RZ, RZ, UR10 ;  /* 0x0000000aff0c7e24 */ /* 0x001fe4000f8e00ff */
[----:B------:R-:W-:-:S05]  /*23a0*/  IMAD.U32 R13, RZ, RZ, UR11 ;  /* 0x0000000bff0d7e24 */ /* 0x000fca000f8e00ff */
[----:B------:R-:W3:Y:S01]  /*23b0*/  LDG.E.CONSTANT R8, desc[UR8][R12.64] ;  /* 0x000000080c087981 */ /* 0x000ee2000c1e9900 */
[----:B------:R-:W-:Y:S02]  /*23c0*/  UIADD3 UR10, UP0, UPT, UR10, 0x4, URZ ;  /* 0x000000040a0a7890 */ /* 0x000fe4000ff1e0ff */
[----:B------:R-:W-:Y:S02]  /*23d0*/  UIADD3 UR4, UPT, UPT, UR4, 0x1, URZ ;  /* 0x0000000104047890 */ /* 0x000fe4000fffe0ff */
[----:B------:R-:W-:Y:S02]  /*23e0*/  UIADD3.X UR11, UPT, UPT, URZ, UR11, URZ, UP0, !UPT ;  /* 0x0000000bff0b7290 */ /* 0x000fe400087fe4ff */
[----:B------:R-:W-:Y:S01]  /*23f0*/  UISETP.NE.AND UP0, UPT, UR4, 0x6, UPT ;  /* 0x000000060400788c */ /* 0x000fe2000bf05270 */
[----:B---3--:R-:W-:-:S03]  /*2400*/  IMAD.WIDE.U32 R8, R8, R17, RZ ;  /* 0x0000001108087225 */ /* 0x008fc600078e00ff */
[----:B------:R-:W-:-:S04]  /*2410*/  IADD3 R6, P0, PT, R8, R10, RZ ;  /* 0x0000000a08067210 */ /* 0x000fc80007f1e0ff */
[----:B------:R-:W-:Y:S01]  /*2420*/  IADD3.X R10, PT, PT, R9, UR5, RZ, P0, !PT ;  /* 0x00000005090a7c10 */ /* 0x000fe200087fe4ff */
[----:B------:R0:W-:Y:S02]  /*2430*/  STL [R5], R6 ;  /* 0x0000000605007387 */ /* 0x0001e40000100800 */
[----:B0-----:R-:W-:Y:S01]  /*2440*/  VIADD R5, R5, 0x4 ;  /* 0x0000000405057836 */ /* 0x001fe20000000000 */
[----:B------:R-:W-:Y:S06]  /*2450*/  BRA.U UP0, `(.L_x_37) ;  /* 0xfffffffd00cc7547 */ /* 0x000fec000b83ffff */
[----:B------:R-:W-:Y:S01]  /*2460*/  SHF.R.U32.HI R8, RZ, 0x17, R11 ;  /* 0x00000017ff087819 */ /* 0x000fe2000001160b */
[----:B------:R0:W-:Y:S03]  /*2470*/  STL [R1+0x18], R10 ;  /* 0x0000180a01007387 */ /* 0x0001e60000100800 */
[C---:B------:R-:W-:Y:S02]  /*2480*/  LOP3.LUT R5, R8.reuse, 0xe0, RZ, 0xc0, !PT ;  /* 0x000000e008057812 */ /* 0x040fe400078ec0ff */
[----:B------:R-:W-:-:S03]  /*2490*/  LOP3.LUT P0, RZ, R8, 0x1f, RZ, 0xc0, !PT ;  /* 0x0000001f08ff7812 */ /* 0x000fc6000780c0ff */
[----:B------:R-:W-:-:S05]  /*24a0*/  VIADD R5, R5, 0xffffff80 ;  /* 0xffffff8005057836 */ /* 0x000fca0000000000 */
[----:B------:R-:W-:-:S05]  /*24b0*/  SHF.R.U32.HI R6, RZ, 0x5, R5 ;  /* 0x00000005ff067819 */ /* 0x000fca0000011605 */
[----:B------:R-:W-:-:S05]  /*24c0*/  IMAD R17, R6, -0x4, R1 ;  /* 0xfffffffc06117824 */ /* 0x000fca00078e0201 */
[----:B------:R-:W3:Y:S04]  /*24d0*/  LDL R5, [R17+0x18] ;  /* 0x0000180011057983 */ /* 0x000ee80000100800 */
[----:B------:R-:W3:Y:S04]  /*24e0*/  LDL R6, [R17+0x14] ;  /* 0x0000140011067983 */ /* 0x000ee80000100800 */
[----:B------:R-:W4:Y:S01]  /*24f0*/  @P0 LDL R9, [R17+0x10] ;  /* 0x0000100011090983 */ /* 0x000f220000100800 */
[----:B------:R-:W-:Y:S01]  /*2500*/  LOP3.LUT R8, R8, 0x1f, RZ, 0xc0, !PT ;  /* 0x0000001f08087812 */ /* 0x000fe200078ec0ff */
[----:B------:R-:W-:Y:S01]  /*2510*/  UMOV UR4, 0x54442d19 ;  /* 0x54442d1900047882 */ /* 0x000fe20000000000 */
[----:B------:R-:W-:-:S02]  /*2520*/  UMOV UR5, 0x3bf921fb ;  /* 0x3bf921fb00057882 */ /* 0x000fc40000000000 */
[-C--:B---3--:R-:W-:Y:S02]  /*2530*/  @P0 SHF.L.W.U32.HI R5, R6, R8.reuse, R5 ;  /* 0x0000000806050219 */ /* 0x088fe40000010e05 */
[----:B----4-:R-:W-:Y:S02]  /*2540*/  @P0 SHF.L.W.U32.HI R6, R9, R8, R6 ;  /* 0x0000000809060219 */ /* 0x010fe40000010e06 */
        /* <DEDUP_REMOVED lines=9> */
[----:B------:R-:W1:Y:S01]  /*25e0*/  I2F.F64.S64 R12, R12 ;  /* 0x0000000c000c7312 */ /* 0x000e620000301c00 */
[----:B------:R-:W-:Y:S01]  /*25f0*/  ISETP.GE.AND P1, PT, R6, RZ, PT ;  /* 0x000000ff0600720c */ /* 0x000fe20003f26270 */
[----:B------:R-:W-:-:S04]  /*2600*/  IMAD.MOV R6, RZ, RZ, -R5 ;  /* 0x000000ffff067224 */ /* 0x000fc800078e0a05 */
[----:B------:R-:W-:Y:S01]  /*2610*/  @!P0 IMAD.MOV.U32 R5, RZ, RZ, R6 ;  /* 0x000000ffff058224 */ /* 0x000fe200078e0006 */
[----:B-1----:R-:W-:-:S10]  /*2620*/  DMUL R20, R12, UR4 ;  /* 0x000000040c147c28 */ /* 0x002fd40008000000 */
[----:B------:R-:W1:Y:S02]  /*2630*/  F2F.F32.F64 R20, R20 ;  /* 0x0000001400147310 */ /* 0x000e640000301000 */
[----:B01----:R-:W-:-:S07]  /*2640*/  FSEL R6, -R20, R20, !P1 ;  /* 0x0000001414067208 */ /* 0x003fce0004800100 */
.L_x_36:
[----:B------:R-:W-:Y:S05]  /*2650*/  BSYNC.RECONVERGENT B1 ;  /* 0x0000000000017941 */ /* 0x000fea0003800200 */
.L_x_35:
[----:B------:R-:W-:Y:S02]  /*2660*/  IMAD.MOV.U32 R17, RZ, RZ, 0x37cbac00 ;  /* 0x37cbac00ff117424 */ /* 0x000fe400078e00ff */
[----:B------:R-:W-:Y:S01]  /*2670*/  FMUL R8, R6, R6 ;  /* 0x0000000606087220 */ /* 0x000fe20000400000 */
[C---:B------:R-:W-:Y:S01]  /*2680*/  LOP3.LUT R10, R5.reuse, 0x1, RZ, 0xc0, !PT ;  /* 0x00000001050a7812 */ /* 0x040fe200078ec0ff */
[----:B------:R-:W-:Y:S01]  /*2690*/  VIADD R5, R5, 0x1 ;  /* 0x0000000105057836 */ /* 0x000fe20000000000 */
[----:B------:R-:W-:Y:S01]  /*26a0*/  BSSY.RECONVERGENT B1, `(.L_x_38) ;  /* 0x0000044000017945 */ /* 0x000fe20003800200 */
[----:B------:R-:W-:Y:S01]  /*26b0*/  FFMA R9, R8, R17, -0.0013887860113754868507 ;  /* 0xbab607ed08097423 */ /* 0x000fe20000000011 */
[----:B------:R-:W-:Y:S01]  /*26c0*/  IMAD.MOV.U32 R20, RZ, RZ, 0x3c0885e4 ;  /* 0x3c0885e4ff147424 */ /* 0x000fe200078e00ff */
[----:B------:R-:W-:Y:S01]  /*26d0*/  ISETP.NE.U32.AND P0, PT, R10, 0x1, PT ;  /* 0x000000010a00780c */ /* 0x000fe20003f05070 */
[----:B------:R-:W-:Y:S01]  /*26e0*/  IMAD.MOV.U32 R21, RZ, RZ, 0x3e2aaaa8 ;  /* 0x3e2aaaa8ff157424 */ /* 0x000fe200078e00ff */
[----:B------:R-:W-:-:S02]  /*26f0*/  LOP3.LUT P1, RZ, R5, 0x2, RZ, 0xc0, !PT ;  /* 0x0000000205ff7812 */ /* 0x000fc4000782c0ff */
[----:B------:R-:W-:Y:S02]  /*2700*/  FSEL R9, R9, -0.00019574658654164522886, P0 ;  /* 0xb94d415309097808 */ /* 0x000fe40000000000 */
[----:B------:R-:W-:Y:S02]  /*2710*/  FSEL R13, R20, 0.041666727513074874878, !P0 ;  /* 0x3d2aaabb140d7808 */ /* 0x000fe40004000000 */
[----:B------:R-:W-:Y:S02]  /*2720*/  FSEL R5, R6, 1, !P0 ;  /* 0x3f80000006057808 */ /* 0x000fe40004000000 */
[----:B------:R-:W-:Y:S01]  /*2730*/  FSEL R6, -R21, -0.4999999701976776123, !P0 ;  /* 0xbeffffff15067808 */ /* 0x000fe20004000100 */
[C---:B------:R-:W-:Y:S01]  /*2740*/  FFMA R9, R8.reuse, R9, R13 ;  /* 0x0000000908097223 */ /* 0x040fe2000000000d */
[----:B------:R-:W-:Y:S01]  /*2750*/  FSETP.GE.AND P0, PT, |R11|, 105615, PT ;  /* 0x47ce47800b00780b */ /* 0x000fe20003f06200 */
[C---:B------:R-:W-:Y:S02]  /*2760*/  FFMA R22, R8.reuse, R5, RZ ;  /* 0x0000000508167223 */ /* 0x040fe400000000ff */
[----:B------:R-:W-:-:S04]  /*2770*/  FFMA R6, R8, R9, R6 ;  /* 0x0000000908067223 */ /* 0x000fc80000000006 */
[----:B------:R-:W-:-:S04]  /*2780*/  FFMA R22, R22, R6, R5 ;  /* 0x0000000616167223 */ /* 0x000fc80000000005 */
[----:B------:R-:W-:Y:S02]  /*2790*/  @P1 FADD R22, RZ, -R22 ;  /* 0x80000016ff161221 */ /* 0x000fe40000000000 */
[----:B------:R-:W-:Y:S05]  /*27a0*/  @!P0 BRA `(.L_x_39) ;  /* 0x0000000000cc8947 */ /* 0x000fea0003800000 */
[----:B------:R-:W-:-:S13]  /*27b0*/  FSETP.NEU.AND P0, PT, |R11|, +INF , PT ;  /* 0x7f8000000b00780b */ /* 0x000fda0003f0d200 */
[----:B------:R-:W-:Y:S01]  /*27c0*/  @!P0 FMUL R23, RZ, R11 ;  /* 0x0000000bff178220 */ /* 0x000fe20000400000 */
[----:B------:R-:W-:Y:S01]  /*27d0*/  @!P0 IMAD.MOV.U32 R24, RZ, RZ, RZ ;  /* 0x000000ffff188224 */ /* 0x000fe200078e00ff */
[----:B------:R-:W-:Y:S06]  /*27e0*/  @!P0 BRA `(.L_x_39) ;  /* 0x0000000000bc8947 */ /* 0x000fec0003800000 */
[----:B------:R-:W0:Y:S01]  /*27f0*/  LDC.64 R8, c[0x4][RZ] ;  /* 0x01000000ff087b82 */ /* 0x000e220000000a00 */
[----:B------:R-:W-:Y:S01]  /*2800*/  IMAD.SHL.U32 R6, R11, 0x100, RZ ;  /* 0x000001000b067824 */ /* 0x000fe200078e00ff */
[----:B------:R-:W-:Y:S01]  /*2810*/  UMOV UR4, URZ ;  /* 0x000000ff00047c82 */ /* 0x000fe20008000000 */
[----:B------:R-:W-:Y:S02]  /*2820*/  IMAD.MOV.U32 R10, RZ, RZ, RZ ;  /* 0x000000ffff0a7224 */ /* 0x000fe400078e00ff */
[----:B------:R-:W-:Y:S01]  /*2830*/  IMAD.MOV.U32 R5, RZ, RZ, RZ ;  /* 0x000000ffff057224 */ /* 0x000fe200078e00ff */
[----:B------:R-:W-:-:S07]  /*2840*/  LOP3.LUT R27, R6, 0x80000000, RZ, 0xfc, !PT ;  /* 0x80000000061b7812 */ /* 0x000fce00078efcff */
.L_x_40:
[----:B0-----:R-:W-:-:S05]  /*2850*/  IMAD.WIDE.U32 R24, R5, 0x4, R8 ;  /* 0x0000000405187825 */ /* 0x001fca00078e0008 */
[----:B------:R-:W3:Y:S01]  /*2860*/  LDG.E.CONSTANT R12, desc[UR8][R24.64] ;  /* 0x00000008180c7981 */ /* 0x000ee2000c1e9900 */
[C---:B-1----:R-:W-:Y:S02]  /*2870*/  IMAD R6, R5.reuse, 0x4, R1 ;  /* 0x0000000405067824 */ /* 0x042fe400078e0201 */
[----:B------:R-:W-:-:S05]  /*2880*/  VIADD R5, R5, 0x1 ;  /* 0x0000000105057836 */ /* 0x000fca0000000000 */
[----:B------:R-:W-:Y:S01]  /*2890*/  ISETP.NE.AND P0, PT, R5, 0x6, PT ;  /* 0x000000060500780c */ /* 0x000fe20003f05270 */
[----:B---3--:R-:W-:-:S03]  /*28a0*/  IMAD.WIDE.U32 R12, R12, R27, RZ ;  /* 0x0000001b0c0c7225 */ /* 0x008fc600078e00ff */
        /* <DEDUP_REMOVED lines=9> */
[----:B-1----:R-:W-:-:S05]  /*2940*/  SHF.R.U32.HI R6, RZ, 0x5, R5 ;  /* 0x00000005ff067819 */ /* 0x002fca0000011605 */
[----:B------:R-:W-:-:S05]  /*2950*/  IMAD R23, R6, -0x4, R1 ;  /* 0xfffffffc06177824 */ /* 0x000fca00078e0201 */
[----:B------:R-:W3:Y:S04]  /*2960*/  LDL R5, [R23+0x18] ;  /* 0x0000180017057983 */ /* 0x000ee80000100800 */
[----:B------:R-:W3:Y:S04]  /*2970*/  LDL R6, [R23+0x14] ;  /* 0x0000140017067983 */ /* 0x000ee80000100800 */
[----:B------:R-:W4:Y:S01]  /*2980*/  @P0 LDL R9, [R23+0x10] ;  /* 0x0000100017090983 */ /* 0x000f220000100800 */
[----:B------:R-:W-:Y:S01]  /*2990*/  LOP3.LUT R8, R8, 0x1f, RZ, 0xc0, !PT ;  /* 0x0000001f08087812 */ /* 0x000fe200078ec0ff */
[----:B------:R-:W-:Y:S01]  /*29a0*/  UMOV UR4, 0x54442d19 ;  /* 0x54442d1900047882 */ /* 0x000fe20000000000 */
[----:B------:R-:W-:Y:S01]  /*29b0*/  UMOV UR5, 0x3bf921fb ;  /* 0x3bf921fb00057882 */ /* 0x000fe20000000000 */
[----:B------:R-:W-:-:S02]  /*29c0*/  ISETP.GE.AND P1, PT, R11, RZ, PT ;  /* 0x000000ff0b00720c */ /* 0x000fc40003f26270 */
[-C--:B---3--:R-:W-:Y:S02]  /*29d0*/  @P0 SHF.L.W.U32.HI R5, R6, R8.reuse, R5 ;  /* 0x0000000806050219 */ /* 0x088fe40000010e05 */
[----:B----4-:R-:W-:-:S04]  /*29e0*/  @P0 SHF.L.W.U32.HI R6, R9, R8, R6 ;  /* 0x0000000809060219 */ /* 0x010fc80000010e06 */
        /* <DEDUP_REMOVED lines=10> */
[----:B------:R-:W1:Y:S01]  /*2a90*/  I2F.F64.S64 R12, R12 ;  /* 0x0000000c000c7312 */ /* 0x000e620000301c00 */
[----:B------:R-:W-:Y:S01]  /*2aa0*/  ISETP.GE.AND P0, PT, R11, RZ, PT ;  /* 0x000000ff0b00720c */ /* 0x000fe20003f06270 */
[----:B-1----:R-:W-:-:S10]  /*2ab0*/  DMUL R26, R12, UR4 ;  /* 0x000000040c1a7c28 */ /* 0x002fd40008000000 */
[----:B------:R-:W1:Y:S02]  /*2ac0*/  F2F.F32.F64 R26, R26 ;  /* 0x0000001a001a7310 */ /* 0x000e640000301000 */
[----:B01----:R-:W-:-:S07]  /*2ad0*/  FSEL R23, -R26, R26, !P0 ;  /* 0x0000001a1a177208 */ /* 0x003fce0004000100 */
.L_x_39:
[----:B------:R-:W-:Y:S05]  /*2ae0*/  BSYNC.RECONVERGENT B1 ;  /* 0x0000000000017941 */ /* 0x000fea0003800200 */
.L_x_38:
[----:B------:R-:W0:Y:S01]  /*2af0*/  S2UR UR5, SR_CgaCtaId ;  /* 0x00000000000579c3 */ /* 0x000e220000008800 */
[----:B--2---:R-:W-:Y:S01]  /*2b00*/  SHF.R.U32.HI R5, RZ, R16, R19 ;  /* 0x00000010ff057219 */ /* 0x004fe20000011613 */
[----:B------:R-:W-:Y:S01]  /*2b10*/  UMOV UR4, 0x400 ;  /* 0x0000040000047882 */ /* 0x000fe20000000000 */
[----:B------:R-:W-:Y:S01]  /*2b20*/  FMUL R12, R23, R23 ;  /* 0x00000017170c7220 */ /* 0x000fe20000400000 */
[----:B------:R-:W-:Y:S02]  /*2b30*/  LOP3.LUT P1, RZ, R24, 0x2, RZ, 0xc0, !PT ;  /* 0x0000000218ff7812 */ /* 0x000fe4000782c0ff */
[----:B------:R-:W-:Y:S02]  /*2b40*/  IMAD R5, R7, R5, R18 ;  /* 0x0000000507057224 */ /* 0x000fe400078e0212 */
[----:B------:R-:W-:Y:S01]  /*2b50*/  FFMA R17, R12, R17, -0.0013887860113754868507 ;  /* 0xbab607ed0c117423 */ /* 0x000fe20000000011 */
[----:B0-----:R-:W-:-:S06]  /*2b60*/  ULEA UR4, UR5, UR4, 0x18 ;  /* 0x0000000405047291 */ /* 0x001fcc000f8ec0ff */
[----:B------:R-:W-:Y:S02]  /*2b70*/  LEA R13, R5, UR4, 0x3 ;  /* 0x00000004050d7c11 */ /* 0x000fe4000f8e18ff */
[----:B------:R-:W-:-:S03]  /*2b80*/  LOP3.LUT R5, R24, 0x1, RZ, 0xc0, !PT ;  /* 0x0000000118057812 */ /* 0x000fc600078ec0ff */
[----:B------:R-:W-:Y:S01]  /*2b90*/  IMAD R6, R4, 0x8, R13 ;  /* 0x0000000804067824 */ /* 0x000fe200078e020d */
[----:B------:R-:W-:Y:S01]  /*2ba0*/  LDS.64 R10, [R13] ;  /* 0x000000000d0a7984 */ /* 0x000fe20000000a00 */
[----:B------:R-:W-:Y:S01]  /*2bb0*/  ISETP.NE.U32.AND P0, PT, R5, 0x1, PT ;  /* 0x000000010500780c */ /* 0x000fe20003f05070 */
[----:B------:R-:W0:Y:S02]  /*2bc0*/  LDCU UR4, c[0x0][0x360] ;  /* 0x00006c00ff0477ac */ /* 0x000e240008000800 */
[----:B------:R-:W1:Y:S01]  /*2bd0*/  LDS.64 R8, [R6] ;  /* 0x0000000006087984 */ /* 0x000e620000000a00 */
[----:B------:R-:W-:Y:S02]  /*2be0*/  FSEL R5, R20, 0.041666727513074874878, P0 ;  /* 0x3d2aaabb14057808 */ /* 0x000fe40000000000 */
[----:B------:R-:W-:Y:S02]  /*2bf0*/  FSEL R17, R17, -0.00019574658654164522886, !P0 ;  /* 0xb94d415311117808 */ /* 0x000fe40004000000 */
[----:B------:R-:W-:-:S03]  /*2c00*/  FSEL R18, -R21, -0.4999999701976776123, P0 ;  /* 0xbeffffff15127808 */ /* 0x000fc60000000100 */
[----:B------:R-:W-:Y:S01]  /*2c10*/  FFMA R17, R12, R17, R5 ;  /* 0x000000110c117223 */ /* 0x000fe20000000005 */
[----:B------:R-:W-:-:S03]  /*2c20*/  FSEL R5, R23, 1, P0 ;  /* 0x3f80000017057808 */ /* 0x000fc60000000000 */
[C---:B------:R-:W-:Y:S02]  /*2c30*/  FFMA R17, R12.reuse, R17, R18 ;  /* 0x000000110c117223 */ /* 0x040fe40000000012 */
[----:B------:R-:W-:Y:S01]  /*2c40*/  FFMA R12, R12, R5, RZ ;  /* 0x000000050c0c7223 */ /* 0x000fe200000000ff */
[----:B0-----:R-:W-:-:S03]  /*2c50*/  VIADD R19, R19, UR4 ;  /* 0x0000000413137c36 */ /* 0x001fc60008000000 */
[----:B------:R-:W-:Y:S02]  /*2c60*/  FFMA R5, R12, R17, R5 ;  /* 0x000000110c057223 */ /* 0x000fe40000000005 */
[----:B------:R-:W-:Y:S02]  /*2c70*/  ISETP.GE.U32.AND P0, PT, R19, UR6, PT ;  /* 0x0000000613007c0c */ /* 0x000fe4000bf06070 */
[----:B------:R-:W-:-:S04]  /*2c80*/  @P1 FADD R5, RZ, -R5 ;  /* 0x80000005ff051221 */ /* 0x000fc80000000000 */
[C---:B-1----:R-:W-:Y:S01]  /*2c90*/  FMUL R17, R5.reuse, R9 ;  /* 0x0000000905117220 */ /* 0x042fe20000400000 */
[----:B------:R-:W-:-:S03]  /*2ca0*/  FMUL R12, R5, R8 ;  /* 0x00000008050c7220 */ /* 0x000fc60000400000 */
[C---:B------:R-:W-:Y:S01]  /*2cb0*/  FFMA R17, R22.reuse, R8, -R17 ;  /* 0x0000000816117223 */ /* 0x040fe20000000811 */
[----:B------:R-:W-:-:S03]  /*2cc0*/  FFMA R12, R22, R9, R12 ;  /* 0x00000009160c7223 */ /* 0x000fc6000000000c */
[C-C-:B------:R-:W-:Y:S01]  /*2cd0*/  FADD R8, -R17.reuse, R10.reuse ;  /* 0x0000000a11087221 */ /* 0x140fe20000000100 */
[C-C-:B------:R-:W-:Y:S01]  /*2ce0*/  FADD R9, -R12.reuse, R11.reuse ;  /* 0x0000000b0c097221 */ /* 0x140fe20000000100 */
[----:B------:R-:W-:Y:S01]  /*2cf0*/  FADD R10, R17, R10 ;  /* 0x0000000a110a7221 */ /* 0x000fe20000000000 */
[----:B------:R-:W-:-:S03]  /*2d00*/  FADD R11, R12, R11 ;  /* 0x0000000b0c0b7221 */ /* 0x000fc60000000000 */
[----:B------:R3:W-:Y:S04]  /*2d10*/  STS.64 [R6], R8 ;  /* 0x0000000806007388 */ /* 0x0007e80000000a00 */
[----:B------:R3:W-:Y:S01]  /*2d20*/  STS.64 [R13], R10 ;  /* 0x0000000a0d007388 */ /* 0x0007e20000000a00 */
[----:B------:R-:W-:Y:S05]  /*2d30*/  @!P0 BRA `(.L_x_41) ;  /* 0xfffffff000708947 */ /* 0x000fea000383ffff */
.L_x_32:
[----:B------:R-:W-:Y:S05]  /*2d40*/  BSYNC.RECONVERGENT B0 ;  /* 0x0000000000007941 */ /* 0x000fea0003800200 */
.L_x_31:
[----:B------:R-:W-:Y:S01]  /*2d50*/  IMAD.SHL.U32 R4, R4, 0x2, RZ ;  /* 0x0000000204047824 */ /* 0x000fe200078e00ff */
[----:B------:R-:W-:Y:S04]  /*2d60*/  BAR.SYNC.DEFER_BLOCKING 0x0 ;  /* 0x0000000000007b1d */ /* 0x000fe80000010000 */
[----:B------:R-:W-:-:S13]  /*2d70*/  ISETP.GE.AND P0, PT, R4, R3, PT ;  /* 0x000000030400720c */ /* 0x000fda0003f06270 */
[----:B------:R-:W-:Y:S05]  /*2d80*/  @!P0 BRA `(.L_x_42) ;  /* 0xfffffff000388947 */ /* 0x000fea000383ffff */
.L_x_30:
[----:B------:R-:W2:Y:S01]  /*2d90*/  LDCU UR4, c[0x0][0x390] ;  /* 0x00007200ff0477ac */ /* 0x000ea20008000800 */
[----:B------:R-:W-:Y:S02]  /*2da0*/  ISETP.GE.AND P3, PT, R0, R3, PT ;  /* 0x000000030000720c */ /* 0x000fe40003f66270 */
[----:B--2---:R-:W-:-:S05]  /*2db0*/  I2FP.F32.S32 R4, UR4 ;  /* 0x0000000400047c45 */ /* 0x004fca0008201400 */
[----:B------:R-:W-:-:S05]  /*2dc0*/  VIADD R5, R4, 0x1800000 ;  /* 0x0180000004057836 */ /* 0x000fca0000000000 */
[----:B------:R-:W-:-:S04]  /*2dd0*/  LOP3.LUT R5, R5, 0x7f800000, RZ, 0xc0, !PT ;  /* 0x7f80000005057812 */ /* 0x000fc800078ec0ff */
[----:B------:R-:W-:-:S13]  /*2de0*/  ISETP.GT.U32.AND P0, PT, R5, 0x1ffffff, PT ;  /* 0x01ffffff0500780c */ /* 0x000fda0003f04070 */
[----:B------:R-:W-:Y:S05]  /*2df0*/  @P0 BRA `(.L_x_43) ;  /* 0x0000000000100947 */ /* 0x000fea0003800000 */
[----:B01-3--:R-:W-:-:S07]  /*2e00*/  MOV R11, 0x2e20 ;  /* 0x00002e20000b7802 */ /* 0x00bfce0000000f00 */
[----:B------:R-:W-:Y:S05]  /*2e10*/  CALL.REL.NOINC `($__internal_1_$__cuda_sm20_rcp_rn_f32_slowpath) ;  /* 0x0000000c00387944 */ /* 0x000fea0003c00000 */
[----:B------:R-:W-:Y:S01]  /*2e20*/  IMAD.MOV.U32 R4, RZ, RZ, R6 ;  /* 0x000000ffff047224 */ /* 0x000fe200078e0006 */
[----:B------:R-:W-:Y:S06]  /*2e30*/  BRA `(.L_x_44) ;  /* 0x0000000000107947 */ /* 0x000fec0003800000 */
.L_x_43:
[----:B------:R-:W3:Y:S02]  /*2e40*/  MUFU.RCP R5, R4 ;  /* 0x0000000400057308 */ /* 0x000ee40000001000 */
[----:B---3--:R-:W-:-:S04]  /*2e50*/  FFMA R6, R4, R5, -1 ;  /* 0xbf80000004067423 */ /* 0x008fc80000000005 */
[----:B------:R-:W-:-:S04]  /*2e60*/  FADD.FTZ R6, -R6, -RZ ;  /* 0x800000ff06067221 */ /* 0x000fc80000010100 */
[----:B------:R-:W-:-:S07]  /*2e70*/  FFMA R4, R5, R6, R5 ;  /* 0x0000000605047223 */ /* 0x000fce0000000005 */
.L_x_44:
[----:B------:R-:W-:Y:S05]  /*2e80*/  @P3 EXIT ;  /* 0x000000000000394d */ /* 0x000fea0003800000 */
[----:B------:R-:W0:Y:S01]  /*2e90*/  LDC R5, c[0x0][0x360] ;  /* 0x0000d800ff057b82 */ /* 0x000e220000000800 */
[----:B------:R-:W-:Y:S01]  /*2ea0*/  BSSY.RECONVERGENT B0, `(.L_x_45) ;  /* 0x0000039000007945 */ /* 0x000fe20003800200 */
[----:B01----:R-:W0:Y:S01]  /*2eb0*/  I2F.U32.RP R11, R5 ;  /* 0x00000005000b7306 */ /* 0x003e220000209000 */
[----:B------:R-:W-:Y:S01]  /*2ec0*/  IMAD.IADD R8, R0, 0x1, R5 ;  /* 0x0000000100087824 */ /* 0x000fe200078e0205 */
[----:B------:R-:W-:-:S04]  /*2ed0*/  ISETP.NE.U32.AND P2, PT, R5, RZ, PT ;  /* 0x000000ff0500720c */ /* 0x000fc80003f45070 */
        /* <DEDUP_REMOVED lines=23> */
[----:B------:R-:W-:-:S13]  /*3050*/  ISETP.NE.AND P1, PT, R6, 0x3, PT ;  /* 0x000000030600780c */ /* 0x000fda0003f25270 */
[----:B------:R-:W-:Y:S05]  /*3060*/  @!P1 BRA `(.L_x_46) ;  /* 0x0000000000709947 */ /* 0x000fea0003800000 */
[----:B------:R-:W0:Y:S01]  /*3070*/  S2UR UR5, SR_CgaCtaId ;  /* 0x00000000000579c3 */ /* 0x000e220000008800 */
[----:B------:R-:W1:Y:S01]  /*3080*/  LDCU.64 UR6, c[0x0][0x380] ;  /* 0x00007000ff0677ac */ /* 0x000e620008000a00 */
[----:B------:R-:W-:Y:S01]  /*3090*/  IMAD.WIDE R6, R2, 0x4, RZ ;  /* 0x0000000402067825 */ /* 0x000fe200078e02ff */
[----:B------:R-:W-:-:S03]  /*30a0*/  UMOV UR4, 0x400 ;  /* 0x0000040000047882 */ /* 0x000fc60000000000 */
[----:B------:R-:W-:Y:S02]  /*30b0*/  VIADD R8, R8, 0x1 ;  /* 0x0000000108087836 */ /* 0x000fe40000000000 */
[----:B------:R-:W-:-:S03]  /*30c0*/  IMAD.WIDE.U32 R6, R0, 0x8, R6 ;  /* 0x0000000800067825 */ /* 0x000fc600078e0006 */
[----:B------:R-:W-:-:S05]  /*30d0*/  LOP3.LUT R8, R8, 0x3, RZ, 0xc0, !PT ;  /* 0x0000000308087812 */ /* 0x000fca00078ec0ff */
[----:B------:R-:W-:Y:S01]  /*30e0*/  IMAD.MOV R11, RZ, RZ, -R8 ;  /* 0x000000ffff0b7224 */ /* 0x000fe200078e0a08 */
[----:B-1----:R-:W-:-:S04]  /*30f0*/  IADD3 R12, P1, PT, R6, UR6, RZ ;  /* 0x00000006060c7c10 */ /* 0x002fc8000ff3e0ff */
[----:B------:R-:W-:Y:S01]  /*3100*/  IADD3 R12, P2, PT, R12, 0x4, RZ ;  /* 0x000000040c0c7810 */ /* 0x000fe20007f5e0ff */
[----:B0-----:R-:W-:-:S03]  /*3110*/  ULEA UR4, UR5, UR4, 0x18 ;  /* 0x0000000405047291 */ /* 0x001fc6000f8ec0ff */
[----:B------:R-:W-:-:S03]  /*3120*/  IADD3.X R17, PT, PT, RZ, UR7, R7, P2, P1 ;  /* 0x00000007ff117c10 */ /* 0x000fc600097e2407 */
[----:B------:R-:W-:Y:S01]  /*3130*/  LEA R10, R0, UR4, 0x3 ;  /* 0x00000004000a7c11 */ /* 0x000fe2000f8e18ff */
[----:B------:R-:W-:-:S07]  /*3140*/  IMAD R0, R8, R5, R0 ;  /* 0x0000000508007224 */ /* 0x000fce00078e0200 */
.L_x_47:
[----:B0-----:R0:W1:Y:S01]  /*3150*/  LDS.64 R6, [R10] ;  /* 0x000000000a067984 */ /* 0x0010620000000a00 */
[----:B------:R-:W-:Y:S02]  /*3160*/  IMAD.MOV.U32 R8, RZ, RZ, R12 ;  /* 0x000000ffff087224 */ /* 0x000fe400078e000c */
[----:B------:R-:W-:Y:S02]  /*3170*/  IMAD.MOV.U32 R9, RZ, RZ, R17 ;  /* 0x000000ffff097224 */ /* 0x000fe400078e0011 */
[----:B------:R-:W-:Y:S02]  /*3180*/  VIADD R11, R11, 0x1 ;  /* 0x000000010b0b7836 */ /* 0x000fe40000000000 */
[----:B0-----:R-:W-:-:S03]  /*3190*/  IMAD R10, R5, 0x8, R10 ;  /* 0x00000008050a7824 */ /* 0x001fc600078e020a */
[----:B------:R-:W-:Y:S01]  /*31a0*/  ISETP.NE.AND P1, PT, R11, RZ, PT ;  /* 0x000000ff0b00720c */ /* 0x000fe20003f25270 */
[-C--:B-1----:R-:W-:Y:S01]  /*31b0*/  FMUL R13, R6, R4.reuse ;  /* 0x00000004060d7220 */ /* 0x082fe20000400000 */
[----:B------:R-:W-:Y:S01]  /*31c0*/  FMUL R15, R7, R4 ;  /* 0x00000004070f7220 */ /* 0x000fe20000400000 */
[----:B------:R-:W-:-:S03]  /*31d0*/  IMAD.WIDE.U32 R6, R5, 0x8, R8 ;  /* 0x0000000805067825 */ /* 0x000fc600078e0008 */
[----:B------:R0:W-:Y:S01]  /*31e0*/  STG.E desc[UR8][R8.64+-0x4], R13 ;  /* 0xfffffc0d08007986 */ /* 0x0001e2000c101908 */
[----:B------:R-:W-:Y:S02]  /*31f0*/  IMAD.MOV.U32 R12, RZ, RZ, R6 ;  /* 0x000000ffff0c7224 */ /* 0x000fe400078e0006 */
[----:B------:R-:W-:Y:S01]  /*3200*/  IMAD.MOV.U32 R17, RZ, RZ, R7 ;  /* 0x000000ffff117224 */ /* 0x000fe200078e0007 */
[----:B------:R0:W-:Y:S03]  /*3210*/  STG.E desc[UR8][R8.64], R15 ;  /* 0x0000000f08007986 */ /* 0x0001e6000c101908 */
[----:B------:R-:W-:Y:S05]  /*3220*/  @P1 BRA `(.L_x_47) ;  /* 0xfffffffc00c81947 */ /* 0x000fea000383ffff */
.L_x_46:
[----:B------:R-:W-:Y:S05]  /*3230*/  BSYNC.RECONVERGENT B0 ;  /* 0x0000000000007941 */ /* 0x000fea0003800200 */
.L_x_45:
[----:B------:R-:W-:Y:S05]  /*3240*/  @!P0 EXIT ;  /* 0x000000000000894d */ /* 0x000fea0003800000 */
[----:B------:R-:W1:Y:S01]  /*3250*/  S2UR UR5, SR_CgaCtaId ;  /* 0x00000000000579c3 */ /* 0x000e620000008800 */
[----:B------:R-:W-:Y:S01]  /*3260*/  UMOV UR4, 0x400 ;  /* 0x0000040000047882 */ /* 0x000fe20000000000 */
[C---:B------:R-:W-:Y:S02]  /*3270*/  IMAD.IADD R19, R0.reuse, 0x1, R5 ;  /* 0x0000000100137824 */ /* 0x040fe400078e0205 */
[----:B------:R-:W-:Y:S02]  /*3280*/  IMAD.SHL.U32 R16, R0, 0x2, RZ ;  /* 0x0000000200107824 */ /* 0x000fe400078e00ff */
[----:B------:R-:W-:Y:S02]  /*3290*/  IMAD.SHL.U32 R19, R19, 0x2, RZ ;  /* 0x0000000213137824 */ /* 0x000fe400078e00ff */
[----:B------:R-:W2:Y:S01]  /*32a0*/  LDC.64 R6, c[0x0][0x380] ;  /* 0x0000e000ff067b82 */ /* 0x000ea20000000a00 */
[----:B------:R-:W-:Y:S01]  /*32b0*/  IMAD R17, R5, 0x6, R16 ;  /* 0x0000000605117824 */ /* 0x000fe200078e0210 */
[----:B-1----:R-:W-:-:S06]  /*32c0*/  ULEA UR4, UR5, UR4, 0x18 ;  /* 0x0000000405047291 */ /* 0x002fcc000f8ec0ff */
[----:B------:R-:W-:Y:S01]  /*32d0*/  LEA R18, R0, UR4, 0x3 ;  /* 0x0000000400127c11 */ /* 0x000fe2000f8e18ff */
[----:B--2---:R-:W-:-:S04]  /*32e0*/  IMAD.WIDE R6, R2, 0x4, R6 ;  /* 0x0000000402067825 */ /* 0x004fc800078e0206 */
[----:B------:R-:W-:-:S07]  /*32f0*/  IMAD R2, R5, 0x4, R16 ;  /* 0x0000000405027824 */ /* 0x000fce00078e0210 */
.L_x_48:
[C-C-:B--2---:R-:W-:Y:S01]  /*3300*/  IMAD R14, R5.reuse, 0x8, R18.reuse ;  /* 0x00000008050e7824 */ /* 0x144fe200078e0212 */
[----:B------:R1:W2:Y:S01]  /*3310*/  LDS.64 R10, [R18] ;  /* 0x00000000120a7984 */ /* 0x0002a20000000a00 */
[C-C-:B------:R-:W-:Y:S01]  /*3320*/  IMAD R12, R5.reuse, 0x10, R18.reuse ;  /* 0x00000010050c7824 */ /* 0x140fe200078e0212 */
[C---:B------:R-:W-:Y:S01]  /*3330*/  IADD3 R0, PT, PT, R5.reuse, R0, R5 ;  /* 0x0000000005007210 */ /* 0x040fe20007ffe005 */
[C---:B0-----:R-:W-:Y:S02]  /*3340*/  IMAD R8, R5.reuse, 0x18, R18 ;  /* 0x0000001805087824 */ /* 0x041fe400078e0212 */
[----:B------:R-:W0:Y:S01]  /*3350*/  LDS.64 R14, [R14] ;  /* 0x000000000e0e7984 */ /* 0x000e220000000a00 */
[----:B------:R-:W-:Y:S01]  /*3360*/  IMAD.WIDE.U32 R20, R16, 0x4, R6 ;  /* 0x0000000410147825 */ /* 0x000fe200078e0006 */
[C---:B------:R-:W-:Y:S02]  /*3370*/  IADD3 R0, PT, PT, R5.reuse, R0, R5 ;  /* 0x0000000005007210 */ /* 0x040fe40007ffe005 */
[----:B------:R-:W3:Y:S01]  /*3380*/  LDS.64 R12, [R12] ;  /* 0x000000000c0c7984 */ /* 0x000ee20000000a00 */
[C---:B------:R-:W-:Y:S01]  /*3390*/  IMAD R16, R5.reuse, 0x8, R16 ;  /* 0x0000000805107824 */ /* 0x040fe200078e0210 */
[----:B------:R-:W-:Y:S01]  /*33a0*/  ISETP.GE.AND P0, PT, R0, R3, PT ;  /* 0x000000030000720c */ /* 0x000fe20003f06270 */
[----:B-1----:R-:W-:Y:S01]  /*33b0*/  IMAD R18, R5, 0x20, R18 ;  /* 0x0000002005127824 */ /* 0x002fe200078e0212 */
[----:B------:R-:W1:Y:S01]  /*33c0*/  LDS.64 R8, [R8] ;  /* 0x0000000008087984 */ /* 0x000e620000000a00 */
[-C--:B--2---:R-:W-:Y:S01]  /*33d0*/  FMUL R23, R10, R4.reuse ;  /* 0x000000040a177220 */ /* 0x084fe20000400000 */
[----:B------:R-:W-:Y:S01]  /*33e0*/  FMUL R25, R11, R4 ;  /* 0x000000040b197220 */ /* 0x000fe20000400000 */
[----:B------:R-:W-:-:S04]  /*33f0*/  IMAD.WIDE.U32 R10, R19, 0x4, R6 ;  /* 0x00000004130a7825 */ /* 0x000fc800078e0006 */
[-C--:B0-----:R-:W-:Y:S01]  /*3400*/  FMUL R27, R14, R4.reuse ;  /* 0x000000040e1b7220 */ /* 0x081fe20000400000 */
[-C--:B------:R-:W-:Y:S01]  /*3410*/  FMUL R29, R15, R4.reuse ;  /* 0x000000040f1d7220 */ /* 0x080fe20000400000 */
[--C-:B------:R-:W-:Y:S01]  /*3420*/  IMAD.WIDE.U32 R14, R2, 0x4, R6.reuse ;  /* 0x00000004020e7825 */ /* 0x100fe200078e0006 */
[----:B------:R2:W-:Y:S03]  /*3430*/  STG.E desc[UR8][R20.64], R23 ;  /* 0x0000001714007986 */ /* 0x0005e6000c101908 */
[-C--:B---3--:R-:W-:Y:S01]  /*3440*/  FMUL R31, R12, R4.reuse ;  /* 0x000000040c1f7220 */ /* 0x088fe20000400000 */
[-C--:B------:R-:W-:Y:S01]  /*3450*/  FMUL R33, R13, R4.reuse ;  /* 0x000000040d217220 */ /* 0x080fe20000400000 */
[----:B------:R-:W-:Y:S01]  /*3460*/  IMAD.WIDE.U32 R12, R17, 0x4, R6 ;  /* 0x00000004110c7825 */ /* 0x000fe200078e0006 */
[----:B------:R2:W-:Y:S03]  /*3470*/  STG.E desc[UR8][R20.64+0x4], R25 ;  /* 0x0000041914007986 */ /* 0x0005e6000c101908 */
[-C--:B-1----:R-:W-:Y:S01]  /*3480*/  FMUL R35, R8, R4.reuse ;  /* 0x0000000408237220 */ /* 0x082fe20000400000 */
[----:B------:R-:W-:Y:S01]  /*3490*/  FMUL R9, R9, R4 ;  /* 0x0000000409097220 */ /* 0x000fe20000400000 */
[C---:B------:R-:W-:Y:S01]  /*34a0*/  IMAD R2, R5.reuse, 0x8, R2 ;  /* 0x0000000805027824 */ /* 0x040fe200078e0202 */
[----:B------:R2:W-:Y:S01]  /*34b0*/  STG.E desc[UR8][R10.64], R27 ;  /* 0x0000001b0a007986 */ /* 0x0005e2000c101908 */
[----:B------:R-:W-:-:S02]  /*34c0*/  IMAD R17, R5, 0x8, R17 ;  /* 0x0000000805117824 */ /* 0x000fc400078e0211 */
[----:B------:R-:W-:Y:S01]  /*34d0*/  IMAD R19, R5, 0x8, R19 ;  /* 0x0000000805137824 */ /* 0x000fe200078e0213 */
[----:B------:R2:W-:Y:S04]  /*34e0*/  STG.E desc[UR8][R10.64+0x4], R29 ;  /* 0x0000041d0a007986 */ /* 0x0005e8000c101908 */
[----:B------:R2:W-:Y:S04]  /*34f0*/  STG.E desc[UR8][R14.64], R31 ;  /* 0x0000001f0e007986 */ /* 0x0005e8000c101908 */
[----:B------:R2:W-:Y:S04]  /*3500*/  STG.E desc[UR8][R14.64+0x4], R33 ;  /* 0x000004210e007986 */ /* 0x0005e8000c101908 */
[----:B------:R2:W-:Y:S04]  /*3510*/  STG.E desc[UR8][R12.64], R35 ;  /* 0x000000230c007986 */ /* 0x0005e8000c101908 */
[----:B------:R2:W-:Y:S01]  /*3520*/  STG.E desc[UR8][R12.64+0x4], R9 ;  /* 0x000004090c007986 */ /* 0x0005e2000c101908 */
[----:B------:R-:W-:Y:S05]  /*3530*/  @!P0 BRA `(.L_x_48) ;  /* 0xfffffffc00708947 */ /* 0x000fea000383ffff */
[----:B------:R-:W-:Y:S05]  /*3540*/  EXIT ;  /* 0x000000000000794d */ /* 0x000fea0003800000 */
        .weak           $__internal_0_$__cuda_sm20_div_rn_f64_full
        .type           $__internal_0_$__cuda_sm20_div_rn_f64_full,@function
        .size           $__internal_0_$__cuda_sm20_div_rn_f64_full,($__internal_1_$__cuda_sm20_rcp_rn_f32_slowpath - $__internal_0_$__cuda_sm20_div_rn_f64_full)
$__internal_0_$__cuda_sm20_div_rn_f64_full:
[C---:B------:R-:W-:Y:S01]  /*3550*/  FSETP.GEU.AND P0, PT, |R11|.reuse, 1.469367938527859385e-39, PT ;  /* 0x001000000b00780b */ /* 0x040fe20003f0e200 */
[----:B------:R-:W-:Y:S01]  /*3560*/  IMAD.MOV.U32 R24, RZ, RZ, 0x1 ;  /* 0x00000001ff187424 */ /* 0x000fe200078e00ff */
[----:B------:R-:W-:Y:S01]  /*3570*/  LOP3.LUT R12, R11, 0x800fffff, RZ, 0xc0, !PT ;  /* 0x800fffff0b0c7812 */ /* 0x000fe200078ec0ff */
[----:B------:R-:W-:Y:S01]  /*3580*/  IMAD.MOV.U32 R17, RZ, RZ, 0x1ca00000 ;  /* 0x1ca00000ff117424 */ /* 0x000fe200078e00ff */
[C---:B------:R-:W-:Y:S01]  /*3590*/  FSETP.GEU.AND P2, PT, |R9|.reuse, 1.469367938527859385e-39, PT ;  /* 0x001000000900780b */ /* 0x040fe20003f4e200 */
[----:B------:R-:W-:Y:S01]  /*35a0*/  BSSY.RECONVERGENT B2, `(.L_x_49) ;  /* 0x0000052000027945 */ /* 0x000fe20003800200 */
[----:B------:R-:W-:Y:S01]  /*35b0*/  LOP3.LUT R13, R12, 0x3ff00000, RZ, 0xfc, !PT ;  /* 0x3ff000000c0d7812 */ /* 0x000fe200078efcff */
[----:B------:R-:W-:Y:S01]  /*35c0*/  IMAD.MOV.U32 R12, RZ, RZ, R10 ;  /* 0x000000ffff0c7224 */ /* 0x000fe200078e000a */
[----:B------:R-:W-:Y:S02]  /*35d0*/  LOP3.LUT R5, R9, 0x7ff00000, RZ, 0xc0, !PT ;  /* 0x7ff0000009057812 */ /* 0x000fe400078ec0ff */
[----:B------:R-:W-:-:S03]  /*35e0*/  LOP3.LUT R32, R11, 0x7ff00000, RZ, 0xc0, !PT ;  /* 0x7ff000000b207812 */ /* 0x000fc600078ec0ff */
[----:B------:R-:W-:Y:S01]  /*35f0*/  @!P0 DMUL R12, R10, 8.98846567431157953865e+307 ;  /* 0x7fe000000a0c8828 */ /* 0x000fe20000000000 */
[----:B------:R-:W-:-:S03]  /*3600*/  ISETP.GE.U32.AND P1, PT, R5, R32, PT ;  /* 0x000000200500720c */ /* 0x000fc60003f26070 */
[----:B------:R-:W-:Y:S01]  /*3610*/  @!P2 LOP3.LUT R26, R11, 0x7ff00000, RZ, 0xc0, !PT ;  /* 0x7ff000000b1aa812 */ /* 0x000fe200078ec0ff */
[----:B------:R-:W-:Y:S01]  /*3620*/  @!P2 IMAD.MOV.U32 R30, RZ, RZ, RZ ;  /* 0x000000ffff1ea224 */ /* 0x000fe200078e00ff */
[----:B------:R-:W0:Y:S02]  /*3630*/  MUFU.RCP64H R25, R13 ;  /* 0x0000000d00197308 */ /* 0x000e240000001800 */
[----:B------:R-:W-:Y:S02]  /*3640*/  @!P2 ISETP.GE.U32.AND P3, PT, R5, R26, PT ;  /* 0x0000001a0500a20c */ /* 0x000fe40003f66070 */
[----:B------:R-:W-:Y:S02]  /*3650*/  @!P0 LOP3.LUT R32, R13, 0x7ff00000, RZ, 0xc0, !PT ;  /* 0x7ff000000d208812 */ /* 0x000fe400078ec0ff */
[----:B------:R-:W-:Y:S01]  /*3660*/  @!P2 SEL R27, R17, 0x63400000, !P3 ;  /* 0x63400000111ba807 */ /* 0x000fe20005800000 */
[----:B0-----:R-:W-:-:S08]  /*3670*/  DFMA R28, R24, -R12, 1 ;  /* 0x3ff00000181c742b */ /* 0x001fd0000000080c */
[----:B------:R-:W-:-:S08]  /*3680*/  DFMA R28, R28, R28, R28 ;  /* 0x0000001c1c1c722b */ /* 0x000fd0000000001c */
[----:B------:R-:W-:Y:S01]  /*3690*/  DFMA R28, R24, R28, R24 ;  /* 0x0000001c181c722b */ /* 0x000fe20000000018 */
[--C-:B------:R-:W-:Y:S02]  /*36a0*/  @!P2 LOP3.LUT R24, R27, 0x80000000, R9.reuse, 0xf8, !PT ;  /* 0x800000001b18a812 */ /* 0x100fe400078ef809 */
[----:B------:R-:W-:Y:S02]  /*36b0*/  SEL R25, R17, 0x63400000, !P1 ;  /* 0x6340000011197807 */ /* 0x000fe40004800000 */
[----:B------:R-:W-:Y:S01]  /*36c0*/  @!P2 LOP3.LUT R31, R24, 0x100000, RZ, 0xfc, !PT ;  /* 0x00100000181fa812 */ /* 0x000fe200078efcff */
[----:B------:R-:W-:Y:S02]  /*36d0*/  IMAD.MOV.U32 R24, RZ, RZ, R8 ;  /* 0x000000ffff187224 */ /* 0x000fe400078e0008 */
[----:B------:R-:W-:Y:S01]  /*36e0*/  DFMA R26, R28, -R12, 1 ;  /* 0x3ff000001c1a742b */ /* 0x000fe2000000080c */
[----:B------:R-:W-:-:S06]  /*36f0*/  LOP3.LUT R25, R25, 0x800fffff, R9, 0xf8, !PT ;  /* 0x800fffff19197812 */ /* 0x000fcc00078ef809 */
[----:B------:R-:W-:Y:S02]  /*3700*/  @!P2 DFMA R24, R24, 2, -R30 ;  /* 0x400000001818a82b */ /* 0x000fe4000000081e */
[----:B------:R-:W-:-:S08]  /*3710*/  DFMA R26, R28, R26, R28 ;  /* 0x0000001a1c1a722b */ /* 0x000fd0000000001c */
[----:B------:R-:W-:-:S08]  /*3720*/  DMUL R28, R26, R24 ;  /* 0x000000181a1c7228 */ /* 0x000fd00000000000 */
[----:B------:R-:W-:-:S08]  /*3730*/  DFMA R30, R28, -R12, R24 ;  /* 0x8000000c1c1e722b */ /* 0x000fd00000000018 */
[----:B------:R-:W-:Y:S01]  /*3740*/  DFMA R30, R26, R30, R28 ;  /* 0x0000001e1a1e722b */ /* 0x000fe2000000001c */
[----:B------:R-:W-:Y:S01]  /*3750*/  IMAD.MOV.U32 R26, RZ, RZ, R5 ;  /* 0x000000ffff1a7224 */ /* 0x000fe200078e0005 */
[----:B------:R-:W-:Y:S01]  /*3760*/  @!P2 LOP3.LUT R26, R25, 0x7ff00000, RZ, 0xc0, !PT ;  /* 0x7ff00000191aa812 */ /* 0x000fe200078ec0ff */
[----:B------:R-:W-:-:S04]  /*3770*/  VIADD R28, R32, 0xffffffff ;  /* 0xffffffff201c7836 */ /* 0x000fc80000000000 */
[----:B------:R-:W-:-:S05]  /*3780*/  VIADD R27, R26, 0xffffffff ;  /* 0xffffffff1a1b7836 */ /* 0x000fca0000000000 */
[----:B------:R-:W-:-:S04]  /*3790*/  ISETP.GT.U32.AND P0, PT, R27, 0x7feffffe, PT ;  /* 0x7feffffe1b00780c */ /* 0x000fc80003f04070 */
[----:B------:R-:W-:-:S13]  /*37a0*/  ISETP.GT.U32.OR P0, PT, R28, 0x7feffffe, P0 ;  /* 0x7feffffe1c00780c */ /* 0x000fda0000704470 */
[----:B------:R-:W-:Y:S05]  /*37b0*/  @P0 BRA `(.L_x_50) ;  /* 0x00000000006c0947 */ /* 0x000fea0003800000 */
[----:B------:R-:W-:-:S04]  /*37c0*/  LOP3.LUT R26, R11, 0x7ff00000, RZ, 0xc0, !PT ;  /* 0x7ff000000b1a7812 */ /* 0x000fc800078ec0ff */
[CC--:B------:R-:W-:Y:S02]  /*37d0*/  VIADDMNMX R8, R5.reuse, -R26.reuse, 0xb9600000, !PT ;  /* 0xb960000005087446 */ /* 0x0c0fe4000780091a */
[----:B------:R-:W-:Y:S02]  /*37e0*/  ISETP.GE.U32.AND P0, PT, R5, R26, PT ;  /* 0x0000001a0500720c */ /* 0x000fe40003f06070 */
[----:B------:R-:W-:Y:S02]  /*37f0*/  VIMNMX R5, PT, PT, R8, 0x46a00000, PT ;  /* 0x46a0000008057848 */ /* 0x000fe40003fe0100 */
[----:B------:R-:W-:-:S05]  /*3800*/  SEL R8, R17, 0x63400000, !P0 ;  /* 0x6340000011087807 */ /* 0x000fca0004000000 */
[----:B------:R-:W-:Y:S02]  /*3810*/  IMAD.IADD R5, R5, 0x1, -R8 ;  /* 0x0000000105057824 */ /* 0x000fe400078e0a08 */
[----:B------:R-:W-:Y:S02]  /*3820*/  IMAD.MOV.U32 R8, RZ, RZ, RZ ;  /* 0x000000ffff087224 */ /* 0x000fe400078e00ff */
[----:B------:R-:W-:-:S06]  /*3830*/  VIADD R9, R5, 0x7fe00000 ;  /* 0x7fe0000005097836 */ /* 0x000fcc0000000000 */
[----:B------:R-:W-:-:S10]  /*3840*/  DMUL R28, R30, R8 ;  /* 0x000000081e1c7228 */ /* 0x000fd40000000000 */
[----:B------:R-:W-:-:S13]  /*3850*/  FSETP.GTU.AND P0, PT, |R29|, 1.469367938527859385e-39, PT ;  /* 0x001000001d00780b */ /* 0x000fda0003f0c200 */
[----:B------:R-:W-:Y:S05]  /*3860*/  @P0 BRA `(.L_x_51) ;  /* 0x0000000000940947 */ /* 0x000fea0003800000 */
[----:B------:R-:W-:Y:S01]  /*3870*/  DFMA R12, R30, -R12, R24 ;  /* 0x8000000c1e0c722b */ /* 0x000fe20000000018 */
[----:B------:R-:W-:-:S09]  /*3880*/  IMAD.MOV.U32 R10, RZ, RZ, RZ ;  /* 0x000000ffff0a7224 */ /* 0x000fd200078e00ff */
[C---:B------:R-:W-:Y:S02]  /*3890*/  FSETP.NEU.AND P0, PT, R13.reuse, RZ, PT ;  /* 0x000000ff0d00720b */ /* 0x040fe40003f0d000 */
[----:B------:R-:W-:-:S04]  /*38a0*/  LOP3.LUT R17, R13, 0x80000000, R11, 0x48, !PT ;  /* 0x800000000d117812 */ /* 0x000fc800078e480b */
[----:B------:R-:W-:-:S07]  /*38b0*/  LOP3.LUT R11, R17, R9, RZ, 0xfc, !PT ;  /* 0x00000009110b7212 */ /* 0x000fce00078efcff */
[----:B------:R-:W-:Y:S05]  /*38c0*/  @!P0 BRA `(.L_x_51) ;  /* 0x00000000007c8947 */ /* 0x000fea0003800000 */
[----:B------:R-:W-:Y:S01]  /*38d0*/  IMAD.MOV R9, RZ, RZ, -R5 ;  /* 0x000000ffff097224 */ /* 0x000fe200078e0a05 */
[----:B------:R-:W-:Y:S01]  /*38e0*/  DMUL.RP R10, R30, R10 ;  /* 0x0000000a1e0a7228 */ /* 0x000fe20000008000 */
[----:B------:R-:W-:Y:S01]  /*38f0*/  IMAD.MOV.U32 R8, RZ, RZ, RZ ;  /* 0x000000ffff087224 */ /* 0x000fe200078e00ff */
[----:B------:R-:W-:-:S05]  /*3900*/  IADD3 R5, PT, PT, -R5, -0x43300000, RZ ;  /* 0xbcd0000005057810 */ /* 0x000fca0007ffe1ff */
[----:B------:R-:W-:-:S03]  /*3910*/  DFMA R8, R28, -R8, R30 ;  /* 0x800000081c08722b */ /* 0x000fc6000000001e */
[----:B------:R-:W-:-:S07]  /*3920*/  LOP3.LUT R17, R11, R17, RZ, 0x3c, !PT ;  /* 0x000000110b117212 */ /* 0x000fce00078e3cff */
[----:B------:R-:W-:-:S04]  /*3930*/  FSETP.NEU.AND P0, PT, |R9|, R5, PT ;  /* 0x000000050900720b */ /* 0x000fc80003f0d200 */
[----:B------:R-:W-:Y:S02]  /*3940*/  FSEL R28, R10, R28, !P0 ;  /* 0x0000001c0a1c7208 */ /* 0x000fe40004000000 */
[----:B------:R-:W-:Y:S01]  /*3950*/  FSEL R29, R17, R29, !P0 ;  /* 0x0000001d111d7208 */ /* 0x000fe20004000000 */
[----:B------:R-:W-:Y:S06]  /*3960*/  BRA `(.L_x_51) ;  /* 0x0000000000547947 */ /* 0x000fec0003800000 */
.L_x_50:
[----:B------:R-:W-:-:S14]  /*3970*/  DSETP.NAN.AND P0, PT, R8, R8, PT ;  /* 0x000000080800722a */ /* 0x000fdc0003f08000 */
[----:B------:R-:W-:Y:S05]  /*3980*/  @P0 BRA `(.L_x_52) ;  /* 0x0000000000440947 */ /* 0x000fea0003800000 */
[----:B------:R-:W-:-:S14]  /*3990*/  DSETP.NAN.AND P0, PT, R10, R10, PT ;  /* 0x0000000a0a00722a */ /* 0x000fdc0003f08000 */
[----:B------:R-:W-:Y:S05]  /*39a0*/  @P0 BRA `(.L_x_53) ;  /* 0x0000000000300947 */ /* 0x000fea0003800000 */
[----:B------:R-:W-:Y:S01]  /*39b0*/  ISETP.NE.AND P0, PT, R26, R32, PT ;  /* 0x000000201a00720c */ /* 0x000fe20003f05270 */
[----:B------:R-:W-:Y:S02]  /*39c0*/  IMAD.MOV.U32 R28, RZ, RZ, 0x0 ;  /* 0x00000000ff1c7424 */ /* 0x000fe400078e00ff */
[----:B------:R-:W-:-:S10]  /*39d0*/  IMAD.MOV.U32 R29, RZ, RZ, -0x80000 ;  /* 0xfff80000ff1d7424 */ /* 0x000fd400078e00ff */
[----:B------:R-:W-:Y:S05]  /*39e0*/  @!P0 BRA `(.L_x_51) ;  /* 0x0000000000348947 */ /* 0x000fea0003800000 */
[----:B------:R-:W-:Y:S02]  /*39f0*/  ISETP.NE.AND P0, PT, R26, 0x7ff00000, PT ;  /* 0x7ff000001a00780c */ /* 0x000fe40003f05270 */
[----:B------:R-:W-:Y:S02]  /*3a00*/  LOP3.LUT R29, R9, 0x80000000, R11, 0x48, !PT ;  /* 0x80000000091d7812 */ /* 0x000fe400078e480b */
[----:B------:R-:W-:-:S13]  /*3a10*/  ISETP.EQ.OR P0, PT, R32, RZ, !P0 ;  /* 0x000000ff2000720c */ /* 0x000fda0004702670 */
[----:B------:R-:W-:Y:S01]  /*3a20*/  @P0 LOP3.LUT R5, R29, 0x7ff00000, RZ, 0xfc, !PT ;  /* 0x7ff000001d050812 */ /* 0x000fe200078efcff */
[----:B------:R-:W-:Y:S02]  /*3a30*/  @!P0 IMAD.MOV.U32 R28, RZ, RZ, RZ ;  /* 0x000000ffff1c8224 */ /* 0x000fe400078e00ff */
[----:B------:R-:W-:Y:S02]  /*3a40*/  @P0 IMAD.MOV.U32 R28, RZ, RZ, RZ ;  /* 0x000000ffff1c0224 */ /* 0x000fe400078e00ff */
[----:B------:R-:W-:Y:S01]  /*3a50*/  @P0 IMAD.MOV.U32 R29, RZ, RZ, R5 ;  /* 0x000000ffff1d0224 */ /* 0x000fe200078e0005 */
[----:B------:R-:W-:Y:S06]  /*3a60*/  BRA `(.L_x_51) ;  /* 0x0000000000147947 */ /* 0x000fec0003800000 */
.L_x_53:
[----:B------:R-:W-:Y:S01]  /*3a70*/  LOP3.LUT R29, R11, 0x80000, RZ, 0xfc, !PT ;  /* 0x000800000b1d7812 */ /* 0x000fe200078efcff */
[----:B------:R-:W-:Y:S01]  /*3a80*/  IMAD.MOV.U32 R28, RZ, RZ, R10 ;  /* 0x000000ffff1c7224 */ /* 0x000fe200078e000a */
[----:B------:R-:W-:Y:S06]  /*3a90*/  BRA `(.L_x_51) ;  /* 0x0000000000087947 */ /* 0x000fec0003800000 */
.L_x_52:
[----:B------:R-:W-:Y:S01]  /*3aa0*/  LOP3.LUT R29, R9, 0x80000, RZ, 0xfc, !PT ;  /* 0x00080000091d7812 */ /* 0x000fe200078efcff */
[----:B------:R-:W-:-:S07]  /*3ab0*/  IMAD.MOV.U32 R28, RZ, RZ, R8 ;  /* 0x000000ffff1c7224 */ /* 0x000fce00078e0008 */
.L_x_51:
[----:B------:R-:W-:Y:S05]  /*3ac0*/  BSYNC.RECONVERGENT B2 ;  /* 0x0000000000027941 */ /* 0x000fea0003800200 */
.L_x_49:
[----:B------:R-:W-:Y:S02]  /*3ad0*/  IMAD.MOV.U32 R8, RZ, RZ, R6 ;  /* 0x000000ffff087224 */ /* 0x000fe400078e0006 */
[----:B------:R-:W-:-:S04]  /*3ae0*/  IMAD.MOV.U32 R9, RZ, RZ, 0x0 ;  /* 0x00000000ff097424 */ /* 0x000fc800078e00ff */
[----:B------:R-:W-:Y:S05]  /*3af0*/  RET.REL.NODEC R8 `(_Z18lux_fft_c2r_kernelILi256EEvPfPK6float2ii) ;  /* 0xffffffc408407950 */ /* 0x000fea0003c3ffff */
        .weak           $__internal_1_$__cuda_sm20_rcp_rn_f32_slowpath
        .type           $__internal_1_$__cuda_sm20_rcp_rn_f32_slowpath,@function
        .size           $__internal_1_$__cuda_sm20_rcp_rn_f32_slowpath,(.L_x_583 - $__internal_1_$__cuda_sm20_rcp_rn_f32_slowpath)
$__internal_1_$__cuda_sm20_rcp_rn_f32_slowpath:
[----:B------:R-:W-:-:S05]  /*3b00*/  IMAD.SHL.U32 R5, R4, 0x2, RZ ;  /* 0x0000000204057824 */ /* 0x000fca00078e00ff */
[----:B------:R-:W-:-:S04]  /*3b10*/  SHF.R.U32.HI R5, RZ, 0x18, R5 ;  /* 0x00000018ff057819 */ /* 0x000fc80000011605 */
[----:B------:R-:W-:-:S13]  /*3b20*/  ISETP.NE.U32.AND P0, PT, R5, RZ, PT ;  /* 0x000000ff0500720c */ /* 0x000fda0003f05070 */
[----:B------:R-:W-:Y:S05]  /*3b30*/  @P0 BRA `(.L_x_54) ;  /* 0x00000000002c0947 */ /* 0x000fea0003800000 */
[----:B------:R-:W-:-:S05]  /*3b40*/  IMAD.SHL.U32 R5, R4, 0x2, RZ ;  /* 0x0000000204057824 */ /* 0x000fca00078e00ff */
[----:B------:R-:W-:-:S13]  /*3b50*/  ISETP.NE.AND P0, PT, R5, RZ, PT ;  /* 0x000000ff0500720c */ /* 0x000fda0003f05270 */
[----:B------:R2:W3:Y:S01]  /*3b60*/  @!P0 MUFU.RCP R5, R4 ;  /* 0x0000000400058308 */ /* 0x0004e20000001000 */
[----:B------:R-:W-:Y:S05]  /*3b70*/  @!P0 BRA `(.L_x_55) ;  /* 0x0000000000a48947 */ /* 0x000fea0003800000 */
[----:B------:R-:W-:-:S04]  /*3b80*/  FFMA R6, R4, 1.84467440737095516160e+19, RZ ;  /* 0x5f80000004067823 */ /* 0x000fc800000000ff */
[----:B---3--:R-:W2:Y:S02]  /*3b90*/  MUFU.RCP R5, R6 ;  /* 0x0000000600057308 */ /* 0x008ea40000001000 */
[----:B--2---:R-:W-:-:S04]  /*3ba0*/  FFMA R4, R6, R5, -1 ;  /* 0xbf80000006047423 */ /* 0x004fc80000000005 */
[----:B------:R-:W-:-:S04]  /*3bb0*/  FADD.FTZ R4, -R4, -RZ ;  /* 0x800000ff04047221 */ /* 0x000fc80000010100 */
[----:B------:R-:W-:-:S04]  /*3bc0*/  FFMA R4, R5, R4, R5 ;  /* 0x0000000405047223 */ /* 0x000fc80000000005 */
[----:B------:R-:W-:Y:S01]  /*3bd0*/  FFMA R5, R4, 1.84467440737095516160e+19, RZ ;  /* 0x5f80000004057823 */ /* 0x000fe200000000ff */
[----:B------:R-:W-:Y:S06]  /*3be0*/  BRA `(.L_x_55) ;  /* 0x0000000000887947 */ /* 0x000fec0003800000 */
.L_x_54:
[----:B------:R-:W-:-:S05]  /*3bf0*/  VIADD R6, R5, 0xffffff03 ;  /* 0xffffff0305067836 */ /* 0x000fca0000000000 */
[----:B------:R-:W-:-:S13]  /*3c00*/  ISETP.GT.U32.AND P0, PT, R6, 0x1, PT ;  /* 0x000000010600780c */ /* 0x000fda0003f04070 */
[----:B------:R-:W-:Y:S05]  /*3c10*/  @P0 BRA `(.L_x_56) ;  /* 0x0000000000780947 */ /* 0x000fea0003800000 */
[----:B------:R-:W-:Y:S01]  /*3c20*/  LOP3.LUT R7, R4, 0x7fffff, RZ, 0xc0, !PT ;  /* 0x007fffff04077812 */ /* 0x000fe200078ec0ff */
[----:B------:R-:W-:-:S03]  /*3c30*/  IMAD.MOV.U32 R13, RZ, RZ, 0x3 ;  /* 0x00000003ff0d7424 */ /* 0x000fc600078e00ff */
[----:B------:R-:W-:Y:S02]  /*3c40*/  LOP3.LUT R7, R7, 0x3f800000, RZ, 0xfc, !PT ;  /* 0x3f80000007077812 */ /* 0x000fe400078efcff */
[----:B------:R-:W-:Y:S02]  /*3c50*/  SHF.L.U32 R12, R13, R6, RZ ;  /* 0x000000060d0c7219 */ /* 0x000fe400000006ff */
[----:B------:R-:W0:Y:S02]  /*3c60*/  MUFU.RCP R8, R7 ;  /* 0x0000000700087308 */ /* 0x000e240000001000 */
[----:B0-----:R-:W-:-:S04]  /*3c70*/  FFMA R9, R7, R8, -1 ;  /* 0xbf80000007097423 */ /* 0x001fc80000000008 */
[----:B------:R-:W-:-:S04]  /*3c80*/  FADD.FTZ R9, -R9, -RZ ;  /* 0x800000ff09097221 */ /* 0x000fc80000010100 */
[CCC-:B------:R-:W-:Y:S01]  /*3c90*/  FFMA.RM R10, R8.reuse, R9.reuse, R8.reuse ;  /* 0x00000009080a7223 */ /* 0x1c0fe20000004008 */
[----:B------:R-:W-:-:S04]  /*3ca0*/  FFMA.RP R9, R8, R9, R8 ;  /* 0x0000000908097223 */ /* 0x000fc80000008008 */
[C---:B------:R-:W-:Y:S02]  /*3cb0*/  LOP3.LUT R8, R10.reuse, 0x7fffff, RZ, 0xc0, !PT ;  /* 0x007fffff0a087812 */ /* 0x040fe400078ec0ff */
[----:B------:R-:W-:Y:S02]  /*3cc0*/  FSETP.NEU.FTZ.AND P0, PT, R10, R9, PT ;  /* 0x000000090a00720b */ /* 0x000fe40003f1d000 */
[----:B------:R-:W-:Y:S02]  /*3cd0*/  LOP3.LUT R9, R8, 0x800000, RZ, 0xfc, !PT ;  /* 0x0080000008097812 */ /* 0x000fe400078efcff */
[----:B------:R-:W-:Y:S02]  /*3ce0*/  SEL R8, RZ, 0xffffffff, !P0 ;  /* 0xffffffffff087807 */ /* 0x000fe40004000000 */
[----:B------:R-:W-:-:S03]  /*3cf0*/  LOP3.LUT R7, R12, R9, RZ, 0xc0, !PT ;  /* 0x000000090c077212 */ /* 0x000fc600078ec0ff */
[----:B------:R-:W-:Y:S01]  /*3d00*/  IMAD.MOV R8, RZ, RZ, -R8 ;  /* 0x000000ffff087224 */ /* 0x000fe200078e0a08 */
[----:B------:R-:W-:-:S04]  /*3d10*/  SHF.R.U32.HI R7, RZ, R6, R7 ;  /* 0x00000006ff077219 */ /* 0x000fc80000011607 */
[----:B------:R-:W-:Y:S02]  /*3d20*/  LOP3.LUT P1, RZ, R8, R6, R9, 0xf8, !PT ;  /* 0x0000000608ff7212 */ /* 0x000fe4000782f809 */
[C---:B------:R-:W-:Y:S02]  /*3d30*/  LOP3.LUT P0, RZ, R7.reuse, 0x1, RZ, 0xc0, !PT ;  /* 0x0000000107ff7812 */ /* 0x040fe4000780c0ff */
[----:B------:R-:W-:-:S04]  /*3d40*/  LOP3.LUT P2, RZ, R7, 0x2, RZ, 0xc0, !PT ;  /* 0x0000000207ff7812 */ /* 0x000fc8000784c0ff */
[----:B------:R-:W-:Y:S02]  /*3d50*/  PLOP3.LUT P0, PT, P0, P1, P2, 0xe0, 0x0 ;  /* 0x000000000000781c */ /* 0x000fe40000703c20 */
[----:B------:R-:W-:Y:S02]  /*3d60*/  LOP3.LUT P1, RZ, R4, 0x7fffff, RZ, 0xc0, !PT ;  /* 0x007fffff04ff7812 */ /* 0x000fe4000782c0ff */
[----:B------:R-:W-:-:S05]  /*3d70*/  SEL R6, RZ, 0x1, !P0 ;  /* 0x00000001ff067807 */ /* 0x000fca0004000000 */
[----:B------:R-:W-:-:S05]  /*3d80*/  IMAD.MOV R6, RZ, RZ, -R6 ;  /* 0x000000ffff067224 */ /* 0x000fca00078e0a06 */
[----:B------:R-:W-:Y:S01]  /*3d90*/  ISETP.GE.AND P0, PT, R6, RZ, PT ;  /* 0x000000ff0600720c */ /* 0x000fe20003f06270 */
[----:B------:R-:W-:-:S05]  /*3da0*/  VIADD R6, R5, 0xffffff04 ;  /* 0xffffff0405067836 */ /* 0x000fca0000000000 */
[----:B------:R-:W-:-:S07]  /*3db0*/  SHF.R.U32.HI R5, RZ, R6, R9 ;  /* 0x00000006ff057219 */ /* 0x000fce0000011609 */
[----:B------:R-:W-:-:S04]  /*3dc0*/  @!P0 VIADD R5, R5, 0x1 ;  /* 0x0000000105058836 */ /* 0x000fc80000000000 */
[----:B------:R-:W-:-:S05]  /*3dd0*/  @!P1 IMAD.SHL.U32 R5, R5, 0x2, RZ ;  /* 0x0000000205059824 */ /* 0x000fca00078e00ff */
[----:B------:R-:W-:Y:S01]  /*3de0*/  LOP3.LUT R5, R5, 0x80000000, R4, 0xf8, !PT ;  /* 0x8000000005057812 */ /* 0x000fe200078ef804 */
[----:B------:R-:W-:Y:S06]  /*3df0*/  BRA `(.L_x_55) ;  /* 0x0000000000047947 */ /* 0x000fec0003800000 */
.L_x_56:
[----:B------:R0:W1:Y:S02]  /*3e00*/  MUFU.RCP R5, R4 ;  /* 0x0000000400057308 */ /* 0x0000640000001000 */
.L_x_55:
[----:B-1-3--:R-:W-:Y:S02]  /*3e10*/  IMAD.MOV.U32 R6, RZ, RZ, R5 ;  /* 0x000000ffff067224 */ /* 0x00afe400078e0005 */
[----:B0-2---:R-:W-:Y:S02]  /*3e20*/  IMAD.MOV.U32 R4, RZ, RZ, R11 ;  /* 0x000000ffff047224 */ /* 0x005fe400078e000b */
[----:B------:R-:W-:-:S04]  /*3e30*/  IMAD.MOV.U32 R5, RZ, RZ, 0x0 ;  /* 0x00000000ff057424 */ /* 0x000fc800078e00ff */
[----:B------:R-:W-:Y:S05]  /*3e40*/  RET.REL.NODEC R4 `(_Z18lux_fft_c2r_kernelILi256EEvPfPK6float2ii) ;  /* 0xffffffc0046c7950 */ /* 0x000fea0003c3ffff */
.L_x_57:
[----:B------:R-:W-:-:S00]  /*3e50*/  BRA `(.L_x_57) ;  /* 0xfffffffc00fc7947 */ /* 0x000fc0000383ffff */
[----:B------:R-:W-:-:S00]  /*3e60*/  NOP ;  /* 0x0000000000007918 */ /* 0x000fc00000000000 */
        /* <DEDUP_REMOVED lines=9> */
.L_x_583:


//--------------------- .text._Z18lux_fft_r2c_kernelILi256EEvP6float2PKfii --------------------------
	.section	.text._Z18lux_fft_r2c_kernelILi256EEvP6float2PKfii,"ax",@progbits
	.align	128
        .global         _Z18lux_fft_r2c_kernelILi256EEvP6float2PKfii
        .type           _Z18lux_fft_r2c_kernelILi256EEvP6float2PKfii,@function
        .size           _Z18lux_fft_r2c_kernelILi256EEvP6float2PKfii,(.L_x_584 - _Z18lux_fft_r2c_kernelILi256EEvP6float2PKfii)
        .other          _Z18lux_fft_r2c_kernelILi256EEvP6float2PKfii,@"STO_CUDA_ENTRY STV_DEFAULT"
_Z18lux_fft_r2c_kernelILi256EEvP6float2PKfii:
.text._Z18lux_fft_r2c_kernelILi256EEvP6float2PKfii:
[----:B------:R-:W0:Y:S08]  /*0000*/  LDC R1, c[0x0][0x37c] ;  /* 0x0000df00ff017b82 */ /* 0x000e300000000800 */
[----:B------:R-:W1:Y:S01]  /*0010*/  S2UR UR6, SR_CTAID.X ;  /* 0x00000000000679c3 */ /* 0x000e620000002500 */
[----:B------:R-:W1:Y:S01]  /*0020*/  LDCU UR4, c[0x0][0x394] ;  /* 0x00007280ff0477ac */ /* 0x000e620008000800 */
[----:B0-----:R-:W-:Y:S01]  /*0030*/  VIADD R1, R1, 0xffffffe0 ;  /* 0xffffffe001017836 */ /* 0x001fe20000000000 */
[----:B-1----:R-:W-:-:S06]  /*0040*/  UISETP.GE.AND UP0, UPT, UR6, UR4, UPT ;  /* 0x000000040600728c */ /* 0x002fcc000bf06270 */
[----:B------:R-:W-:-:S13]  /*0050*/  PLOP3.LUT P0, PT, PT, PT, UP0, 0x80, 0x8 ;  /* 0x000000000008781c */ /* 0x000fda0003f0f008 */
[----:B------:R-:W-:Y:S05]  /*0060*/  @P0 EXIT ;  /* 0x000000000000094d */ /* 0x000fea0003800000 */
[----:B------:R-:W0:Y:S01]  /*0070*/  S2R R0, SR_TID.X ;  /* 0x0000000000007919 */ /* 0x000e220000002100 */
[----:B------:R-:W1:Y:S01]  /*0080*/  LDCU UR13, c[0x0][0x390] ;  /* 0x00007200ff0d77ac */ /* 0x000e620008000800 */
[----:B------:R-:W-:Y:S01]  /*0090*/  BSSY.RECONVERGENT B0, `(.L_x_58) ;  /* 0x0000062000007945 */ /* 0x000fe20003800200 */
[----:B------:R-:W2:Y:S01]  /*00a0*/  LDCU.128 UR8, c[0x0][0x380] ;  /* 0x00007000ff0877ac */ /* 0x000ea20008000c00 */
[----:B------:R-:W3:Y:S01]  /*00b0*/  LDCU.64 UR14, c[0x0][0x358] ;  /* 0x00006b00ff0e77ac */ /* 0x000ee20008000a00 */
[----:B-1----:R-:W-:-:S04]  /*00c0*/  ULEA.HI UR4, UR13, UR13, URZ, 0x1 ;  /* 0x0000000d0d047291 */ /* 0x002fc8000f8f08ff */
[----:B------:R-:W-:Y:S02]  /*00d0*/  USHF.R.S32.HI UR12, URZ, 0x1, UR4 ;  /* 0x00000001ff0c7899 */ /* 0x000fe40008011404 */
[----:B------:R-:W-:Y:S02]  /*00e0*/  UIMAD UR4, UR6, UR13, URZ ;  /* 0x0000000d060472a4 */ /* 0x000fe4000f8e02ff */
[----:B------:R-:W-:Y:S02]  /*00f0*/  UIMAD UR6, UR12, UR6, UR6 ;  /* 0x000000060c0672a4 */ /* 0x000fe4000f8e0206 */
[----:B--2---:R-:W-:Y:S02]  /*0100*/  UIMAD.WIDE UR4, UR4, 0x4, UR10 ;  /* 0x00000004040478a5 */ /* 0x004fe4000f8e020a */
[----:B------:R-:W-:Y:S01]  /*0110*/  UIMAD.WIDE UR6, UR6, 0x8, UR8 ;  /* 0x00000008060678a5 */ /* 0x000fe2000f8e0208 */
[----:B0-----:R-:W-:-:S13]  /*0120*/  ISETP.GE.AND P0, PT, R0, UR12, PT ;  /* 0x0000000c00007c0c */ /* 0x001fda000bf06270 */
[----:B---3--:R-:W-:Y:S05]  /*0130*/  @P0 BRA `(.L_x_59) ;  /* 0x00000004005c0947 */ /* 0x008fea0003800000 */
[----:B------:R-:W0:Y:S01]  /*0140*/  LDC R3, c[0x0][0x360] ;  /* 0x0000d800ff037b82 */ /* 0x000e220000000800 */
[----:B------:R-:W-:Y:S01]  /*0150*/  BSSY.RECONVERGENT B1, `(.L_x_60) ;  /* 0x0000031000017945 */ /* 0x000fe20003800200 */
[----:B0-----:R-:W0:Y:S01]  /*0160*/  I2F.U32.RP R8, R3 ;  /* 0x0000000300087306 */ /* 0x001e220000209000 */
[----:B------:R-:W-:Y:S01]  /*0170*/  IMAD.IADD R2, R0, 0x1, R3 ;  /* 0x0000000100027824 */ /* 0x000fe200078e0203 */
[----:B------:R-:W-:-:S04]  /*0180*/  ISETP.NE.U32.AND P2, PT, R3, RZ, PT ;  /* 0x000000ff0300720c */ /* 0x000fc80003f45070 */
[C---:B------:R-:W-:Y:S02]  /*0190*/  ISETP.GE.U32.AND P0, PT, R2.reuse, UR12, PT ;  /* 0x0000000c02007c0c */ /* 0x040fe4000bf06070 */
[----:B------:R-:W-:Y:S01]  /*01a0*/  VIMNMX.U32 R7, PT, PT, R2, UR12, !PT ;  /* 0x0000000c02077c48 */ /* 0x000fe2000ffe0000 */
        /* <DEDUP_REMOVED lines=24> */
[----:B------:R-:W0:Y:S01]  /*0330*/  S2R R11, SR_CgaCtaId ;  /* 0x00000000000b7919 */ /* 0x000e220000008800 */
[----:B------:R-:W-:Y:S01]  /*0340*/  MOV R2, 0x400 ;  /* 0x0000040000027802 */ /* 0x000fe20000000f00 */
[----:B------:R-:W-:Y:S02]  /*0350*/  VIADD R4, R4, 0x1 ;  /* 0x0000000104047836 */ /* 0x000fe40000000000 */
[----:B------:R-:W-:-:S03]  /*0360*/  IMAD.MOV.U32 R6, RZ, RZ, RZ ;  /* 0x000000ffff067224 */ /* 0x000fc600078e00ff */
[----:B------:R-:W-:Y:S02]  /*0370*/  LOP3.LUT R13, R4, 0x3, RZ, 0xc0, !PT ;  /* 0x00000003040d7812 */ /* 0x000fe400078ec0ff */
[----:B0-----:R-:W-:Y:S01]  /*0380*/  LEA R11, R11, R2, 0x18 ;  /* 0x000000020b0b7211 */ /* 0x001fe200078ec0ff */
[----:B------:R-:W-:-:S07]  /*0390*/  IMAD.MOV.U32 R2, RZ, RZ, R0 ;  /* 0x000000ffff027224 */ /* 0x000fce00078e0000 */
.L_x_62:
[----:B0-----:R-:W-:Y:S02]  /*03a0*/  IMAD.SHL.U32 R7, R2, 0x2, RZ ;  /* 0x0000000202077824 */ /* 0x001fe400078e00ff */
[----:B------:R-:W-:Y:S02]  /*03b0*/  IMAD.U32 R4, RZ, RZ, UR4 ;  /* 0x00000004ff047e24 */ /* 0x000fe4000f8e00ff */
[----:B------:R-:W-:Y:S02]  /*03c0*/  IMAD.U32 R5, RZ, RZ, UR5 ;  /* 0x00000005ff057e24 */ /* 0x000fe4000f8e00ff */
[----:B------:R-:W-:-:S05]  /*03d0*/  IMAD.WIDE.U32 R4, R7, 0x4, R4 ;  /* 0x0000000407047825 */ /* 0x000fca00078e0004 */
[----:B------:R-:W2:Y:S04]  /*03e0*/  LDG.E.CONSTANT R8, desc[UR14][R4.64] ;  /* 0x0000000e04087981 */ /* 0x000ea8000c1e9900 */
[----:B------:R-:W2:Y:S01]  /*03f0*/  LDG.E.CONSTANT R9, desc[UR14][R4.64+0x4] ;  /* 0x0000040e04097981 */ /* 0x000ea2000c1e9900 */
[----:B------:R-:W-:Y:S02]  /*0400*/  IMAD R7, R2, 0x8, R11 ;  /* 0x0000000802077824 */ /* 0x000fe400078e020b */
[----:B------:R-:W-:Y:S02]  /*0410*/  VIADD R6, R6, 0x1 ;  /* 0x0000000106067836 */ /* 0x000fe40000000000 */
[----:B------:R-:W-:-:S03]  /*0420*/  IMAD.IADD R2, R3, 0x1, R2 ;  /* 0x0000000103027824 */ /* 0x000fc600078e0202 */
[----:B------:R-:W-:Y:S01]  /*0430*/  ISETP.NE.AND P0, PT, R6, R13, PT ;  /* 0x0000000d0600720c */ /* 0x000fe20003f05270 */
[----:B--2---:R0:W-:-:S12]  /*0440*/  STS.64 [R7], R8 ;  /* 0x0000000807007388 */ /* 0x0041d80000000a00 */
[----:B------:R-:W-:Y:S05]  /*0450*/  @P0 BRA `(.L_x_62) ;  /* 0xfffffffc00d00947 */ /* 0x000fea000383ffff */
.L_x_61:
[----:B------:R-:W-:Y:S05]  /*0460*/  BSYNC.RECONVERGENT B1 ;  /* 0x0000000000017941 */ /* 0x000fea0003800200 */
.L_x_60:
[----:B------:R-:W-:Y:S05]  /*0470*/  @!P1 BRA `(.L_x_59) ;  /* 0x00000000008c9947 */ /* 0x000fea0003800000 */
[----:B------:R-:W1:Y:S01]  /*0480*/  S2R R4, SR_CgaCtaId ;  /* 0x0000000000047919 */ /* 0x000e620000008800 */
[----:B0-----:R-:W-:-:S04]  /*0490*/  MOV R7, 0x400 ;  /* 0x0000040000077802 */ /* 0x001fc80000000f00 */
[----:B-1----:R-:W-:-:S07]  /*04a0*/  LEA R7, R4, R7, 0x18 ;  /* 0x0000000704077211 */ /* 0x002fce00078ec0ff */
.L_x_63:
[----:B-1----:R-:W-:Y:S02]  /*04b0*/  IMAD.IADD R10, R3, 0x1, R2 ;  /* 0x00000001030a7824 */ /* 0x002fe400078e0202 */
[----:B------:R-:W-:Y:S02]  /*04c0*/  IMAD.SHL.U32 R19, R2, 0x2, RZ ;  /* 0x0000000202137824 */ /* 0x000fe400078e00ff */
[--C-:B------:R-:W-:Y:S02]  /*04d0*/  IMAD.IADD R8, R10, 0x1, R3.reuse ;  /* 0x000000010a087824 */ /* 0x100fe400078e0203 */
[----:B------:R-:W-:Y:S02]  /*04e0*/  IMAD.U32 R4, RZ, RZ, UR4 ;  /* 0x00000004ff047e24 */ /* 0x000fe4000f8e00ff */
[----:B------:R-:W-:Y:S02]  /*04f0*/  IMAD.IADD R6, R8, 0x1, R3 ;  /* 0x0000000108067824 */ /* 0x000fe400078e0203 */
[----:B------:R-:W-:-:S02]  /*0500*/  IMAD.U32 R5, RZ, RZ, UR5 ;  /* 0x00000005ff057e24 */ /* 0x000fc4000f8e00ff */
[----:B------:R-:W-:Y:S02]  /*0510*/  IMAD.SHL.U32 R13, R10, 0x2, RZ ;  /* 0x000000020a0d7824 */ /* 0x000fe400078e00ff */
[----:B------:R-:W-:Y:S02]  /*0520*/  IMAD.SHL.U32 R15, R8, 0x2, RZ ;  /* 0x00000002080f7824 */ /* 0x000fe400078e00ff */
[----:B------:R-:W-:Y:S02]  /*0530*/  IMAD.SHL.U32 R17, R6, 0x2, RZ ;  /* 0x0000000206117824 */ /* 0x000fe400078e00ff */
[----:B------:R-:W-:-:S04]  /*0540*/  IMAD.WIDE.U32 R18, R19, 0x4, R4 ;  /* 0x0000000413127825 */ /* 0x000fc800078e0004 */
[----:B------:R-:W-:-:S04]  /*0550*/  IMAD.WIDE.U32 R12, R13, 0x4, R4 ;  /* 0x000000040d0c7825 */ /* 0x000fc800078e0004 */
[--C-:B------:R-:W-:Y:S01]  /*0560*/  IMAD.WIDE.U32 R14, R15, 0x4, R4.reuse ;  /* 0x000000040f0e7825 */ /* 0x100fe200078e0004 */
[----:B------:R-:W2:Y:S03]  /*0570*/  LDG.E.CONSTANT R8, desc[UR14][R12.64] ;  /* 0x0000000e0c087981 */ /* 0x000ea6000c1e9900 */
[----:B------:R-:W-:Y:S01]  /*0580*/  IMAD.WIDE.U32 R16, R17, 0x4, R4 ;  /* 0x0000000411107825 */ /* 0x000fe200078e0004 */
[----:B------:R-:W2:Y:S04]  /*0590*/  LDG.E.CONSTANT R9, desc[UR14][R12.64+0x4] ;  /* 0x0000040e0c097981 */ /* 0x000ea8000c1e9900 */
[----:B------:R-:W3:Y:S04]  /*05a0*/  LDG.E.CONSTANT R4, desc[UR14][R18.64] ;  /* 0x0000000e12047981 */ /* 0x000ee8000c1e9900 */
[----:B------:R-:W3:Y:S04]  /*05b0*/  LDG.E.CONSTANT R5, desc[UR14][R18.64+0x4] ;  /* 0x0000040e12057981 */ /* 0x000ee8000c1e9900 */
[----:B------:R-:W4:Y:S04]  /*05c0*/  LDG.E.CONSTANT R10, desc[UR14][R14.64] ;  /* 0x0000000e0e0a7981 */ /* 0x000f28000c1e9900 */
[----:B------:R-:W4:Y:S04]  /*05d0*/  LDG.E.CONSTANT R11, desc[UR14][R14.64+0x4] ;  /* 0x0000040e0e0b7981 */ /* 0x000f28000c1e9900 */
[----:B------:R-:W5:Y:S04]  /*05e0*/  LDG.E.CONSTANT R24, desc[UR14][R16.64] ;  /* 0x0000000e10187981 */ /* 0x000f68000c1e9900 */
[----:B------:R-:W5:Y:S01]  /*05f0*/  LDG.E.CONSTANT R25, desc[UR14][R16.64+0x4] ;  /* 0x0000040e10197981 */ /* 0x000f62000c1e9900 */
[----:B------:R-:W-:-:S04]  /*0600*/  IMAD R26, R2, 0x8, R7 ;  /* 0x00000008021a7824 */ /* 0x000fc800078e0207 */
[----:B------:R-:W-:-:S04]  /*0610*/  IMAD R20, R3, 0x8, R26 ;  /* 0x0000000803147824 */ /* 0x000fc800078e021a */
[----:B------:R-:W-:-:S04]  /*0620*/  IMAD R22, R3, 0x8, R20 ;  /* 0x0000000803167824 */ /* 0x000fc800078e0214 */
[----:B------:R-:W-:Y:S02]  /*0630*/  IMAD R21, R3, 0x8, R22 ;  /* 0x0000000803157824 */ /* 0x000fe400078e0216 */
[----:B------:R-:W-:-:S05]  /*0640*/  IMAD.IADD R2, R6, 0x1, R3 ;  /* 0x0000000106027824 */ /* 0x000fca00078e0203 */
[----:B------:R-:W-:Y:S01]  /*0650*/  ISETP.GE.AND P0, PT, R2, UR12, PT ;  /* 0x0000000c02007c0c */ /* 0x000fe2000bf06270 */
[----:B---3--:R1:W-:Y:S04]  /*0660*/  STS.64 [R26], R4 ;  /* 0x000000041a007388 */ /* 0x0083e80000000a00 */
[----:B--2---:R1:W-:Y:S04]  /*0670*/  STS.64 [R20], R8 ;  /* 0x0000000814007388 */ /* 0x0043e80000000a00 */
[----:B----4-:R1:W-:Y:S04]  /*0680*/  STS.64 [R22], R10 ;  /* 0x0000000a16007388 */ /* 0x0103e80000000a00 */
[----:B-----5:R1:W-:Y:S01]  /*0690*/  STS.64 [R21], R24 ;  /* 0x0000001815007388 */ /* 0x0203e20000000a00 */
[----:B------:R-:W-:Y:S05]  /*06a0*/  @!P0 BRA `(.L_x_63) ;  /* 0xfffffffc00808947 */ /* 0x000fea000383ffff */
.L_x_59:
[----:B------:R-:W-:Y:S05]  /*06b0*/  BSYNC.RECONVERGENT B0 ;  /* 0x0000000000007941 */ /* 0x000fea0003800200 */
.L_x_58:
[----:B------:R-:W-:Y:S01]  /*06c0*/  BAR.SYNC.DEFER_BLOCKING 0x0 ;  /* 0x0000000000007b1d */ /* 0x000fe20000010000 */
[----:B------:R-:W-:Y:S01]  /*06d0*/  UISETP.GE.AND UP0, UPT, UR13, 0x4, UPT ;  /* 0x000000040d00788c */ /* 0x000fe2000bf06270 */
[----:B------:R-:W-:Y:S01]  /*06e0*/  ISETP.GE.AND P0, PT, R0, UR12, PT ;  /* 0x0000000c00007c0c */ /* 0x000fe2000bf06270 */
[----:B------:R-:W-:-:S07]  /*06f0*/  IMAD.MOV.U32 R12, RZ, RZ, RZ ;  /* 0x000000ffff0c7224 */ /* 0x000fce00078e00ff */
[----:B------:R-:W-:Y:S05]  /*0700*/  BRA.U !UP0, `(.L_x_64) ;  /* 0x00000001081c7547 */ /* 0x000fea000b800000 */
[----:B------:R-:W-:Y:S01]  /*0710*/  IMAD.MOV.U32 R12, RZ, RZ, RZ ;  /* 0x000000ffff0c7224 */ /* 0x000fe200078e00ff */
[----:B------:R-:W-:-:S06]  /*0720*/  UMOV UR4, UR12 ;  /* 0x0000000c00047c82 */ /* 0x000fcc0008000000 */
.L_x_65:
[----:B------:R-:W-:Y:S01]  /*0730*/  UISETP.GT.U32.AND UP0, UPT, UR4, 0x3, UPT ;  /* 0x000000030400788c */ /* 0x000fe2000bf04070 */
[----:B------:R-:W-:Y:S01]  /*0740*/  VIADD R12, R12, 0x1 ;  /* 0x000000010c0c7836 */ /* 0x000fe20000000000 */
[----:B------:R-:W-:-:S07]  /*0750*/  USHF.R.U32.HI UR5, URZ, 0x1, UR4 ;  /* 0x00000001ff057899 */ /* 0x000fce0008011604 */
[----:B------:R-:W-:Y:S01]  /*0760*/  UMOV UR4, UR5 ;  /* 0x0000000500047c82 */ /* 0x000fe20008000000 */
[----:B------:R-:W-:Y:S05]  /*0770*/  BRA.U UP0, `(.L_x_65) ;  /* 0xfffffffd00ec7547 */ /* 0x000fea000b83ffff */
.L_x_64:
[----:B------:R-:W-:Y:S04]  /*0780*/  BSSY.RECONVERGENT B0, `(.L_x_66) ;  /* 0x00000ef000007945 */ /* 0x000fe80003800200 */
[----:B------:R-:W-:Y:S05]  /*0790*/  @P0 BRA `(.L_x_67) ;  /* 0x0000000c00b40947 */ /* 0x000fea0003800000 */
[----:B------:R-:W2:Y:S01]  /*07a0*/  LDC R3, c[0x0][0x360] ;  /* 0x0000d800ff037b82 */ /* 0x000ea20000000800 */
[----:B------:R-:W-:-:S13]  /*07b0*/  ISETP.NE.AND P0, PT, R12, RZ, PT ;  /* 0x000000ff0c00720c */ /* 0x000fda0003f05270 */
[----:B------:R-:W-:Y:S05]  /*07c0*/  @!P0 BRA `(.L_x_68) ;  /* 0x00000008002c8947 */ /* 0x000fea0003800000 */
[C---:B------:R-:W-:Y:S01]  /*07d0*/  LOP3.LUT R13, R12.reuse, 0x3, RZ, 0xc0, !PT ;  /* 0x000000030c0d7812 */ /* 0x040fe200078ec0ff */
[----:B-1----:R-:W-:Y:S01]  /*07e0*/  IMAD.MOV.U32 R4, RZ, RZ, R0 ;  /* 0x000000ffff047224 */ /* 0x002fe200078e0000 */
[----:B------:R-:W-:-:S07]  /*07f0*/  LOP3.LUT R2, R12, 0xfffffffc, RZ, 0xc0, !PT ;  /* 0xfffffffc0c027812 */ /* 0x000fce00078ec0ff */
.L_x_78:
[----:B------:R-:W-:Y:S01]  /*0800*/  ISETP.GE.U32.AND P0, PT, R12, 0x4, PT ;  /* 0x000000040c00780c */ /* 0x000fe20003f06070 */
[----:B---3--:R-:W-:Y:S02]  /*0810*/  IMAD.MOV.U32 R6, RZ, RZ, RZ ;  /* 0x000000ffff067224 */ /* 0x008fe400078e00ff */
[----:B------:R-:W-:-:S10]  /*0820*/  IMAD.MOV.U32 R5, RZ, RZ, R4 ;  /* 0x000000ffff057224 */ /* 0x000fd400078e0004 */
[----:B------:R-:W-:Y:S05]  /*0830*/  @!P0 BRA `(.L_x_69) ;  /* 0x0000000400988947 */ /* 0x000fea0003800000 */
[----:B------:R-:W-:Y:S01]  /*0840*/  ISETP.GT.AND P0, PT, R2, RZ, PT ;  /* 0x000000ff0200720c */ /* 0x000fe20003f04270 */
[----:B0-----:R-:W-:Y:S02]  /*0850*/  IMAD.MOV.U32 R9, RZ, RZ, RZ ;  /* 0x000000ffff097224 */ /* 0x001fe400078e00ff */
        /* <DEDUP_REMOVED lines=9> */
.L_x_72:
[----:B------:R-:W-:Y:S01]  /*08f0*/  IMAD.SHL.U32 R8, R5, 0x4, RZ ;  /* 0x0000000405087824 */ /* 0x000fe200078e00ff */
[--C-:B------:R-:W-:Y:S01]  /*0900*/  SHF.R.U32.HI R10, RZ, 0x2, R5.reuse ;  /* 0x00000002ff0a7819 */ /* 0x100fe20000011605 */
[----:B------:R-:W-:Y:S01]  /*0910*/  VIADD R7, R7, 0x10 ;  /* 0x0000001007077836 */ /* 0x000fe20000000000 */
[--C-:B------:R-:W-:Y:S02]  /*0920*/  SHF.R.U32.HI R14, RZ, 0x4, R5.reuse ;  /* 0x00000004ff0e7819 */ /* 0x100fe40000011605 */
        /* <DEDUP_REMOVED lines=10> */
[----:B------:R-:W-:Y:S01]  /*09d0*/  SHF.R.U32.HI R16, RZ, 0x8, R5 ;  /* 0x00000008ff107819 */ /* 0x000fe20000011605 */
[----:B------:R-:W-:Y:S01]  /*09e0*/  IMAD R8, R8, 0x2, R9 ;  /* 0x0000000208087824 */ /* 0x000fe200078e0209 */
[----:B------:R-:W-:-:S02]  /*09f0*/  SHF.R.U32.HI R9, RZ, 0x6, R5 ;  /* 0x00000006ff097819 */ /* 0x000fc40000011605 */
[----:B------:R-:W-:Y:S01]  /*0a00*/  LOP3.LUT R11, R14, 0x2, RZ, 0xc0, !PT ;  /* 0x000000020e0b7812 */ /* 0x000fe200078ec0ff */
[----:B------:R-:W-:Y:S01]  /*0a10*/  IMAD R8, R8, 0x8, R15 ;  /* 0x0000000808087824 */ /* 0x000fe200078e020f */
[----:B------:R-:W-:Y:S02]  /*0a20*/  LOP3.LUT R9, R9, 0x1, RZ, 0xc0, !PT ;  /* 0x0000000109097812 */ /* 0x000fe400078ec0ff */
[----:B------:R-:W-:Y:S01]  /*0a30*/  LOP3.LUT R15, R10, 0x1, RZ, 0xc0, !PT ;  /* 0x000000010a0f7812 */ /* 0x000fe200078ec0ff */
[----:B------:R-:W-:Y:S01]  /*0a40*/  IMAD.SHL.U32 R10, R16, 0x4, RZ ;  /* 0x00000004100a7824 */ /* 0x000fe200078e00ff */
[----:B------:R-:W-:Y:S02]  /*0a50*/  IADD3 R8, PT, PT, R9, R11, R8 ;  /* 0x0000000b09087210 */ /* 0x000fe40007ffe008 */
[----:B------:R-:W-:Y:S02]  /*0a60*/  SHF.R.U32.HI R14, RZ, 0xc, R5 ;  /* 0x0000000cff0e7819 */ /* 0x000fe40000011605 */
[----:B------:R-:W-:Y:S01]  /*0a70*/  LOP3.LUT R9, R10, 0x4, RZ, 0xc0, !PT ;  /* 0x000000040a097812 */ /* 0x000fe200078ec0ff */
[----:B------:R-:W-:Y:S01]  /*0a80*/  IMAD R8, R8, 0x2, R15 ;  /* 0x0000000208087824 */ /* 0x000fe200078e020f */
[--C-:B------:R-:W-:Y:S01]  /*0a90*/  SHF.R.U32.HI R10, RZ, 0xa, R5.reuse ;  /* 0x0000000aff0a7819 */ /* 0x100fe20000011605 */
[----:B------:R-:W-:Y:S01]  /*0aa0*/  IMAD.SHL.U32 R15, R14, 0x4, RZ ;  /* 0x000000040e0f7824 */ /* 0x000fe200078e00ff */
[----:B------:R-:W-:Y:S01]  /*0ab0*/  SHF.R.U32.HI R11, RZ, 0xb, R5 ;  /* 0x0000000bff0b7819 */ /* 0x000fe20000011605 */
[----:B------:R-:W-:Y:S01]  /*0ac0*/  IMAD R8, R8, 0x8, R9 ;  /* 0x0000000808087824 */ /* 0x000fe200078e0209 */
[----:B------:R-:W-:-:S02]  /*0ad0*/  LOP3.LUT R9, R16, 0x2, RZ, 0xc0, !PT ;  /* 0x0000000210097812 */ /* 0x000fc400078ec0ff */
[----:B------:R-:W-:Y:S02]  /*0ae0*/  LOP3.LUT R10, R10, 0x1, RZ, 0xc0, !PT ;  /* 0x000000010a0a7812 */ /* 0x000fe400078ec0ff */
[----:B------:R-:W-:Y:S02]  /*0af0*/  LOP3.LUT R11, R11, 0x1, RZ, 0xc0, !PT ;  /* 0x000000010b0b7812 */ /* 0x000fe400078ec0ff */
[----:B------:R-:W-:Y:S02]  /*0b00*/  IADD3 R8, PT, PT, R10, R9, R8 ;  /* 0x000000090a087210 */ /* 0x000fe40007ffe008 */
[----:B------:R-:W-:Y:S02]  /*0b10*/  LOP3.LUT R15, R15, 0x4, RZ, 0xc0, !PT ;  /* 0x000000040f0f7812 */ /* 0x000fe400078ec0ff */
[----:B------:R-:W-:Y:S01]  /*0b20*/  ISETP.GE.AND P1, PT, R7, R6, PT ;  /* 0x000000060700720c */ /* 0x000fe20003f26270 */
[----:B------:R-:W-:Y:S01]  /*0b30*/  IMAD R8, R8, 0x2, R11 ;  /* 0x0000000208087824 */ /* 0x000fe200078e020b */
[----:B------:R-:W-:-:S02]  /*0b40*/  SHF.R.U32.HI R9, RZ, 0xe, R5 ;  /* 0x0000000eff097819 */ /* 0x000fc40000011605 */
[----:B------:R-:W-:Y:S01]  /*0b50*/  SHF.R.U32.HI R10, RZ, 0xf, R5 ;  /* 0x0000000fff0a7819 */ /* 0x000fe20000011605 */
[----:B------:R-:W-:Y:S01]  /*0b60*/  IMAD R8, R8, 0x8, R15 ;  /* 0x0000000808087824 */ /* 0x000fe200078e020f */
[----:B------:R-:W-:Y:S02]  /*0b70*/  LOP3.LUT R11, R14, 0x2, RZ, 0xc0, !PT ;  /* 0x000000020e0b7812 */ /* 0x000fe400078ec0ff */
[----:B------:R-:W-:Y:S02]  /*0b80*/  LOP3.LUT R9, R9, 0x1, RZ, 0xc0, !PT ;  /* 0x0000000109097812 */ /* 0x000fe400078ec0ff */
[----:B------:R-:W-:Y:S02]  /*0b90*/  LOP3.LUT R10, R10, 0x1, RZ, 0xc0, !PT ;  /* 0x000000010a0a7812 */ /* 0x000fe400078ec0ff */
[----:B------:R-:W-:Y:S02]  /*0ba0*/  IADD3 R9, PT, PT, R9, R11, R8 ;  /* 0x0000000b09097210 */ /* 0x000fe40007ffe008 */
[----:B------:R-:W-:-:S03]  /*0bb0*/  SHF.R.U32.HI R5, RZ, 0x10, R5 ;  /* 0x00000010ff057819 */ /* 0x000fc60000011605 */
[----:B------:R-:W-:Y:S01]  /*0bc0*/  IMAD R9, R9, 0x2, R10 ;  /* 0x0000000209097824 */ /* 0x000fe200078e020a */
[----:B------:R-:W-:Y:S06]  /*0bd0*/  @!P1 BRA `(.L_x_72) ;  /* 0xfffffffc00449947 */ /* 0x000fec000383ffff */
.L_x_71:
[----:B------:R-:W-:-:S05]  /*0be0*/  IMAD.IADD R6, R2, 0x1, -R7 ;  /* 0x0000000102067824 */ /* 0x000fca00078e0a07 */
[----:B------:R-:W-:-:S13]  /*0bf0*/  ISETP.GT.AND P1, PT, R6, 0x4, PT ;  /* 0x000000040600780c */ /* 0x000fda0003f24270 */
[----:B------:R-:W-:Y:S05]  /*0c00*/  @!P1 BRA `(.L_x_73) ;  /* 0x0000000000609947 */ /* 0x000fea0003800000 */
        /* <DEDUP_REMOVED lines=10> */
[----:B------:R-:W-:Y:S02]  /*0cb0*/  PLOP3.LUT P0, PT, PT, PT, PT, 0x8, 0x80 ;  /* 0x000000000080781c */ /* 0x000fe40003f0e170 */
[----:B------:R-:W-:Y:S02]  /*0cc0*/  LOP3.LUT R9, R9, 0x1, RZ, 0xc0, !PT ;  /* 0x0000000109097812 */ /* 0x000fe400078ec0ff */
[----:B------:R-:W-:Y:S02]  /*0cd0*/  IADD3 R6, PT, PT, R8, R11, R6 ;  /* 0x0000000b08067210 */ /* 0x000fe40007ffe006 */
[----:B------:R-:W-:Y:S02]  /*0ce0*/  LOP3.LUT R11, R14, 0x4, RZ, 0xc0, !PT ;  /* 0x000000040e0b7812 */ /* 0x000fe400078ec0ff */
[----:B------:R-:W-:Y:S01]  /*0cf0*/  SHF.R.U32.HI R8, RZ, 0x6, R5 ;  /* 0x00000006ff087819 */ /* 0x000fe20000011605 */
[----:B------:R-:W-:Y:S01]  /*0d00*/  IMAD R6, R6, 0x2, R9 ;  /* 0x0000000206067824 */ /* 0x000fe200078e0209 */
[----:B------:R-:W-:-:S02]  /*0d10*/  SHF.R.U32.HI R14, RZ, 0x7, R5 ;  /* 0x00000007ff0e7819 */ /* 0x000fc40000011605 */
[----:B------:R-:W-:Y:S01]  /*0d20*/  LOP3.LUT R9, R10, 0x2, RZ, 0xc0, !PT ;  /* 0x000000020a097812 */ /* 0x000fe200078ec0ff */
[----:B------:R-:W-:Y:S01]  /*0d30*/  IMAD R6, R6, 0x8, R11 ;  /* 0x0000000806067824 */ /* 0x000fe200078e020b */
[----:B------:R-:W-:Y:S02]  /*0d40*/  LOP3.LUT R8, R8, 0x1, RZ, 0xc0, !PT ;  /* 0x0000000108087812 */ /* 0x000fe400078ec0ff */
[----:B------:R-:W-:Y:S02]  /*0d50*/  LOP3.LUT R14, R14, 0x1, RZ, 0xc0, !PT ;  /* 0x000000010e0e7812 */ /* 0x000fe400078ec0ff */
[----:B------:R-:W-:Y:S02]  /*0d60*/  IADD3 R9, PT, PT, R8, R9, R6 ;  /* 0x0000000908097210 */ /* 0x000fe40007ffe006 */
[----:B------:R-:W-:-:S03]  /*0d70*/  SHF.R.U32.HI R5, RZ, 0x8, R5 ;  /* 0x00000008ff057819 */ /* 0x000fc60000011605 */
[----:B------:R-:W-:-:S07]  /*0d80*/  IMAD R9, R9, 0x2, R14 ;  /* 0x0000000209097824 */ /* 0x000fce00078e020e */
.L_x_73:
[----:B------:R-:W-:-:S13]  /*0d90*/  ISETP.NE.OR P0, PT, R7, R2, P0 ;  /* 0x000000020700720c */ /* 0x000fda0000705670 */
[----:B------:R-:W-:Y:S05]  /*0da0*/  @!P0 BRA `(.L_x_74) ;  /* 0x0000000000388947 */ /* 0x000fea0003800000 */
.L_x_70:
        /* <DEDUP_REMOVED lines=14> */
.L_x_74:
[----:B------:R-:W-:-:S07]  /*0e90*/  IMAD.SHL.U32 R6, R9, 0x2, RZ ;  /* 0x0000000209067824 */ /* 0x000fce00078e00ff */
.L_x_69:
[----:B------:R-:W-:-:S13]  /*0ea0*/  ISETP.NE.AND P0, PT, R13, RZ, PT ;  /* 0x000000ff0d00720c */ /* 0x000fda0003f05270 */
[----:B------:R-:W-:Y:S05]  /*0eb0*/  @!P0 BRA `(.L_x_75) ;  /* 0x00000000002c8947 */ /* 0x000fea0003800000 */
[----:B------:R-:W-:Y:S02]  /*0ec0*/  ISETP.NE.AND P0, PT, R13, 0x1, PT ;  /* 0x000000010d00780c */ /* 0x000fe40003f05270 */
[----:B0-----:R-:W-:-:S05]  /*0ed0*/  LOP3.LUT R9, R5, 0x1, RZ, 0xc0, !PT ;  /* 0x0000000105097812 */ /* 0x001fca00078ec0ff */
        /* <DEDUP_REMOVED lines=9> */
.L_x_75:
[----:B------:R-:W-:Y:S01]  /*0f70*/  ISETP.GE.AND P0, PT, R4, R9, PT ;  /* 0x000000090400720c */ /* 0x000fe20003f06270 */
[----:B------:R-:W-:-:S12]  /*0f80*/  BSSY.RECONVERGENT B1, `(.L_x_76) ;  /* 0x000000b000017945 */ /* 0x000fd80003800200 */
[----:B------:R-:W-:Y:S05]  /*0f90*/  @P0 BRA `(.L_x_77) ;  /* 0x0000000000240947 */ /* 0x000fea0003800000 */
[----:B------:R-:W1:Y:S01]  /*0fa0*/  S2UR UR5, SR_CgaCtaId ;  /* 0x00000000000579c3 */ /* 0x000e620000008800 */
[----:B------:R-:W-:Y:S02]  /*0fb0*/  UMOV UR4, 0x400 ;  /* 0x0000040000047882 */ /* 0x000fe40000000000 */
[----:B-1----:R-:W-:-:S06]  /*0fc0*/  ULEA UR4, UR5, UR4, 0x18 ;  /* 0x0000000405047291 */ /* 0x002fcc000f8ec0ff */
[----:B0-----:R-:W-:Y:S02]  /*0fd0*/  LEA R8, R9, UR4, 0x3 ;  /* 0x0000000409087c11 */ /* 0x001fe4000f8e18ff */
[----:B------:R-:W-:-:S03]  /*0fe0*/  LEA R5, R4, UR4, 0x3 ;  /* 0x0000000404057c11 */ /* 0x000fc6000f8e18ff */
[----:B------:R-:W0:Y:S04]  /*0ff0*/  LDS.64 R10, [R8] ;  /* 0x00000000080a7984 */ /* 0x000e280000000a00 */
[----:B------:R-:W1:Y:S04]  /*1000*/  LDS.64 R6, [R5] ;  /* 0x0000000005067984 */ /* 0x000e680000000a00 */
[----:B0-----:R3:W-:Y:S04]  /*1010*/  STS.64 [R5], R10 ;  /* 0x0000000a05007388 */ /* 0x0017e80000000a00 */
[----:B-1----:R3:W-:Y:S02]  /*1020*/  STS.64 [R8], R6 ;  /* 0x0000000608007388 */ /* 0x0027e40000000a00 */
.L_x_77:
[----:B------:R-:W-:Y:S05]  /*1030*/  BSYNC.RECONVERGENT B1 ;  /* 0x0000000000017941 */ /* 0x000fea0003800200 */
.L_x_76:
[----:B--2---:R-:W-:-:S05]  /*1040*/  IMAD.IADD R4, R3, 0x1, R4 ;  /* 0x0000000103047824 */ /* 0x004fca00078e0204 */
[----:B------:R-:W-:-:S13]  /*1050*/  ISETP.GE.AND P0, PT, R4, UR12, PT ;  /* 0x0000000c04007c0c */ /* 0x000fda000bf06270 */
[----:B------:R-:W-:Y:S05]  /*1060*/  @!P0 BRA `(.L_x_78) ;  /* 0xfffffff400e48947 */ /* 0x000fea000383ffff */
[----:B------:R-:W-:Y:S05]  /*1070*/  BRA `(.L_x_67) ;  /* 0x00000004007c7947 */ /* 0x000fea0003800000 */
.L_x_68:
[----:B012---:R-:W0:Y:S01]  /*1080*/  I2F.U32.RP R8, R3 ;  /* 0x0000000300087306 */ /* 0x007e220000209000 */
[----:B------:R-:W-:Y:S01]  /*1090*/  IMAD.IADD R2, R0, 0x1, R3 ;  /* 0x0000000100027824 */ /* 0x000fe200078e0203 */
[----:B------:R-:W-:Y:S01]  /*10a0*/  ISETP.NE.U32.AND P2, PT, R3, RZ, PT ;  /* 0x000000ff0300720c */ /* 0x000fe20003f45070 */
[----:B------:R-:W-:Y:S03]  /*10b0*/  BSSY.RECONVERGENT B1, `(.L_x_79) ;  /* 0x000002c000017945 */ /* 0x000fe60003800200 */
        /* <DEDUP_REMOVED lines=30> */
.L_x_81:
        /* <DEDUP_REMOVED lines=13> */
.L_x_80:
[----:B------:R-:W-:Y:S05]  /*1370*/  BSYNC.RECONVERGENT B1 ;  /* 0x0000000000017941 */ /* 0x000fea0003800200 */
.L_x_79:
[----:B------:R-:W-:Y:S05]  /*1380*/  @!P1 BRA `(.L_x_67) ;  /* 0x0000000000b89947 */ /* 0x000fea0003800000 */
[----:B------:R-:W0:Y:S01]  /*1390*/  S2UR UR5, SR_CgaCtaId ;  /* 0x00000000000579c3 */ /* 0x000e220000008800 */
[----:B------:R-:W-:Y:S02]  /*13a0*/  UMOV UR4, 0x400 ;  /* 0x0000040000047882 */ /* 0x000fe40000000000 */
[----:B0-----:R-:W-:-:S06]  /*13b0*/  ULEA UR4, UR5, UR4, 0x18 ;  /* 0x0000000405047291 */ /* 0x001fcc000f8ec0ff */
[----:B------:R-:W-:-:S07]  /*13c0*/  IMAD.U32 R2, RZ, RZ, UR4 ;  /* 0x00000004ff027e24 */ /* 0x000fce000f8e00ff */
.L_x_82:
[----:B------:R-:W-:Y:S01]  /*13d0*/  ISETP.GT.AND P0, PT, R4, -0x1, PT ;  /* 0xffffffff0400780c */ /* 0x000fe20003f04270 */
[----:B--2---:R-:W-:-:S04]  /*13e0*/  IMAD.IADD R5, R3, 0x1, R4 ;  /* 0x0000000103057824 */ /* 0x004fc800078e0204 */
        /* <DEDUP_REMOVED lines=33> */
[----:B------:R-:W-:-:S03]  /*1600*/  ISETP.GE.AND P0, PT, R4, UR12, PT ;  /* 0x0000000c04007c0c */ /* 0x000fc6000bf06270 */
[----:B------:R-:W-:Y:S01]  /*1610*/  @!P1 LDS.64 R10, [R5] ;  /* 0x00000000050a9984 */ /* 0x000fe20000000a00 */
[----:B0-----:R-:W-:-:S05]  /*1620*/  @!P1 LEA R2, R16, R7, 0x18 ;  /* 0x0000000710029211 */ /* 0x001fca00078ec0ff */
[----:B------:R-:W0:Y:S04]  /*1630*/  @!P1 LDS.64 R12, [R2] ;  /* 0x00000000020c9984 */ /* 0x000e280000000a00 */
[----:B0-----:R2:W-:Y:S04]  /*1640*/  @!P1 STS.64 [R5], R12 ;  /* 0x0000000c05009388 */ /* 0x0015e80000000a00 */
[----:B------:R2:W-:Y:S01]  /*1650*/  @!P1 STS.64 [R2], R10 ;  /* 0x0000000a02009388 */ /* 0x0005e20000000a00 */
[----:B------:R-:W-:Y:S05]  /*1660*/  @!P0 BRA `(.L_x_82) ;  /* 0xfffffffc00588947 */ /* 0x000fea000383ffff */
.L_x_67:
[----:B------:R-:W-:Y:S05]  /*1670*/  BSYNC.RECONVERGENT B0 ;  /* 0x0000000000007941 */ /* 0x000fea0003800200 */
.L_x_66:
[----:B------:R-:W4:Y:S02]  /*1680*/  LDCU UR5, c[0x0][0x390] ;  /* 0x00007200ff0577ac */ /* 0x000f240008000800 */
[----:B----4-:R-:W-:Y:S01]  /*1690*/  UISETP.GE.AND UP0, UPT, UR5, 0x4, UPT ;  /* 0x000000040500788c */ /* 0x010fe2000bf06270 */
[----:B------:R-:W-:Y:S08]  /*16a0*/  BAR.SYNC.DEFER_BLOCKING 0x0 ;  /* 0x0000000000007b1d */ /* 0x000ff00000010000 */
[----:B------:R-:W-:Y:S05]  /*16b0*/  BRA.U !UP0, `(.L_x_83) ;  /* 0x0000000d08b87547 */ /* 0x000fea000b800000 */
[----:B-123--:R-:W-:Y:S01]  /*16c0*/  IMAD.MOV.U32 R5, RZ, RZ, 0x1 ;  /* 0x00000001ff057424 */ /* 0x00efe200078e00ff */
[----:B------:R-:W1:Y:S01]  /*16d0*/  LDCU UR9, c[0x0][0x360] ;  /* 0x00006c00ff0977ac */ /* 0x000e620008000800 */
[----:B------:R-:W-:-:S12]  /*16e0*/  USHF.R.U32.HI UR5, URZ, 0x2, UR5 ;  /* 0x00000002ff057899 */ /* 0x000fd80008011605 */
.L_x_95:
[----:B------:R-:W-:Y:S01]  /*16f0*/  ISETP.GE.U32.AND P0, PT, R0, UR5, PT ;  /* 0x0000000500007c0c */ /* 0x000fe2000bf06070 */
[----:B------:R-:W-:-:S12]  /*1700*/  BSSY.RECONVERGENT B0, `(.L_x_84) ;  /* 0x00000e5000007945 */ /* 0x000fd80003800200 */
[----:B----4-:R-:W-:Y:S05]  /*1710*/  @P0 BRA `(.L_x_85) ;  /* 0x0000000c008c0947 */ /* 0x010fea0003800000 */
[C---:B------:R-:W-:Y:S02]  /*1720*/  VIADD R2, R5.reuse, 0xffffffff ;  /* 0xffffffff05027836 */ /* 0x040fe40000000000 */
[C---:B0-----:R-:W-:Y:S02]  /*1730*/  IMAD.SHL.U32 R7, R5.reuse, 0x2, RZ ;  /* 0x0000000205077824 */ /* 0x041fe400078e00ff */
[----:B------:R-:W-:Y:S01]  /*1740*/  IMAD.MOV.U32 R23, RZ, RZ, R0 ;  /* 0x000000ffff177224 */ /* 0x000fe200078e0000 */
[----:B------:R-:W-:Y:S01]  /*1750*/  LOP3.LUT R2, R5, R2, RZ, 0xc, !PT ;  /* 0x0000000205027212 */ /* 0x000fe200078e0cff */
[----:B------:R0:W2:Y:S08]  /*1760*/  I2F.F64 R8, R7 ;  /* 0x0000000700087312 */ /* 0x0000b00000201c00 */
[----:B------:R0:W3:Y:S02]  /*1770*/  POPC R22, R2 ;  /* 0x0000000200167309 */ /* 0x0000e40000000000 */
.L_x_94:
[-C--:B------:R-:W-:Y:S01]  /*1780*/  IABS R13, R5.reuse ;  /* 0x00000005000d7213 */ /* 0x080fe20000000000 */
[----:B------:R-:W-:Y:S01]  /*1790*/  UMOV UR10, 0x54442d18 ;  /* 0x54442d18000a7882 */ /* 0x000fe20000000000 */
[----:B----4-:R-:W-:Y:S01]  /*17a0*/  IABS R10, R5 ;  /* 0x00000005000a7213 */ /* 0x010fe20000000000 */
[----:B------:R-:W-:Y:S01]  /*17b0*/  UMOV UR11, 0x401921fb ;  /* 0x401921fb000b7882 */ /* 0x000fe20000000000 */
[----:B------:R-:W4:Y:S01]  /*17c0*/  I2F.RP R4, R13 ;  /* 0x0000000d00047306 */ /* 0x000f220000209400 */
[----:B------:R-:W-:Y:S01]  /*17d0*/  IABS R24, R23 ;  /* 0x0000001700187213 */ /* 0x000fe20000000000 */
[----:B------:R-:W-:Y:S01]  /*17e0*/  BSSY.RECONVERGENT B1, `(.L_x_86) ;  /* 0x0000029000017945 */ /* 0x000fe20003800200 */
[----:B------:R-:W-:-:S05]  /*17f0*/  ISETP.GE.AND P2, PT, R23, RZ, PT ;  /* 0x000000ff1700720c */ /* 0x000fca0003f46270 */
[----:B----4-:R-:W0:Y:S02]  /*1800*/  MUFU.RCP R4, R4 ;  /* 0x0000000400047308 */ /* 0x010e240000001000 */
[----:B0-----:R-:W-:Y:S02]  /*1810*/  VIADD R2, R4, 0xffffffe ;  /* 0x0ffffffe04027836 */ /* 0x001fe40000000000 */
[----:B------:R-:W-:-:S04]  /*1820*/  IMAD.MOV R4, RZ, RZ, -R10 ;  /* 0x000000ffff047224 */ /* 0x000fc800078e0a0a */
[----:B------:R0:W4:Y:S02]  /*1830*/  F2I.FTZ.U32.TRUNC.NTZ R3, R2 ;  /* 0x0000000200037305 */ /* 0x000124000021f000 */
[----:B0-----:R-:W-:Y:S02]  /*1840*/  IMAD.MOV.U32 R2, RZ, RZ, RZ ;  /* 0x000000ffff027224 */ /* 0x001fe400078e00ff */
[----:B----4-:R-:W-:-:S04]  /*1850*/  IMAD.MOV R6, RZ, RZ, -R3 ;  /* 0x000000ffff067224 */ /* 0x010fc800078e0a03 */
[----:B------:R-:W-:-:S04]  /*1860*/  IMAD R11, R6, R13, RZ ;  /* 0x0000000d060b7224 */ /* 0x000fc800078e02ff */
[----:B------:R-:W-:-:S04]  /*1870*/  IMAD.HI.U32 R3, R3, R11, R2 ;  /* 0x0000000b03037227 */ /* 0x000fc800078e0002 */
[----:B------:R-:W-:Y:S02]  /*1880*/  IMAD.MOV.U32 R2, RZ, RZ, 0x1 ;  /* 0x00000001ff027424 */ /* 0x000fe400078e00ff */
[----:B------:R-:W-:-:S04]  /*1890*/  IMAD.HI.U32 R3, R3, R24, RZ ;  /* 0x0000001803037227 */ /* 0x000fc800078e00ff */
[----:B------:R-:W-:Y:S02]  /*18a0*/  IMAD R24, R3, R4, R24 ;  /* 0x0000000403187224 */ /* 0x000fe400078e0218 */
[----:B--2---:R-:W0:Y:S03]  /*18b0*/  MUFU.RCP64H R3, R9 ;  /* 0x0000000900037308 */ /* 0x004e260000001800 */
        /* <DEDUP_REMOVED lines=13> */
[----:B0-----:R-:W-:-:S08]  /*1990*/  DMUL R14, R2, -UR10 ;  /* 0x8000000a020e7c28 */ /* 0x001fd00008000000 */
        /* <DEDUP_REMOVED lines=9> */
[----:B------:R-:W-:-:S07]  /*1a30*/  IMAD.MOV.U32 R13, RZ, RZ, R9 ;  /* 0x000000ffff0d7224 */ /* 0x000fce00078e0009 */
[----:B-1-3--:R-:W-:Y:S05]  /*1a40*/  CALL.REL.NOINC `($__internal_2_$__cuda_sm20_div_rn_f64_full) ;  /* 0x0000001800947944 */ /* 0x00afea0003c00000 */
[----:B------:R-:W-:Y:S02]  /*1a50*/  IMAD.MOV.U32 R2, RZ, RZ, R26 ;  /* 0x000000ffff027224 */ /* 0x000fe400078e001a */
[----:B------:R-:W-:-:S07]  /*1a60*/  IMAD.MOV.U32 R3, RZ, RZ, R27 ;  /* 0x000000ffff037224 */ /* 0x000fce00078e001b */
.L_x_87:
[----:B-1----:R-:W-:Y:S05]  /*1a70*/  BSYNC.RECONVERGENT B1 ;  /* 0x0000000000017941 */ /* 0x002fea0003800200 */
.L_x_86:
        /* <DEDUP_REMOVED lines=22> */
.L_x_90:
[----:B0-----:R-:W-:-:S05]  /*1be0*/  IMAD.WIDE.U32 R14, R6, 0x4, R2 ;  /* 0x00000004060e7825 */ /* 0x001fca00078e0002 */
[----:B------:R-:W2:Y:S01]  /*1bf0*/  LDG.E.CONSTANT R12, desc[UR14][R14.64] ;  /* 0x0000000e0e0c7981 */ /* 0x000ea2000c1e9900 */
[C---:B-1----:R-:W-:Y:S02]  /*1c00*/  IMAD R4, R6.reuse, 0x4, R1 ;  /* 0x0000000406047824 */ /* 0x042fe400078e0201 */
        /* <DEDUP_REMOVED lines=12> */
[----:B------:R-:W-:-:S05]  /*1cd0*/  SHF.R.U32.HI R2, RZ, 0x5, R2 ;  /* 0x00000005ff027819 */ /* 0x000fca0000011602 */
[----:B------:R-:W-:-:S05]  /*1ce0*/  IMAD R14, R2, -0x4, R1 ;  /* 0xfffffffc020e7824 */ /* 0x000fca00078e0201 */
[----:B------:R-:W2:Y:S04]  /*1cf0*/  LDL R2, [R14+0x18] ;  /* 0x000018000e027983 */ /* 0x000ea80000100800 */
[----:B------:R-:W2:Y:S04]  /*1d00*/  LDL R3, [R14+0x14] ;  /* 0x000014000e037983 */ /* 0x000ea80000100800 */
[----:B-1----:R-:W4:Y:S01]  /*1d10*/  @P0 LDL R4, [R14+0x10] ;  /* 0x000010000e040983 */ /* 0x002f220000100800 */
[----:B------:R-:W-:Y:S01]  /*1d20*/  LOP3.LUT R6, R6, 0x1f, RZ, 0xc0, !PT ;  /* 0x0000001f06067812 */ /* 0x000fe200078ec0ff */
[----:B------:R-:W-:Y:S01]  /*1d30*/  UMOV UR10, 0x54442d19 ;  /* 0x54442d19000a7882 */ /* 0x000fe20000000000 */
[----:B------:R-:W-:-:S02]  /*1d40*/  UMOV UR11, 0x3bf921fb ;  /* 0x3bf921fb000b7882 */ /* 0x000fc40000000000 */
[-C--:B--2---:R-:W-:Y:S02]  /*1d50*/  @P0 SHF.L.W.U32.HI R2, R3, R6.reuse, R2 ;  /* 0x0000000603020219 */ /* 0x084fe40000010e02 */
[----:B----4-:R-:W-:Y:S02]  /*1d60*/  @P0 SHF.L.W.U32.HI R3, R4, R6, R3 ;  /* 0x0000000604030219 */ /* 0x010fe40000010e03 */
[----:B------:R-:W-:Y:S02]  /*1d70*/  ISETP.GE.AND P0, PT, R11, RZ, PT ;  /* 0x000000ff0b00720c */ /* 0x000fe40003f06270 */
[C---:B------:R-:W-:Y:S01]  /*1d80*/  SHF.L.W.U32.HI R4, R3.reuse, 0x2, R2 ;  /* 0x0000000203047819 */ /* 0x040fe20000010e02 */
[----:B------:R-:W-:-:S03]  /*1d90*/  IMAD.SHL.U32 R3, R3, 0x4, RZ ;  /* 0x0000000403037824 */ /* 0x000fc600078e00ff */
[----:B------:R-:W-:-:S04]  /*1da0*/  SHF.R.S32.HI R6, RZ, 0x1f, R4 ;  /* 0x0000001fff067819 */ /* 0x000fc80000011404 */
[C---:B------:R-:W-:Y:S02]  /*1db0*/  LOP3.LUT R12, R6.reuse, R3, RZ, 0x3c, !PT ;  /* 0x00000003060c7212 */ /* 0x040fe400078e3cff */
[----:B------:R-:W-:Y:S02]  /*1dc0*/  LOP3.LUT R13, R6, R4, RZ, 0x3c, !PT ;  /* 0x00000004060d7212 */ /* 0x000fe400078e3cff */
[----:B------:R-:W-:Y:S02]  /*1dd0*/  SHF.R.U32.HI R3, RZ, 0x1e, R2 ;  /* 0x0000001eff037819 */ /* 0x000fe40000011602 */
[C---:B------:R-:W-:Y:S02]  /*1de0*/  LOP3.LUT R2, R4.reuse, R11, RZ, 0x3c, !PT ;  /* 0x0000000b04027212 */ /* 0x040fe400078e3cff */
[----:B------:R-:W1:Y:S01]  /*1df0*/  I2F.F64.S64 R12, R12 ;  /* 0x0000000c000c7312 */ /* 0x000e620000301c00 */
[----:B------:R-:W-:Y:S02]  /*1e00*/  LEA.HI R4, R4, R3, RZ, 0x1 ;  /* 0x0000000304047211 */ /* 0x000fe400078f08ff */
[----:B------:R-:W-:-:S03]  /*1e10*/  ISETP.GE.AND P1, PT, R2, RZ, PT ;  /* 0x000000ff0200720c */ /* 0x000fc60003f26270 */
[----:B------:R-:W-:-:S04]  /*1e20*/  IMAD.MOV R2, RZ, RZ, -R4 ;  /* 0x000000ffff027224 */ /* 0x000fc800078e0a04 */
[----:B------:R-:W-:Y:S01]  /*1e30*/  @!P0 IMAD.MOV.U32 R4, RZ, RZ, R2 ;  /* 0x000000ffff048224 */ /* 0x000fe200078e0002 */
[----:B-1----:R-:W-:-:S10]  /*1e40*/  DMUL R14, R12, UR10 ;  /* 0x0000000a0c0e7c28 */ /* 0x002fd40008000000 */
[----:B------:R-:W1:Y:S02]  /*1e50*/  F2F.F32.F64 R14, R14 ;  /* 0x0000000e000e7310 */ /* 0x000e640000301000 */
[----:B01----:R-:W-:-:S07]  /*1e60*/  FSEL R6, -R14, R14, !P1 ;  /* 0x0000000e0e067208 */ /* 0x003fce0004800100 */
.L_x_89:
[----:B------:R-:W-:Y:S05]  /*1e70*/  BSYNC.RECONVERGENT B1 ;  /* 0x0000000000017941 */ /* 0x000fea0003800200 */
.L_x_88:
[----:B------:R-:W-:Y:S02]  /*1e80*/  IMAD.MOV.U32 R10, RZ, RZ, 0x37cbac00 ;  /* 0x37cbac00ff0a7424 */ /* 0x000fe400078e00ff */
[----:B------:R-:W-:Y:S01]  /*1e90*/  FMUL R3, R6, R6 ;  /* 0x0000000606037220 */ /* 0x000fe20000400000 */
[----:B------:R-:W-:Y:S01]  /*1ea0*/  LOP3.LUT R12, R4, 0x1, RZ, 0xc0, !PT ;  /* 0x00000001040c7812 */ /* 0x000fe200078ec0ff */
[----:B------:R-:W-:Y:S01]  /*1eb0*/  IMAD.MOV.U32 R16, RZ, RZ, 0x3c0885e4 ;  /* 0x3c0885e4ff107424 */ /* 0x000fe200078e00ff */
[----:B------:R-:W-:Y:S01]  /*1ec0*/  BSSY.RECONVERGENT B1, `(.L_x_91) ;  /* 0x0000044000017945 */ /* 0x000fe20003800200 */
[----:B------:R-:W-:Y:S01]  /*1ed0*/  FFMA R2, R3, R10, -0.0013887860113754868507 ;  /* 0xbab607ed03027423 */ /* 0x000fe2000000000a */
[----:B------:R-:W-:Y:S01]  /*1ee0*/  ISETP.NE.U32.AND P0, PT, R12, 0x1, PT ;  /* 0x000000010c00780c */ /* 0x000fe20003f05070 */
[----:B------:R-:W-:Y:S02]  /*1ef0*/  IMAD.MOV.U32 R17, RZ, RZ, 0x3e2aaaa8 ;  /* 0x3e2aaaa8ff117424 */ /* 0x000fe400078e00ff */
[----:B------:R-:W-:Y:S01]  /*1f00*/  VIADD R13, R4, 0x1 ;  /* 0x00000001040d7836 */ /* 0x000fe20000000000 */
[----:B------:R-:W-:-:S02]  /*1f10*/  FSEL R4, R2, -0.00019574658654164522886, P0 ;  /* 0xb94d415302047808 */ /* 0x000fc40000000000 */
[----:B------:R-:W-:Y:S02]  /*1f20*/  FSEL R12, R16, 0.041666727513074874878, !P0 ;  /* 0x3d2aaabb100c7808 */ /* 0x000fe40004000000 */
[----:B------:R-:W-:Y:S02]  /*1f30*/  FSEL R2, R6, 1, !P0 ;  /* 0x3f80000006027808 */ /* 0x000fe40004000000 */
[----:B------:R-:W-:Y:S01]  /*1f40*/  FSEL R15, -R17, -0.4999999701976776123, !P0 ;  /* 0xbeffffff110f7808 */ /* 0x000fe20004000100 */
[----:B------:R-:W-:Y:S01]  /*1f50*/  FFMA R4, R3, R4, R12 ;  /* 0x0000000403047223 */ /* 0x000fe2000000000c */
[----:B------:R-:W-:Y:S02]  /*1f60*/  FSETP.GE.AND P0, PT, |R11|, 105615, PT ;  /* 0x47ce47800b00780b */ /* 0x000fe40003f06200 */
[----:B------:R-:W-:Y:S01]  /*1f70*/  LOP3.LUT P1, RZ, R13, 0x2, RZ, 0xc0, !PT ;  /* 0x000000020dff7812 */ /* 0x000fe2000782c0ff */
[C---:B------:R-:W-:Y:S01]  /*1f80*/  FFMA R13, R3.reuse, R2, RZ ;  /* 0x00000002030d7223 */ /* 0x040fe200000000ff */
[----:B------:R-:W-:-:S04]  /*1f90*/  FFMA R4, R3, R4, R15 ;  /* 0x0000000403047223 */ /* 0x000fc8000000000f */
[----:B------:R-:W-:-:S07]  /*1fa0*/  FFMA R18, R13, R4, R2 ;  /* 0x000000040d127223 */ /* 0x000fce0000000002 */
[----:B------:R-:W-:Y:S01]  /*1fb0*/  @P1 FADD R18, RZ, -R18 ;  /* 0x80000012ff121221 */ /* 0x000fe20000000000 */
        /* <DEDUP_REMOVED lines=11> */
.L_x_93:
[----:B0-----:R-:W-:-:S06]  /*2070*/  IMAD.WIDE.U32 R12, R6, 0x4, R2 ;  /* 0x00000004060c7825 */ /* 0x001fcc00078e0002 */
        /* <DEDUP_REMOVED lines=18> */
[----:B------:R-:W4:Y:S01]  /*21a0*/  @P0 LDL R2, [R13+0x10] ;  /* 0x000010000d020983 */ /* 0x000f220000100800 */
[----:B------:R-:W-:Y:S01]  /*21b0*/  LOP3.LUT R12, R12, 0x1f, RZ, 0xc0, !PT ;  /* 0x0000001f0c0c7812 */ /* 0x000fe200078ec0ff */
[----:B------:R-:W-:Y:S01]  /*21c0*/  UMOV UR10, 0x54442d19 ;  /* 0x54442d19000a7882 */ /* 0x000fe20000000000 */
[----:B------:R-:W-:Y:S01]  /*21d0*/  UMOV UR11, 0x3bf921fb ;  /* 0x3bf921fb000b7882 */ /* 0x000fe20000000000 */
[----:B------:R-:W-:-:S02]  /*21e0*/  ISETP.GE.AND P1, PT, R11, RZ, PT ;  /* 0x000000ff0b00720c */ /* 0x000fc40003f26270 */
[-C--:B--2---:R-:W-:Y:S02]  /*21f0*/  @P0 SHF.L.W.U32.HI R6, R3, R12.reuse, R6 ;  /* 0x0000000c03060219 */ /* 0x084fe40000010e06 */
[----:B----4-:R-:W-:Y:S02]  /*2200*/  @P0 SHF.L.W.U32.HI R3, R2, R12, R3 ;  /* 0x0000000c02030219 */ /* 0x010fe40000010e03 */
[--C-:B------:R-:W-:Y:S02]  /*2210*/  SHF.R.U32.HI R15, RZ, 0x1e, R6.reuse ;  /* 0x0000001eff0f7819 */ /* 0x100fe40000011606 */
[C---:B-1----:R-:W-:Y:S01]  /*2220*/  SHF.L.W.U32.HI R14, R3.reuse, 0x2, R6 ;  /* 0x00000002030e7819 */ /* 0x042fe20000010e06 */
[----:B------:R-:W-:-:S03]  /*2230*/  IMAD.SHL.U32 R3, R3, 0x4, RZ ;  /* 0x0000000403037824 */ /* 0x000fc600078e00ff */
[----:B------:R-:W-:Y:S02]  /*2240*/  SHF.R.S32.HI R12, RZ, 0x1f, R14 ;  /* 0x0000001fff0c7819 */ /* 0x000fe4000001140e */
[----:B------:R-:W-:Y:S02]  /*2250*/  LEA.HI R20, R14, R15, RZ, 0x1 ;  /* 0x0000000f0e147211 */ /* 0x000fe400078f08ff */
[C---:B------:R-:W-:Y:S02]  /*2260*/  LOP3.LUT R2, R12.reuse, R3, RZ, 0x3c, !PT ;  /* 0x000000030c027212 */ /* 0x040fe400078e3cff */
[----:B------:R-:W-:Y:S01]  /*2270*/  LOP3.LUT R3, R12, R14, RZ, 0x3c, !PT ;  /* 0x0000000e0c037212 */ /* 0x000fe200078e3cff */
[----:B0-----:R-:W-:Y:S01]  /*2280*/  IMAD.MOV R4, RZ, RZ, -R20 ;  /* 0x000000ffff047224 */ /* 0x001fe200078e0a14 */
[----:B------:R-:W-:-:S03]  /*2290*/  LOP3.LUT R11, R14, R11, RZ, 0x3c, !PT ;  /* 0x0000000b0e0b7212 */ /* 0x000fc600078e3cff */
[----:B------:R-:W-:Y:S01]  /*22a0*/  @!P1 IMAD.MOV.U32 R20, RZ, RZ, R4 ;  /* 0x000000ffff149224 */ /* 0x000fe200078e0004 */
[----:B------:R-:W0:Y:S01]  /*22b0*/  I2F.F64.S64 R2, R2 ;  /* 0x0000000200027312 */ /* 0x000e220000301c00 */
[----:B------:R-:W-:Y:S01]  /*22c0*/  ISETP.GE.AND P0, PT, R11, RZ, PT ;  /* 0x000000ff0b00720c */ /* 0x000fe20003f06270 */
[----:B0-----:R-:W-:-:S10]  /*22d0*/  DMUL R12, R2, UR10 ;  /* 0x0000000a020c7c28 */ /* 0x001fd40008000000 */
[----:B------:R-:W0:Y:S02]  /*22e0*/  F2F.F32.F64 R12, R12 ;  /* 0x0000000c000c7310 */ /* 0x000e240000301000 */
[----:B0-----:R-:W-:-:S07]  /*22f0*/  FSEL R19, -R12, R12, !P0 ;  /* 0x0000000c0c137208 */ /* 0x001fce0004000100 */
.L_x_92:
[----:B------:R-:W-:Y:S05]  /*2300*/  BSYNC.RECONVERGENT B1 ;  /* 0x0000000000017941 */ /* 0x000fea0003800200 */
.L_x_91:
[----:B------:R-:W0:Y:S01]  /*2310*/  S2UR UR8, SR_CgaCtaId ;  /* 0x00000000000879c3 */ /* 0x000e220000008800 */
[----:B---3--:R-:W-:Y:S01]  /*2320*/  SHF.R.U32.HI R2, RZ, R22, R23 ;  /* 0x00000016ff027219 */ /* 0x008fe20000011617 */
[----:B------:R-:W-:Y:S01]  /*2330*/  UMOV UR4, 0x400 ;  /* 0x0000040000047882 */ /* 0x000fe20000000000 */
[----:B------:R-:W-:Y:S01]  /*2340*/  FMUL R11, R19, R19 ;  /* 0x00000013130b7220 */ /* 0x000fe20000400000 */
[----:B------:R-:W-:Y:S01]  /*2350*/  LOP3.LUT P1, RZ, R20, 0x2, RZ, 0xc0, !PT ;  /* 0x0000000214ff7812 */ /* 0x000fe2000782c0ff */
[----:B------:R-:W-:Y:S02]  /*2360*/  VIADD R23, R23, UR9 ;  /* 0x0000000917177c36 */ /* 0x000fe40008000000 */
[----:B------:R-:W-:Y:S02]  /*2370*/  IMAD R2, R7, R2, R24 ;  /* 0x0000000207027224 */ /* 0x000fe400078e0218 */
[----:B------:R-:W-:Y:S01]  /*2380*/  FFMA R10, R11, R10, -0.0013887860113754868507 ;  /* 0xbab607ed0b0a7423 */ /* 0x000fe2000000000a */
[----:B0-----:R-:W-:-:S06]  /*2390*/  ULEA UR4, UR8, UR4, 0x18 ;  /* 0x0000000408047291 */ /* 0x001fcc000f8ec0ff */
[----:B------:R-:W-:Y:S02]  /*23a0*/  LEA R4, R2, UR4, 0x3 ;  /* 0x0000000402047c11 */ /* 0x000fe4000f8e18ff */
[----:B------:R-:W-:-:S03]  /*23b0*/  LOP3.LUT R2, R20, 0x1, RZ, 0xc0, !PT ;  /* 0x0000000114027812 */ /* 0x000fc600078ec0ff */
[----:B------:R-:W-:Y:S01]  /*23c0*/  IMAD R3, R5, 0x8, R4 ;  /* 0x0000000805037824 */ /* 0x000fe200078e0204 */
[----:B------:R-:W-:Y:S01]  /*23d0*/  LDS.64 R14, [R4] ;  /* 0x00000000040e7984 */ /* 0x000fe20000000a00 */
[----:B------:R-:W-:-:S03]  /*23e0*/  ISETP.NE.U32.AND P0, PT, R2, 0x1, PT ;  /* 0x000000010200780c */ /* 0x000fc60003f05070 */
[----:B------:R-:W0:Y:S01]  /*23f0*/  LDS.64 R12, [R3] ;  /* 0x00000000030c7984 */ /* 0x000e220000000a00 */
[----:B------:R-:W-:Y:S02]  /*2400*/  FSEL R16, R16, 0.041666727513074874878, P0 ;  /* 0x3d2aaabb10107808 */ /* 0x000fe40000000000 */
[----:B------:R-:W-:Y:S02]  /*2410*/  FSEL R10, R10, -0.00019574658654164522886, !P0 ;  /* 0xb94d41530a0a7808 */ /* 0x000fe40004000000 */
[----:B------:R-:W-:Y:S02]  /*2420*/  FSEL R17, -R17, -0.4999999701976776123, P0 ;  /* 0xbeffffff11117808 */ /* 0x000fe40000000100 */
[----:B------:R-:W-:Y:S01]  /*2430*/  FSEL R2, R19, 1, P0 ;  /* 0x3f80000013027808 */ /* 0x000fe20000000000 */
[----:B------:R-:W-:Y:S01]  /*2440*/  FFMA R10, R11, R10, R16 ;  /* 0x0000000a0b0a7223 */ /* 0x000fe20000000010 */
[----:B------:R-:W-:-:S03]  /*2450*/  ISETP.GE.U32.AND P0, PT, R23, UR5, PT ;  /* 0x0000000517007c0c */ /* 0x000fc6000bf06070 */
[C---:B------:R-:W-:Y:S01]  /*2460*/  FFMA R10, R11.reuse, R10, R17 ;  /* 0x0000000a0b0a7223 */ /* 0x040fe20000000011 */
[----:B------:R-:W-:-:S04]  /*2470*/  FFMA R11, R11, R2, RZ ;  /* 0x000000020b0b7223 */ /* 0x000fc800000000ff */
[----:B------:R-:W-:-:S04]  /*2480*/  FFMA R2, R11, R10, R2 ;  /* 0x0000000a0b027223 */ /* 0x000fc80000000002 */
[----:B------:R-:W-:-:S04]  /*2490*/  @P1 FADD R2, RZ, -R2 ;  /* 0x80000002ff021221 */ /* 0x000fc80000000000 */
[C---:B0-----:R-:W-:Y:S01]  /*24a0*/  FMUL R11, R2.reuse, R13 ;  /* 0x0000000d020b7220 */ /* 0x041fe20000400000 */
[----:B------:R-:W-:-:S03]  /*24b0*/  FMUL R2, R2, R12 ;  /* 0x0000000c02027220 */ /* 0x000fc60000400000 */
[C---:B------:R-:W-:Y:S01]  /*24c0*/  FFMA R11, R18.reuse, R12, -R11 ;  /* 0x0000000c120b7223 */ /* 0x040fe2000000080b */
[----:B------:R-:W-:-:S03]  /*24d0*/  FFMA R2, R18, R13, R2 ;  /* 0x0000000d12027223 */ /* 0x000fc60000000002 */
[C-C-:B------:R-:W-:Y:S01]  /*24e0*/  FADD R10, -R11.reuse, R14.reuse ;  /* 0x0000000e0b0a7221 */ /* 0x140fe20000000100 */
[----:B------:R-:W-:Y:S01]  /*24f0*/  FADD R14, R11, R14 ;  /* 0x0000000e0b0e7221 */ /* 0x000fe20000000000 */
[C-C-:B------:R-:W-:Y:S01]  /*2500*/  FADD R11, -R2.reuse, R15.reuse ;  /* 0x0000000f020b7221 */ /* 0x140fe20000000100 */
[----:B------:R-:W-:-:S04]  /*2510*/  FADD R15, R2, R15 ;  /* 0x0000000f020f7221 */ /* 0x000fc80000000000 */
[----:B------:R4:W-:Y:S04]  /*2520*/  STS.64 [R3], R10 ;  /* 0x0000000a03007388 */ /* 0x0009e80000000a00 */
[----:B------:R4:W-:Y:S01]  /*2530*/  STS.64 [R4], R14 ;  /* 0x0000000e04007388 */ /* 0x0009e20000000a00 */
[----:B------:R-:W-:Y:S05]  /*2540*/  @!P0 BRA `(.L_x_94) ;  /* 0xfffffff0008c8947 */ /* 0x000fea000383ffff */
.L_x_85:
[----:B-1----:R-:W-:Y:S05]  /*2550*/  BSYNC.RECONVERGENT B0 ;  /* 0x0000000000007941 */ /* 0x002fea0003800200 */
.L_x_84:
[----:B------:R-:W-:Y:S01]  /*2560*/  IMAD.SHL.U32 R5, R5, 0x2, RZ ;  /* 0x0000000205057824 */ /* 0x000fe200078e00ff */
[----:B------:R-:W-:Y:S04]  /*2570*/  BAR.SYNC.DEFER_BLOCKING 0x0 ;  /* 0x0000000000007b1d */ /* 0x000fe80000010000 */
[----:B------:R-:W-:-:S13]  /*2580*/  ISETP.GE.AND P0, PT, R5, UR12, PT ;  /* 0x0000000c05007c0c */ /* 0x000fda000bf06270 */
[----:B------:R-:W-:Y:S05]  /*2590*/  @!P0 BRA `(.L_x_95) ;  /* 0xfffffff000548947 */ /* 0x000fea000383ffff */
.L_x_83:
[----:B------:R-:W-:-:S13]  /*25a0*/  ISETP.GT.AND P0, PT, R0, UR12, PT ;  /* 0x0000000c00007c0c */ /* 0x000fda000bf04270 */
[----:B------:R-:W-:Y:S05]  /*25b0*/  @P0 EXIT ;  /* 0x000000000000094d */ /* 0x000fea0003800000 */
[----:B------:R-:W5:Y:S01]  /*25c0*/  S2UR UR5, SR_CgaCtaId ;  /* 0x00000000000579c3 */ /* 0x000f620000008800 */
[----:B------:R-:W0:Y:S01]  /*25d0*/  LDCU UR8, c[0x0][0x390] ;  /* 0x00007200ff0877ac */ /* 0x000e220008000800 */
[----:B------:R-:W-:Y:S01]  /*25e0*/  UMOV UR4, 0x400 ;  /* 0x0000040000047882 */ /* 0x000fe20000000000 */
[----:B------:R-:W1:Y:S01]  /*25f0*/  LDCU UR10, c[0x0][0x360] ;  /* 0x00006c00ff0a77ac */ /* 0x000e620008000800 */
[----:B0-----:R-:W0:Y:S01]  /*2600*/  I2F.F64 R28, UR8 ;  /* 0x00000008001c7d12 */ /* 0x001e220008201c00 */
[----:B------:R-:W-:Y:S02]  /*2610*/  UIMAD.WIDE UR8, UR12, 0x8, UR6 ;  /* 0x000000080c0878a5 */ /* 0x000fe4000f8e0206 */
[----:B-----5:R-:W-:-:S06]  /*2620*/  ULEA UR4, UR5, UR4, 0x18 ;  /* 0x0000000405047291 */ /* 0x020fcc000f8ec0ff */
[----:B-123--:R-:W-:-:S07]  /*2630*/  IMAD.U32 R5, RZ, RZ, UR4 ;  /* 0x00000004ff057e24 */ /* 0x00efce000f8e00ff */
.L_x_106:
[----:B------:R-:W-:Y:S01]  /*2640*/  ISETP.NE.AND P0, PT, R0, RZ, PT ;  /* 0x000000ff0000720c */ /* 0x000fe20003f05270 */
[----:B-1-3--:R-:W-:Y:S01]  /*2650*/  IMAD.MOV.U32 R9, RZ, RZ, RZ ;  /* 0x000000ffff097224 */ /* 0x00afe200078e00ff */
[----:B------:R-:W-:Y:S11]  /*2660*/  BSSY.RECONVERGENT B0, `(.L_x_96) ;  /* 0x00000df000007945 */ /* 0x000ff60003800200 */
[----:B--2-4-:R-:W1:Y:S01]  /*2670*/  @!P0 S2R R3, SR_CgaCtaId ;  /* 0x0000000000038919 */ /* 0x014e620000008800 */
[----:B------:R-:W-:-:S04]  /*2680*/  @!P0 MOV R2, 0x400 ;  /* 0x0000040000028802 */ /* 0x000fc80000000f00 */
[----:B-1----:R-:W-:Y:S01]  /*2690*/  @!P0 LEA R5, R3, R2, 0x18 ;  /* 0x0000000203058211 */ /* 0x002fe200078ec0ff */
[----:B------:R-:W-:Y:S02]  /*26a0*/  IMAD.U32 R2, RZ, RZ, UR6 ;  /* 0x00000006ff027e24 */ /* 0x000fe4000f8e00ff */
[----:B------:R-:W-:Y:S02]  /*26b0*/  IMAD.U32 R3, RZ, RZ, UR7 ;  /* 0x00000007ff037e24 */ /* 0x000fe4000f8e00ff */
[----:B------:R-:W1:Y:S02]  /*26c0*/  @!P0 LDS.64 R6, [R5] ;  /* 0x0000000005068984 */ /* 0x000e640000000a00 */
[----:B-1----:R-:W-:-:S05]  /*26d0*/  @!P0 FADD R8, R6, R7 ;  /* 0x0000000706088221 */ /* 0x002fca0000000000 */
[----:B------:R1:W-:Y:S01]  /*26e0*/  @!P0 STG.E.64 desc[UR14][R2.64], R8 ;  /* 0x0000000802008986 */ /* 0x0003e2000c101b0e */
[----:B------:R-:W-:Y:S05]  /*26f0*/  @!P0 BRA `(.L_x_97) ;  /* 0x0000000c00548947 */ /* 0x000fea0003800000 */
[----:B------:R-:W-:Y:S01]  /*2700*/  ISETP.NE.AND P0, PT, R0, UR12, PT ;  /* 0x0000000c00007c0c */ /* 0x000fe2000bf05270 */
[----:B------:R-:W-:-:S12]  /*2710*/  IMAD.MOV.U32 R7, RZ, RZ, RZ ;  /* 0x000000ffff077224 */ /* 0x000fd800078e00ff */
[----:B-1----:R-:W1:Y:S01]  /*2720*/  @!P0 S2R R3, SR_CgaCtaId ;  /* 0x0000000000038919 */ /* 0x002e620000008800 */
[----:B------:R-:W-:-:S04]  /*2730*/  @!P0 MOV R2, 0x400 ;  /* 0x0000040000028802 */ /* 0x000fc80000000f00 */
[----:B-1----:R-:W-:Y:S01]  /*2740*/  @!P0 LEA R5, R3, R2, 0x18 ;  /* 0x0000000203058211 */ /* 0x002fe200078ec0ff */
[----:B------:R-:W-:Y:S02]  /*2750*/  IMAD.U32 R2, RZ, RZ, UR8 ;  /* 0x00000008ff027e24 */ /* 0x000fe4000f8e00ff */
[----:B------:R-:W-:Y:S02]  /*2760*/  IMAD.U32 R3, RZ, RZ, UR9 ;  /* 0x00000009ff037e24 */ /* 0x000fe4000f8e00ff */
[----:B------:R-:W1:Y:S02]  /*2770*/  @!P0 LDS.64 R8, [R5] ;  /* 0x0000000005088984 */ /* 0x000e640000000a00 */
[----:B-1----:R-:W-:-:S05]  /*2780*/  @!P0 FADD R6, R8, -R9 ;  /* 0x8000000908068221 */ /* 0x002fca0000000000 */
[----:B------:R2:W-:Y:S01]  /*2790*/  @!P0 STG.E.64 desc[UR14][R2.64], R6 ;  /* 0x0000000602008986 */ /* 0x0005e2000c101b0e */
[----:B------:R-:W-:Y:S05]  /*27a0*/  @!P0 BRA `(.L_x_97) ;  /* 0x0000000c00288947 */ /* 0x000fea0003800000 */
[----:B0-2---:R-:W0:Y:S01]  /*27b0*/  MUFU.RCP64H R3, R29 ;  /* 0x0000001d00037308 */ /* 0x005e220000001800 */
[----:B------:R-:W-:Y:S01]  /*27c0*/  IMAD.MOV.U32 R2, RZ, RZ, 0x1 ;  /* 0x00000001ff027424 */ /* 0x000fe200078e00ff */
[----:B------:R-:W-:Y:S01]  /*27d0*/  UMOV UR4, 0x54442d18 ;  /* 0x54442d1800047882 */ /* 0x000fe20000000000 */
[----:B------:R-:W-:Y:S01]  /*27e0*/  UMOV UR5, 0x401921fb ;  /* 0x401921fb00057882 */ /* 0x000fe20000000000 */
[C---:B------:R-:W-:Y:S01]  /*27f0*/  IADD3 R4, PT, PT, -R0.reuse, UR12, RZ ;  /* 0x0000000c00047c10 */ /* 0x040fe2000fffe1ff */
[--C-:B------:R-:W-:Y:S01]  /*2800*/  IMAD R22, R0, 0x8, R5.reuse ;  /* 0x0000000800167824 */ /* 0x100fe200078e0205 */
[----:B------:R-:W-:Y:S03]  /*2810*/  BSSY.RECONVERGENT B1, `(.L_x_98) ;  /* 0x000001a000017945 */ /* 0x000fe60003800200 */
[----:B------:R-:W-:Y:S02]  /*2820*/  IMAD R4, R4, 0x8, R5 ;  /* 0x0000000804047824 */ /* 0x000fe400078e0205 */
[----:B------:R-:W1:Y:S01]  /*2830*/  LDS.64 R22, [R22] ;  /* 0x0000000016167984 */ /* 0x000e620000000a00 */
[----:B0-----:R-:W-:-:S08]  /*2840*/  DFMA R6, -R28, R2, 1 ;  /* 0x3ff000001c06742b */ /* 0x001fd00000000102 */
[----:B------:R-:W-:Y:S02]  /*2850*/  DFMA R8, R6, R6, R6 ;  /* 0x000000060608722b */ /* 0x000fe40000000006 */
[----:B------:R-:W0:Y:S06]  /*2860*/  I2F.F64.U32 R6, R0 ;  /* 0x0000000000067312 */ /* 0x000e2c0000201800 */
[----:B------:R-:W-:-:S08]  /*2870*/  DFMA R8, R2, R8, R2 ;  /* 0x000000080208722b */ /* 0x000fd00000000002 */
[----:B------:R-:W-:Y:S02]  /*2880*/  DFMA R2, -R28, R8, 1 ;  /* 0x3ff000001c02742b */ /* 0x000fe40000000108 */
[----:B0-----:R-:W-:-:S06]  /*2890*/  DMUL R6, R6, -UR4 ;  /* 0x8000000406067c28 */ /* 0x001fcc0008000000 */
[----:B------:R-:W-:Y:S01]  /*28a0*/  DFMA R2, R8, R2, R8 ;  /* 0x000000020802722b */ /* 0x000fe20000000008 */
[----:B------:R0:W2:Y:S03]  /*28b0*/  LDS.64 R8, [R4] ;  /* 0x0000000004087984 */ /* 0x0000a60000000a00 */
[----:B------:R-:W-:-:S04]  /*28c0*/  FSETP.GEU.AND P1, PT, |R7|, 6.5827683646048100446e-37, PT ;  /* 0x036000000700780b */ /* 0x000fc80003f2e200 */
[----:B------:R-:W-:-:S08]  /*28d0*/  DMUL R10, R6, R2 ;  /* 0x00000002060a7228 */ /* 0x000fd00000000000 */
[----:B------:R-:W-:-:S08]  /*28e0*/  DFMA R12, -R28, R10, R6 ;  /* 0x0000000a1c0c722b */ /* 0x000fd00000000106 */
[----:B------:R-:W-:-:S10]  /*28f0*/  DFMA R2, R2, R12, R10 ;  /* 0x0000000c0202722b */ /* 0x000fd4000000000a */
[----:B------:R-:W-:-:S05]  /*2900*/  FFMA R10, RZ, R29, R3 ;  /* 0x0000001dff0a7223 */ /* 0x000fca0000000003 */
[----:B------:R-:W-:-:S13]  /*2910*/  FSETP.GT.AND P0, PT, |R10|, 1.469367938527859385e-39, PT ;  /* 0x001000000a00780b */ /* 0x000fda0003f04200 */
[----:B012---:R-:W-:Y:S05]  /*2920*/  @P0 BRA P1, `(.L_x_99) ;  /* 0x0000000000200947 */ /* 0x007fea0000800000 */
[----:B------:R-:W-:Y:S01]  /*2930*/  IMAD.MOV.U32 R14, RZ, RZ, R6 ;  /* 0x000000ffff0e7224 */ /* 0x000fe200078e0006 */
[----:B------:R-:W-:Y:S01]  /*2940*/  MOV R2, 0x2990 ;  /* 0x0000299000027802 */ /* 0x000fe20000000f00 */
[----:B------:R-:W-:Y:S02]  /*2950*/  IMAD.MOV.U32 R15, RZ, RZ, R7 ;  /* 0x000000ffff0f7224 */ /* 0x000fe400078e0007 */
[----:B------:R-:W-:Y:S02]  /*2960*/  IMAD.MOV.U32 R12, RZ, RZ, R28 ;  /* 0x000000ffff0c7224 */ /* 0x000fe400078e001c */
[----:B------:R-:W-:-:S07]  /*2970*/  IMAD.MOV.U32 R13, RZ, RZ, R29 ;  /* 0x000000ffff0d7224 */ /* 0x000fce00078e001d */
[----:B------:R-:W-:Y:S05]  /*2980*/  CALL.REL.NOINC `($__internal_2_$__cuda_sm20_div_rn_f64_full) ;  /* 0x0000000800c47944 */ /* 0x000fea0003c00000 */
[----:B------:R-:W-:Y:S02]  /*2990*/  IMAD.MOV.U32 R2, RZ, RZ, R26 ;  /* 0x000000ffff027224 */ /* 0x000fe400078e001a */
[----:B------:R-:W-:-:S07]  /*29a0*/  IMAD.MOV.U32 R3, RZ, RZ, R27 ;  /* 0x000000ffff037224 */ /* 0x000fce00078e001b */
.L_x_99:
[----:B------:R-:W-:Y:S05]  /*29b0*/  BSYNC.RECONVERGENT B1 ;  /* 0x0000000000017941 */ /* 0x000fea0003800200 */
.L_x_98:
        /* <DEDUP_REMOVED lines=23> */
.L_x_102:
[----:B0-----:R-:W-:Y:S02]  /*2b30*/  IMAD.U32 R14, RZ, RZ, UR16 ;  /* 0x00000010ff0e7e24 */ /* 0x001fe4000f8e00ff */
[----:B------:R-:W-:-:S05]  /*2b40*/  IMAD.U32 R15, RZ, RZ, UR17 ;  /* 0x00000011ff0f7e24 */ /* 0x000fca000f8e00ff */
[----:B------:R-:W2:Y:S01]  /*2b50*/  LDG.E.CONSTANT R12, desc[UR14][R14.64] ;  /* 0x0000000e0e0c7981 */ /* 0x000ea2000c1e9900 */
[----:B------:R-:W-:Y:S02]  /*2b60*/  UIADD3 UR16, UP0, UPT, UR16, 0x4, URZ ;  /* 0x0000000410107890 */ /* 0x000fe4000ff1e0ff */
[----:B------:R-:W-:Y:S02]  /*2b70*/  UIADD3 UR4, UPT, UPT, UR4, 0x1, URZ ;  /* 0x0000000104047890 */ /* 0x000fe4000fffe0ff */
[----:B------:R-:W-:Y:S02]  /*2b80*/  UIADD3.X UR17, UPT, UPT, URZ, UR17, URZ, UP0, !UPT ;  /* 0x00000011ff117290 */ /* 0x000fe400087fe4ff */
[----:B------:R-:W-:Y:S01]  /*2b90*/  UISETP.NE.AND UP0, UPT, UR4, 0x6, UPT ;  /* 0x000000060400788c */ /* 0x000fe2000bf05270 */
[----:B--2---:R-:W-:-:S03]  /*2ba0*/  IMAD.WIDE.U32 R12, R12, R19, RZ ;  /* 0x000000130c0c7225 */ /* 0x004fc600078e00ff */
        /* <DEDUP_REMOVED lines=36> */
.L_x_101:
[----:B------:R-:W-:Y:S05]  /*2df0*/  BSYNC.RECONVERGENT B1 ;  /* 0x0000000000017941 */ /* 0x000fea0003800200 */
.L_x_100:
        /* <DEDUP_REMOVED lines=27> */
[----:B------:R-:W-:Y:S01]  /*2fb0*/  CS2R R2, SRZ ;  /* 0x0000000000027805 */ /* 0x000fe2000001ff00 */
[----:B------:R-:W-:-:S03]  /*2fc0*/  UMOV UR4, URZ ;  /* 0x000000ff00047c82 */ /* 0x000fc60008000000 */
[----:B------:R-:W-:-:S07]  /*2fd0*/  LOP3.LUT R21, R4, 0x80000000, RZ, 0xfc, !PT ;  /* 0x8000000004157812 */ /* 0x000fce00078efcff */
.L_x_105:
        /* <DEDUP_REMOVED lines=41> */
.L_x_104:
[----:B------:R-:W-:Y:S05]  /*3270*/  BSYNC.RECONVERGENT B1 ;  /* 0x0000000000017941 */ /* 0x000fea0003800200 */
.L_x_103:
[----:B------:R-:W-:Y:S01]  /*3280*/  FMUL R3, R7, R7 ;  /* 0x0000000707037220 */ /* 0x000fe20000400000 */
[C---:B------:R-:W-:Y:S02]  /*3290*/  LOP3.LUT R2, R17.reuse, 0x1, RZ, 0xc0, !PT ;  /* 0x0000000111027812 */ /* 0x040fe400078ec0ff */
[----:B------:R-:W-:Y:S01]  /*32a0*/  LOP3.LUT P1, RZ, R17, 0x2, RZ, 0xc0, !PT ;  /* 0x0000000211ff7812 */ /* 0x000fe2000782c0ff */
[----:B------:R-:W-:Y:S01]  /*32b0*/  FFMA R14, R3, R14, -0.0013887860113754868507 ;  /* 0xbab607ed030e7423 */ /* 0x000fe2000000000e */
[----:B------:R-:W-:-:S04]  /*32c0*/  ISETP.NE.U32.AND P0, PT, R2, 0x1, PT ;  /* 0x000000010200780c */ /* 0x000fc80003f05070 */
[----:B------:R-:W-:Y:S02]  /*32d0*/  FSEL R4, R15, 0.041666727513074874878, P0 ;  /* 0x3d2aaabb0f047808 */ /* 0x000fe40000000000 */
[----:B------:R-:W-:Y:S02]  /*32e0*/  FSEL R14, R14, -0.00019574658654164522886, !P0 ;  /* 0xb94d41530e0e7808 */ /* 0x000fe40004000000 */
[----:B------:R-:W-:Y:S02]  /*32f0*/  FSEL R2, R7, 1, P0 ;  /* 0x3f80000007027808 */ /* 0x000fe40000000000 */
[----:B------:R-:W-:Y:S01]  /*3300*/  FSEL R11, -R10, -0.4999999701976776123, P0 ;  /* 0xbeffffff0a0b7808 */ /* 0x000fe20000000100 */
[C---:B------:R-:W-:Y:S02]  /*3310*/  FFMA R4, R3.reuse, R14, R4 ;  /* 0x0000000e03047223 */ /* 0x040fe40000000004 */
[C---:B------:R-:W-:Y:S02]  /*3320*/  FFMA R7, R3.reuse, R2, RZ ;  /* 0x0000000203077223 */ /* 0x040fe400000000ff */
[----:B------:R-:W-:Y:S01]  /*3330*/  FFMA R4, R3, R4, R11 ;  /* 0x0000000403047223 */ /* 0x000fe2000000000b */
[C-C-:B------:R-:W-:Y:S01]  /*3340*/  FADD R3, R22.reuse, -R8.reuse ;  /* 0x8000000816037221 */ /* 0x140fe20000000000 */
[----:B------:R-:W-:-:S02]  /*3350*/  FADD R8, R22, R8 ;  /* 0x0000000816087221 */ /* 0x000fc40000000000 */
[----:B------:R-:W-:Y:S01]  /*3360*/  FFMA R2, R7, R4, R2 ;  /* 0x0000000407027223 */ /* 0x000fe20000000002 */
[C-C-:B------:R-:W-:Y:S01]  /*3370*/  FADD R7, R23.reuse, R9.reuse ;  /* 0x0000000917077221 */ /* 0x140fe20000000000 */
[----:B------:R-:W-:Y:S02]  /*3380*/  FADD R9, R23, -R9 ;  /* 0x8000000917097221 */ /* 0x000fe40000000000 */
[----:B------:R-:W-:-:S04]  /*3390*/  @P1 FADD R2, RZ, -R2 ;  /* 0x80000002ff021221 */ /* 0x000fc80000000000 */
[C---:B------:R-:W-:Y:S01]  /*33a0*/  FMUL R11, R2.reuse, R3 ;  /* 0x00000003020b7220 */ /* 0x040fe20000400000 */
[----:B------:R-:W-:-:S03]  /*33b0*/  FMUL R2, R2, R7 ;  /* 0x0000000702027220 */ /* 0x000fc60000400000 */
[C---:B------:R-:W-:Y:S01]  /*33c0*/  FFMA R11, R16.reuse, R7, R11 ;  /* 0x00000007100b7223 */ /* 0x040fe2000000000b */
[----:B------:R-:W-:Y:S01]  /*33d0*/  FFMA R2, R16, R3, -R2 ;  /* 0x0000000310027223 */ /* 0x000fe20000000802 */
[----:B------:R-:W-:Y:S02]  /*33e0*/  IMAD.MOV.U32 R3, RZ, RZ, 0x8 ;  /* 0x00000008ff037424 */ /* 0x000fe400078e00ff */
[----:B------:R-:W-:Y:S01]  /*33f0*/  FADD R8, R8, R11 ;  /* 0x0000000b08087221 */ /* 0x000fe20000000000 */
[----:B------:R-:W-:Y:S01]  /*3400*/  FADD R9, R9, -R2 ;  /* 0x8000000209097221 */ /* 0x000fe20000000000 */
[----:B------:R-:W-:-:S04]  /*3410*/  IMAD.WIDE.U32 R2, R0, R3, UR6 ;  /* 0x0000000600027e25 */ /* 0x000fc8000f8e0003 */
[----:B------:R-:W-:Y:S01]  /*3420*/  FMUL R8, R8, 0.5 ;  /* 0x3f00000008087820 */ /* 0x000fe20000400000 */
[----:B------:R-:W-:-:S05]  /*3430*/  FMUL R9, R9, 0.5 ;  /* 0x3f00000009097820 */ /* 0x000fca0000400000 */
[----:B------:R3:W-:Y:S02]  /*3440*/  STG.E.64 desc[UR14][R2.64], R8 ;  /* 0x0000000802007986 */ /* 0x0007e4000c101b0e */
.L_x_97:
[----:B------:R-:W-:Y:S05]  /*3450*/  BSYNC.RECONVERGENT B0 ;  /* 0x0000000000007941 */ /* 0x000fea0003800200 */
.L_x_96:
[----:B------:R-:W-:-:S05]  /*3460*/  VIADD R0, R0, UR10 ;  /* 0x0000000a00007c36 */ /* 0x000fca0008000000 */
[----:B------:R-:W-:-:S13]  /*3470*/  ISETP.GT.AND P0, PT, R0, UR12, PT ;  /* 0x0000000c00007c0c */ /* 0x000fda000bf04270 */
[----:B------:R-:W-:Y:S05]  /*3480*/  @!P0 BRA `(.L_x_106) ;  /* 0xfffffff0006c8947 */ /* 0x000fea000383ffff */
[----:B------:R-:W-:Y:S05]  /*3490*/  EXIT ;  /* 0x000000000000794d */ /* 0x000fea0003800000 */
        .weak           $__internal_2_$__cuda_sm20_div_rn_f64_full
        .type           $__internal_2_$__cuda_sm20_div_rn_f64_full,@function
        .size           $__internal_2_$__cuda_sm20_div_rn_f64_full,(.L_x_584 - $__internal_2_$__cuda_sm20_div_rn_f64_full)
$__internal_2_$__cuda_sm20_div_rn_f64_full:
[C---:B------:R-:W-:Y:S01]  /*34a0*/  FSETP.GEU.AND P0, PT, |R13|.reuse, 1.469367938527859385e-39, PT ;  /* 0x001000000d00780b */ /* 0x040fe20003f0e200 */
[----:B------:R-:W-:Y:S01]  /*34b0*/  IMAD.MOV.U32 R16, RZ, RZ, 0x1 ;  /* 0x00000001ff107424 */ /* 0x000fe200078e00ff */
[----:B------:R-:W-:Y:S01]  /*34c0*/  LOP3.LUT R10, R13, 0x800fffff, RZ, 0xc0, !PT ;  /* 0x800fffff0d0a7812 */ /* 0x000fe200078ec0ff */
[----:B------:R-:W-:Y:S01]  /*34d0*/  BSSY.RECONVERGENT B2, `(.L_x_107) ;  /* 0x0000054000027945 */ /* 0x000fe20003800200 */
[C---:B------:R-:W-:Y:S02]  /*34e0*/  FSETP.GEU.AND P2, PT, |R15|.reuse, 1.469367938527859385e-39, PT ;  /* 0x001000000f00780b */ /* 0x040fe40003f4e200 */
        /* <DEDUP_REMOVED lines=9> */
[----:B------:R-:W-:Y:S01]  /*3580*/  @!P2 ISETP.GE.U32.AND P3, PT, R3, R4, PT ;  /* 0x000000040300a20c */ /* 0x000fe20003f66070 */
[----:B------:R-:W-:Y:S01]  /*3590*/  IMAD.MOV.U32 R4, RZ, RZ, 0x1ca00000 ;  /* 0x1ca00000ff047424 */ /* 0x000fe200078e00ff */
[----:B------:R-:W-:-:S04]  /*35a0*/  @!P0 LOP3.LUT R6, R11, 0x7ff00000, RZ, 0xc0, !PT ;  /* 0x7ff000000b068812 */ /* 0x000fc800078ec0ff */
[----:B------:R-:W-:Y:S01]  /*35b0*/  @!P2 SEL R21, R4, 0x63400000, !P3 ;  /* 0x634000000415a807 */ /* 0x000fe20005800000 */
[----:B------:R-:W-:Y:S01]  /*35c0*/  VIADD R25, R6, 0xffffffff ;  /* 0xffffffff06197836 */ /* 0x000fe20000000000 */
        /* <DEDUP_REMOVED lines=15> */
[----:B------:R-:W-:-:S05]  /*36c0*/  @!P2 LOP3.LUT R18, R17, 0x7ff00000, RZ, 0xc0, !PT ;  /* 0x7ff000001112a812 */ /* 0x000fca00078ec0ff */
[----:B------:R-:W-:-:S05]  /*36d0*/  VIADD R19, R18, 0xffffffff ;  /* 0xffffffff12137836 */ /* 0x000fca0000000000 */
[----:B------:R-:W-:-:S04]  /*36e0*/  ISETP.GT.U32.AND P0, PT, R19, 0x7feffffe, PT ;  /* 0x7feffffe1300780c */ /* 0x000fc80003f04070 */
[----:B------:R-:W-:-:S13]  /*36f0*/  ISETP.GT.U32.OR P0, PT, R25, 0x7feffffe, P0 ;  /* 0x7feffffe1900780c */ /* 0x000fda0000704470 */
[----:B------:R-:W-:Y:S05]  /*3700*/  @P0 BRA `(.L_x_108) ;  /* 0x00000000006c0947 */ /* 0x000fea0003800000 */
[----:B------:R-:W-:-:S04]  /*3710*/  LOP3.LUT R14, R13, 0x7ff00000, RZ, 0xc0, !PT ;  /* 0x7ff000000d0e7812 */ /* 0x000fc800078ec0ff */
[CC--:B------:R-:W-:Y:S02]  /*3720*/  VIADDMNMX R6, R3.reuse, -R14.reuse, 0xb9600000, !PT ;  /* 0xb960000003067446 */ /* 0x0c0fe4000780090e */
[----:B------:R-:W-:Y:S01]  /*3730*/  ISETP.GE.U32.AND P0, PT, R3, R14, PT ;  /* 0x0000000e0300720c */ /* 0x000fe20003f06070 */
[----:B------:R-:W-:Y:S01]  /*3740*/  IMAD.MOV.U32 R14, RZ, RZ, RZ ;  /* 0x000000ffff0e7224 */ /* 0x000fe200078e00ff */
[----:B------:R-:W-:Y:S02]  /*3750*/  VIMNMX R3, PT, PT, R6, 0x46a00000, PT ;  /* 0x46a0000006037848 */ /* 0x000fe40003fe0100 */
[----:B------:R-:W-:-:S05]  /*3760*/  SEL R4, R4, 0x63400000, !P0 ;  /* 0x6340000004047807 */ /* 0x000fca0004000000 */
[----:B------:R-:W-:-:S04]  /*3770*/  IMAD.IADD R3, R3, 0x1, -R4 ;  /* 0x0000000103037824 */ /* 0x000fc800078e0a04 */
        /* <DEDUP_REMOVED lines=20> */
.L_x_108:
        /* <DEDUP_REMOVED lines=16> */
.L_x_111:
[----:B------:R-:W-:Y:S01]  /*39c0*/  LOP3.LUT R27, R13, 0x80000, RZ, 0xfc, !PT ;  /* 0x000800000d1b7812 */ /* 0x000fe200078efcff */
[----:B------:R-:W-:Y:S01]  /*39d0*/  IMAD.MOV.U32 R26, RZ, RZ, R12 ;  /* 0x000000ffff1a7224 */ /* 0x000fe200078e000c */
[----:B------:R-:W-:Y:S06]  /*39e0*/  BRA `(.L_x_109) ;  /* 0x0000000000087947 */ /* 0x000fec0003800000 */
.L_x_110:
[----:B------:R-:W-:Y:S01]  /*39f0*/  LOP3.LUT R27, R15, 0x80000, RZ, 0xfc, !PT ;  /* 0x000800000f1b7812 */ /* 0x000fe200078efcff */
[----:B------:R-:W-:-:S07]  /*3a00*/  IMAD.MOV.U32 R26, RZ, RZ, R14 ;  /* 0x000000ffff1a7224 */ /* 0x000fce00078e000e */
.L_x_109:
[----:B------:R-:W-:Y:S05]  /*3a10*/  BSYNC.RECONVERGENT B2 ;  /* 0x0000000000027941 */ /* 0x000fea0003800200 */
.L_x_107:
[----:B------:R-:W-:-:S04]  /*3a20*/  IMAD.MOV.U32 R3, RZ, RZ, 0x0 ;  /* 0x00000000ff037424 */ /* 0x000fc800078e00ff */
[----:B------:R-:W-:Y:S05]  /*3a30*/  RET.REL.NODEC R2 `(_Z18lux_fft_r2c_kernelILi256EEvP6float2PKfii) ;  /* 0xffffffc402707950 */ /* 0x000fea0003c3ffff */
.L_x_112:
        /* <DEDUP_REMOVED lines=12> */
.L_x_584:


//--------------------- .text._Z24lux_fft_four_step_kernelILi256EEvP6float2PKS0_iiibi --------------------------
	.section	.text._Z24lux_fft_four_step_kernelILi256EEvP6float2PKS0_iiibi,"ax",@progbits
	.align	128
        .global         _Z24lux_fft_four_step_kernelILi256EEvP6float2PKS0_iiibi
        .type           _Z24lux_fft_four_step_kernelILi256EEvP6float2PKS0_iiibi,@function
        .size           _Z24lux_fft_four_step_kernelILi256EEvP6float2PKS0_iiibi,(.L_x_586 - _Z24lux_fft_four_step_kernelILi256EEvP6float2PKS0_iiibi)
        .other          _Z24lux_fft_four_step_kernelILi256EEvP6float2PKS0_iiibi,@"STO_CUDA_ENTRY STV_DEFAULT"
_Z24lux_fft_four_step_kernelILi256EEvP6float2PKS0_iiibi:
.text._Z24lux_fft_four_step_kernelILi256EEvP6float2PKS0_iiibi:
[----:B------:R-:W0:Y:S08]  /*0000*/  LDC R1, c[0x0][0x37c] ;  /* 0x0000df00ff017b82 */ /* 0x000e300000000800 */
[----:B------:R-:W1:Y:S01]  /*0010*/  S2UR UR4, SR_CTAID.Y ;  /* 0x00000000000479c3 */ /* 0x000e620000002600 */
[----:B0-----:R-:W-:-:S07]  /*0020*/  VIADD R1, R1, 0xffffffe0 ;  /* 0xffffffe001017836 */ /* 0x001fce0000000000 */
[----:B------:R-:W1:Y:S02]  /*0030*/  LDC R0, c[0x0][0x398] ;  /* 0x0000e600ff007b82 */ /* 0x000e640000000800 */
[----:B-1----:R-:W-:-:S13]  /*0040*/  ISETP.LE.AND P0, PT, R0, UR4, PT ;  /* 0x0000000400007c0c */ /* 0x002fda000bf03270 */
[----:B------:R-:W-:Y:S05]  /*0050*/  @P0 EXIT ;  /* 0x000000000000094d */ /* 0x000fea0003800000 */
[----:B------:R-:W0:Y:S01]  /*0060*/  LDCU.64 UR6, c[0x0][0x390] ;  /* 0x00007200ff0677ac */ /* 0x000e220008000a00 */
[----:B------:R-:W1:Y:S01]  /*0070*/  LDC.64 R4, c[0x0][0x388] ;  /* 0x0000e200ff047b82 */ /* 0x000e620000000a00 */
[----:B------:R-:W2:Y:S01]  /*0080*/  S2R R2, SR_TID.X ;  /* 0x0000000000027919 */ /* 0x000ea20000002100 */
[----:B------:R-:W3:Y:S06]  /*0090*/  LDCU UR5, c[0x0][0x3a0] ;  /* 0x00007400ff0577ac */ /* 0x000eec0008000800 */
[----:B------:R-:W4:Y:S08]  /*00a0*/  LDC.64 R12, c[0x0][0x380] ;  /* 0x0000e000ff0c7b82 */ /* 0x000f300000000a00 */
[----:B------:R-:W1:Y:S01]  /*00b0*/  S2UR UR8, SR_CTAID.X ;  /* 0x00000000000879c3 */ /* 0x000e620000002500 */
[----:B0-----:R-:W-:-:S02]  /*00c0*/  IMAD.U32 R9, RZ, RZ, UR7 ;  /* 0x00000007ff097e24 */ /* 0x001fc4000f8e00ff */
[----:B------:R-:W-:Y:S01]  /*00d0*/  IMAD.U32 R10, RZ, RZ, UR6 ;  /* 0x00000006ff0a7e24 */ /* 0x000fe2000f8e00ff */
[----:B------:R-:W0:Y:S03]  /*00e0*/  LDCU.64 UR6, c[0x0][0x358] ;  /* 0x00006b00ff0677ac */ /* 0x000e260008000a00 */
[----:B------:R-:W-:Y:S01]  /*00f0*/  IMAD R3, R9, R10, RZ ;  /* 0x0000000a09037224 */ /* 0x000fe200078e02ff */
[----:B---3--:R-:W-:-:S03]  /*0100*/  UISETP.NE.AND UP0, UPT, UR5, URZ, UPT ;  /* 0x000000ff0500728c */ /* 0x008fc6000bf05270 */
[----:B------:R-:W-:-:S04]  /*0110*/  IMAD R7, R3, UR4, RZ ;  /* 0x0000000403077c24 */ /* 0x000fc8000f8e02ff */
[----:B-1----:R-:W-:-:S04]  /*0120*/  IMAD.WIDE R4, R7, 0x8, R4 ;  /* 0x0000000807047825 */ /* 0x002fc800078e0204 */
[----:B----4-:R-:W-:Y:S01]  /*0130*/  IMAD.WIDE R12, R7, 0x8, R12 ;  /* 0x00000008070c7825 */ /* 0x010fe200078e020c */
[----:B0-2---:R-:W-:Y:S06]  /*0140*/  BRA.U UP0, `(.L_x_113) ;  /* 0x0000002900287547 */ /* 0x005fec000b800000 */
[----:B------:R-:W-:-:S13]  /*0150*/  ISETP.LE.AND P0, PT, R10, UR8, PT ;  /* 0x000000080a007c0c */ /* 0x000fda000bf03270 */
[----:B------:R-:W-:Y:S05]  /*0160*/  @P0 EXIT ;  /* 0x000000000000094d */ /* 0x000fea0003800000 */
[----:B------:R-:W-:Y:S01]  /*0170*/  ISETP.GE.AND P0, PT, R2, R9, PT ;  /* 0x000000090200720c */ /* 0x000fe20003f06270 */
[----:B------:R-:W-:-:S12]  /*0180*/  BSSY.RECONVERGENT B0, `(.L_x_114) ;  /* 0x000000f000007945 */ /* 0x000fd80003800200 */
[----:B------:R-:W-:Y:S05]  /*0190*/  @P0 BRA `(.L_x_115) ;  /* 0x0000000000340947 */ /* 0x000fea0003800000 */
[----:B------:R-:W0:Y:S01]  /*01a0*/  S2R R7, SR_CgaCtaId ;  /* 0x0000000000077919 */ /* 0x000e220000008800 */
[----:B------:R-:W1:Y:S01]  /*01b0*/  LDC R11, c[0x0][0x360] ;  /* 0x0000d800ff0b7b82 */ /* 0x000e620000000800 */
[----:B------:R-:W-:Y:S01]  /*01c0*/  MOV R0, 0x400 ;  /* 0x0000040000007802 */ /* 0x000fe20000000f00 */
[----:B------:R-:W-:-:S03]  /*01d0*/  IMAD.MOV.U32 R8, RZ, RZ, R2 ;  /* 0x000000ffff087224 */ /* 0x000fc600078e0002 */
[----:B0-----:R-:W-:-:S07]  /*01e0*/  LEA R0, R7, R0, 0x18 ;  /* 0x0000000007007211 */ /* 0x001fce00078ec0ff */
.L_x_116:
[----:B0-----:R-:W-:-:S04]  /*01f0*/  IMAD R7, R9, UR8, R8 ;  /* 0x0000000809077c24 */ /* 0x001fc8000f8e0208 */
[----:B------:R-:W-:-:S06]  /*0200*/  IMAD.WIDE R6, R7, 0x8, R4 ;  /* 0x0000000807067825 */ /* 0x000fcc00078e0204 */
[----:B------:R-:W2:Y:S01]  /*0210*/  LDG.E.64.CONSTANT R6, desc[UR6][R6.64] ;  /* 0x0000000606067981 */ /* 0x000ea2000c1e9b00 */
[----:B------:R-:W-:Y:S02]  /*0220*/  IMAD R10, R8, 0x8, R0 ;  /* 0x00000008080a7824 */ /* 0x000fe400078e0200 */
[----:B-1----:R-:W-:-:S05]  /*0230*/  IMAD.IADD R8, R11, 0x1, R8 ;  /* 0x000000010b087824 */ /* 0x002fca00078e0208 */
[----:B------:R-:W-:Y:S01]  /*0240*/  ISETP.GE.AND P0, PT, R8, R9, PT ;  /* 0x000000090800720c */ /* 0x000fe20003f06270 */
[----:B--2---:R0:W-:-:S12]  /*0250*/  STS.64 [R10], R6 ;  /* 0x000000060a007388 */ /* 0x0041d80000000a00 */
[----:B------:R-:W-:Y:S05]  /*0260*/  @!P0 BRA `(.L_x_116) ;  /* 0xfffffffc00e08947 */ /* 0x000fea000383ffff */
.L_x_115:
[----:B------:R-:W-:Y:S05]  /*0270*/  BSYNC.RECONVERGENT B0 ;  /* 0x0000000000007941 */ /* 0x000fea0003800200 */
.L_x_114:
[----:B------:R-:W-:Y:S01]  /*0280*/  BAR.SYNC.DEFER_BLOCKING 0x0 ;  /* 0x0000000000007b1d */ /* 0x000fe20000010000 */
[----:B------:R-:W-:Y:S01]  /*0290*/  ISETP.GE.AND P0, PT, R9, 0x2, PT ;  /* 0x000000020900780c */ /* 0x000fe20003f06270 */
[----:B------:R-:W-:Y:S01]  /*02a0*/  IMAD.MOV.U32 R17, RZ, RZ, RZ ;  /* 0x000000ffff117224 */ /* 0x000fe200078e00ff */
[----:B------:R-:W-:-:S11]  /*02b0*/  ISETP.GE.AND P1, PT, R2, R9, PT ;  /* 0x000000090200720c */ /* 0x000fd60003f26270 */
[----:B------:R-:W-:Y:S05]  /*02c0*/  @!P0 BRA `(.L_x_117) ;  /* 0x0000000000208947 */ /* 0x000fea0003800000 */
[----:B------:R-:W-:Y:S01]  /*02d0*/  IMAD.MOV.U32 R17, RZ, RZ, RZ ;  /* 0x000000ffff117224 */ /* 0x000fe200078e00ff */
[----:B------:R-:W1:Y:S01]  /*02e0*/  LDCU UR4, c[0x0][0x394] ;  /* 0x00007280ff0477ac */ /* 0x000e620008000800 */
[----:B------:R-:W-:-:S05]  /*02f0*/  NOP ;  /* 0x0000000000007918 */ /* 0x000fca0000000000 */
.L_x_118:
[----:B-1----:R-:W-:Y:S01]  /*0300*/  UISETP.GT.U32.AND UP0, UPT, UR4, 0x3, UPT ;  /* 0x000000030400788c */ /* 0x002fe2000bf04070 */
[----:B------:R-:W-:Y:S01]  /*0310*/  VIADD R17, R17, 0x1 ;  /* 0x0000000111117836 */ /* 0x000fe20000000000 */
[----:B------:R-:W-:-:S07]  /*0320*/  USHF.R.U32.HI UR5, URZ, 0x1, UR4 ;  /* 0x00000001ff057899 */ /* 0x000fce0008011604 */
[----:B------:R-:W-:Y:S01]  /*0330*/  UMOV UR4, UR5 ;  /* 0x0000000500047c82 */ /* 0x000fe20008000000 */
[----:B------:R-:W-:Y:S05]  /*0340*/  BRA.U UP0, `(.L_x_118) ;  /* 0xfffffffd00ec7547 */ /* 0x000fea000b83ffff */
.L_x_117:
[----:B------:R-:W-:Y:S04]  /*0350*/  BSSY.RECONVERGENT B0, `(.L_x_119) ;  /* 0x000009f000007945 */ /* 0x000fe80003800200 */
[----:B------:R-:W-:Y:S05]  /*0360*/  @P1 BRA `(.L_x_120) ;  /* 0x0000000800741947 */ /* 0x000fea0003800000 */
[----:B------:R-:W1:Y:S01]  /*0370*/  LDC R0, c[0x0][0x360] ;  /* 0x0000d800ff007b82 */ /* 0x000e620000000800 */
[----:B------:R-:W-:-:S13]  /*0380*/  ISETP.NE.AND P0, PT, R17, RZ, PT ;  /* 0x000000ff1100720c */ /* 0x000fda0003f05270 */
[----:B------:R-:W-:Y:S05]  /*0390*/  @P0 BRA `(.L_x_121) ;  /* 0x00000000003c0947 */ /* 0x000fea0003800000 */
[----:B------:R-:W2:Y:S01]  /*03a0*/  LDC R9, c[0x0][0x394] ;  /* 0x0000e500ff097b82 */ /* 0x000ea20000000800 */
[----:B------:R-:W-:-:S07]  /*03b0*/  IMAD.MOV.U32 R4, RZ, RZ, R2 ;  /* 0x000000ffff047224 */ /* 0x000fce00078e0002 */
.L_x_122:
[----:B------:R-:W-:-:S13]  /*03c0*/  ISETP.GT.AND P0, PT, R4, -0x1, PT ;  /* 0xffffffff0400780c */ /* 0x000fda0003f04270 */
[----:B0-----:R-:W0:Y:S01]  /*03d0*/  @!P0 S2R R6, SR_CgaCtaId ;  /* 0x0000000000068919 */ /* 0x001e220000008800 */
[----:B------:R-:W-:-:S04]  /*03e0*/  @!P0 MOV R5, 0x400 ;  /* 0x0000040000058802 */ /* 0x000fc80000000f00 */
[----:B0-----:R-:W-:-:S05]  /*03f0*/  @!P0 LEA R15, R6, R5, 0x18 ;  /* 0x00000005060f8211 */ /* 0x001fca00078ec0ff */
[----:B------:R-:W-:Y:S01]  /*0400*/  @!P0 IMAD R5, R4, 0x8, R15 ;  /* 0x0000000804058824 */ /* 0x000fe200078e020f */
[----:B------:R-:W0:Y:S01]  /*0410*/  @!P0 LDS.64 R10, [R15] ;  /* 0x000000000f0a8984 */ /* 0x000e220000000a00 */
[----:B-1----:R-:W-:-:S03]  /*0420*/  IMAD.IADD R4, R0, 0x1, R4 ;  /* 0x0000000100047824 */ /* 0x002fc600078e0204 */
[----:B------:R-:W1:Y:S04]  /*0430*/  @!P0 LDS.64 R6, [R5] ;  /* 0x0000000005068984 */ /* 0x000e680000000a00 */
[----:B0-----:R3:W-:Y:S04]  /*0440*/  @!P0 STS.64 [R5], R10 ;  /* 0x0000000a05008388 */ /* 0x0017e80000000a00 */
[----:B-1----:R3:W-:Y:S01]  /*0450*/  @!P0 STS.64 [R15], R6 ;  /* 0x000000060f008388 */ /* 0x0027e20000000a00 */
[----:B--2---:R-:W-:-:S13]  /*0460*/  ISETP.GE.AND P0, PT, R4, R9, PT ;  /* 0x000000090400720c */ /* 0x004fda0003f06270 */
[----:B---3--:R-:W-:Y:S05]  /*0470*/  @!P0 BRA `(.L_x_122) ;  /* 0xfffffffc00d08947 */ /* 0x008fea000383ffff */
[----:B------:R-:W-:Y:S05]  /*0480*/  BRA `(.L_x_120) ;  /* 0x00000008002c7947 */ /* 0x000fea0003800000 */
.L_x_121:
[C---:B------:R-:W-:Y:S01]  /*0490*/  LOP3.LUT R18, R17.reuse, 0x3, RZ, 0xc0, !PT ;  /* 0x0000000311127812 */ /* 0x040fe200078ec0ff */
[----:B------:R-:W-:Y:S01]  /*04a0*/  IMAD.MOV.U32 R5, RZ, RZ, R2 ;  /* 0x000000ffff057224 */ /* 0x000fe200078e0002 */
[----:B------:R-:W-:-:S07]  /*04b0*/  LOP3.LUT R4, R17, 0xfffffffc, RZ, 0xc0, !PT ;  /* 0xfffffffc11047812 */ /* 0x000fce00078ec0ff */
.L_x_132:
[----:B------:R-:W-:Y:S01]  /*04c0*/  ISETP.GE.U32.AND P0, PT, R17, 0x4, PT ;  /* 0x000000041100780c */ /* 0x000fe20003f06070 */
[----:B0-----:R-:W-:Y:S02]  /*04d0*/  IMAD.MOV.U32 R7, RZ, RZ, RZ ;  /* 0x000000ffff077224 */ /* 0x001fe400078e00ff */
[----:B------:R-:W-:-:S10]  /*04e0*/  IMAD.MOV.U32 R6, RZ, RZ, R5 ;  /* 0x000000ffff067224 */ /* 0x000fd400078e0005 */
[----:B------:R-:W-:Y:S05]  /*04f0*/  @!P0 BRA `(.L_x_123) ;  /* 0x0000000400948947 */ /* 0x000fea0003800000 */
[----:B------:R-:W-:Y:S02]  /*0500*/  ISETP.GT.AND P0, PT, R4, RZ, PT ;  /* 0x000000ff0400720c */ /* 0x000fe40003f04270 */
[----:B------:R-:W-:Y:S01]  /*0510*/  CS2R R8, SRZ ;  /* 0x0000000000087805 */ /* 0x000fe2000001ff00 */
[----:B------:R-:W-:-:S10]  /*0520*/  IMAD.MOV.U32 R6, RZ, RZ, R5 ;  /* 0x000000ffff067224 */ /* 0x000fd400078e0005 */
[----:B------:R-:W-:Y:S05]  /*0530*/  @!P0 BRA `(.L_x_124) ;  /* 0x0000000400488947 */ /* 0x000fea0003800000 */
[----:B------:R-:W-:Y:S01]  /*0540*/  IMAD.IADD R7, R4, 0x1, -R9 ;  /* 0x0000000104077824 */ /* 0x000fe200078e0a09 */
[----:B------:R-:W-:-:S04]  /*0550*/  PLOP3.LUT P0, PT, PT, PT, PT, 0x80, 0x8 ;  /* 0x000000000008781c */ /* 0x000fc80003f0f070 */
[----:B------:R-:W-:-:S13]  /*0560*/  ISETP.GT.AND P1, PT, R7, 0xc, PT ;  /* 0x0000000c0700780c */ /* 0x000fda0003f24270 */
[----:B------:R-:W-:Y:S05]  /*0570*/  @!P1 BRA `(.L_x_125) ;  /* 0x0000000000c49947 */ /* 0x000fea0003800000 */
[----:B------:R-:W-:Y:S01]  /*0580*/  PLOP3.LUT P0, PT, PT, PT, PT, 0x8, 0x80 ;  /* 0x000000000080781c */ /* 0x000fe20003f0e170 */
[----:B------:R-:W-:-:S12]  /*0590*/  VIADD R7, R4, 0xfffffff4 ;  /* 0xfffffff404077836 */ /* 0x000fd80000000000 */
.L_x_126:
[C---:B------:R-:W-:Y:S01]  /*05a0*/  IMAD.SHL.U32 R10, R6.reuse, 0x4, RZ ;  /* 0x00000004060a7824 */ /* 0x040fe200078e00ff */
[--C-:B------:R-:W-:Y:S01]  /*05b0*/  SHF.R.U32.HI R16, RZ, 0x4, R6.reuse ;  /* 0x00000004ff107819 */ /* 0x100fe20000011606 */
[----:B------:R-:W-:Y:S01]  /*05c0*/  VIADD R9, R9, 0x10 ;  /* 0x0000001009097836 */ /* 0x000fe20000000000 */
[----:B------:R-:W-:Y:S02]  /*05d0*/  LOP3.LUT R14, R6, 0x2, RZ, 0xc0, !PT ;  /* 0x00000002060e7812 */ /* 0x000fe400078ec0ff */
[----:B------:R-:W-:Y:S02]  /*05e0*/  LOP3.LUT R11, R10, 0x4, RZ, 0xc0, !PT ;  /* 0x000000040a0b7812 */ /* 0x000fe400078ec0ff */
[--C-:B------:R-:W-:Y:S02]  /*05f0*/  SHF.R.U32.HI R10, RZ, 0x2, R6.reuse ;  /* 0x00000002ff0a7819 */ /* 0x100fe40000011606 */
[--C-:B------:R-:W-:Y:S01]  /*0600*/  SHF.R.U32.HI R19, RZ, 0x8, R6.reuse ;  /* 0x00000008ff137819 */ /* 0x100fe20000011606 */
[----:B------:R-:W-:Y:S01]  /*0610*/  IMAD R11, R8, 0x8, R11 ;  /* 0x00000008080b7824 */ /* 0x000fe200078e020b */
[----:B------:R-:W-:-:S02]  /*0620*/  SHF.R.U32.HI R8, RZ, 0x3, R6 ;  /* 0x00000003ff087819 */ /* 0x000fc40000011606 */
[----:B------:R-:W-:Y:S02]  /*0630*/  LOP3.LUT R10, R10, 0x1, RZ, 0xc0, !PT ;  /* 0x000000010a0a7812 */ /* 0x000fe400078ec0ff */
[----:B------:R-:W-:Y:S01]  /*0640*/  LOP3.LUT R15, R8, 0x1, RZ, 0xc0, !PT ;  /* 0x00000001080f7812 */ /* 0x000fe200078ec0ff */
[----:B------:R-:W-:Y:S01]  /*0650*/  IMAD.SHL.U32 R8, R16, 0x4, RZ ;  /* 0x0000000410087824 */ /* 0x000fe200078e00ff */
[----:B------:R-:W-:Y:S02]  /*0660*/  IADD3 R10, PT, PT, R10, R14, R11 ;  /* 0x0000000e0a0a7210 */ /* 0x000fe40007ffe00b */
[--C-:B------:R-:W-:Y:S02]  /*0670*/  SHF.R.U32.HI R14, RZ, 0x7, R6.reuse ;  /* 0x00000007ff0e7819 */ /* 0x100fe40000011606 */
[----:B------:R-:W-:Y:S01]  /*0680*/  LOP3.LUT R11, R8, 0x4, RZ, 0xc0, !PT ;  /* 0x00000004080b7812 */ /* 0x000fe200078ec0ff */
[----:B------:R-:W-:Y:S01]  /*0690*/  IMAD R10, R10, 0x2, R15 ;  /* 0x000000020a0a7824 */ /* 0x000fe200078e020f */
[----:B------:R-:W-:-:S02]  /*06a0*/  SHF.R.U32.HI R8, RZ, 0x6, R6 ;  /* 0x00000006ff087819 */ /* 0x000fc40000011606 */
[----:B------:R-:W-:Y:S01]  /*06b0*/  LOP3.LUT R15, R14, 0x1, RZ, 0xc0, !PT ;  /* 0x000000010e0f7812 */ /* 0x000fe200078ec0ff */
[----:B------:R-:W-:Y:S01]  /*06c0*/  IMAD R10, R10, 0x8, R11 ;  /* 0x000000080a0a7824 */ /* 0x000fe200078e020b */
[----:B------:R-:W-:Y:S01]  /*06d0*/  LOP3.LUT R11, R16, 0x2, RZ, 0xc0, !PT ;  /* 0x00000002100b7812 */ /* 0x000fe200078ec0ff */
[C---:B------:R-:W-:Y:S01]  /*06e0*/  IMAD.SHL.U32 R14, R19.reuse, 0x4, RZ ;  /* 0x00000004130e7824 */ /* 0x040fe200078e00ff */
[----:B------:R-:W-:Y:S02]  /*06f0*/  LOP3.LUT R8, R8, 0x1, RZ, 0xc0, !PT ;  /* 0x0000000108087812 */ /* 0x000fe400078ec0ff */
[----:B------:R-:W-:Y:S02]  /*0700*/  LOP3.LUT R19, R19, 0x2, RZ, 0xc0, !PT ;  /* 0x0000000213137812 */ /* 0x000fe400078ec0ff */
[----:B------:R-:W-:Y:S02]  /*0710*/  IADD3 R8, PT, PT, R8, R11, R10 ;  /* 0x0000000b08087210 */ /* 0x000fe40007ffe00a */
[----:B------:R-:W-:-:S02]  /*0720*/  LOP3.LUT R11, R14, 0x4, RZ, 0xc0, !PT ;  /* 0x000000040e0b7812 */ /* 0x000fc400078ec0ff */
[--C-:B------:R-:W-:Y:S01]  /*0730*/  SHF.R.U32.HI R10, RZ, 0xa, R6.reuse ;  /* 0x0000000aff0a7819 */ /* 0x100fe20000011606 */
[----:B------:R-:W-:Y:S01]  /*0740*/  IMAD R8, R8, 0x2, R15 ;  /* 0x0000000208087824 */ /* 0x000fe200078e020f */
[--C-:B------:R-:W-:Y:S02]  /*0750*/  SHF.R.U32.HI R14, RZ, 0xb, R6.reuse ;  /* 0x0000000bff0e7819 */ /* 0x100fe40000011606 */
[----:B------:R-:W-:Y:S01]  /*0760*/  SHF.R.U32.HI R15, RZ, 0xc, R6 ;  /* 0x0000000cff0f7819 */ /* 0x000fe20000011606 */
        /* <DEDUP_REMOVED lines=18> */
.L_x_125:
[----:B------:R-:W-:-:S05]  /*0890*/  IMAD.IADD R7, R4, 0x1, -R9 ;  /* 0x0000000104077824 */ /* 0x000fca00078e0a09 */
[----:B------:R-:W-:-:S13]  /*08a0*/  ISETP.GT.AND P1, PT, R7, 0x4, PT ;  /* 0x000000040700780c */ /* 0x000fda0003f24270 */
[----:B------:R-:W-:Y:S05]  /*08b0*/  @!P1 BRA `(.L_x_127) ;  /* 0x0000000000609947 */ /* 0x000fea0003800000 */
[C---:B------:R-:W-:Y:S01]  /*08c0*/  IMAD.SHL.U32 R7, R6.reuse, 0x4, RZ ;  /* 0x0000000406077824 */ /* 0x040fe200078e00ff */
        /* <DEDUP_REMOVED lines=16> */
[----:B------:R-:W-:Y:S01]  /*09d0*/  SHF.R.U32.HI R6, RZ, 0x8, R6 ;  /* 0x00000008ff067819 */ /* 0x000fe20000011606 */
[----:B------:R-:W-:Y:S01]  /*09e0*/  IMAD R7, R7, 0x8, R10 ;  /* 0x0000000807077824 */ /* 0x000fe200078e020a */
[----:B------:R-:W-:Y:S02]  /*09f0*/  LOP3.LUT R10, R11, 0x2, RZ, 0xc0, !PT ;  /* 0x000000020b0a7812 */ /* 0x000fe400078ec0ff */
[----:B------:R-:W-:Y:S02]  /*0a00*/  LOP3.LUT R8, R8, 0x1, RZ, 0xc0, !PT ;  /* 0x0000000108087812 */ /* 0x000fe400078ec0ff */
[----:B------:R-:W-:Y:S02]  /*0a10*/  LOP3.LUT R11, R14, 0x1, RZ, 0xc0, !PT ;  /* 0x000000010e0b7812 */ /* 0x000fe400078ec0ff */
[----:B------:R-:W-:-:S05]  /*0a20*/  IADD3 R8, PT, PT, R8, R10, R7 ;  /* 0x0000000a08087210 */ /* 0x000fca0007ffe007 */
[----:B------:R-:W-:-:S07]  /*0a30*/  IMAD R8, R8, 0x2, R11 ;  /* 0x0000000208087824 */ /* 0x000fce00078e020b */
.L_x_127:
[----:B------:R-:W-:-:S13]  /*0a40*/  ISETP.NE.OR P0, PT, R9, R4, P0 ;  /* 0x000000040900720c */ /* 0x000fda0000705670 */
[----:B------:R-:W-:Y:S05]  /*0a50*/  @!P0 BRA `(.L_x_128) ;  /* 0x0000000000388947 */ /* 0x000fea0003800000 */
.L_x_124:
        /* <DEDUP_REMOVED lines=14> */
.L_x_128:
[----:B------:R-:W-:-:S07]  /*0b40*/  IMAD.SHL.U32 R7, R8, 0x2, RZ ;  /* 0x0000000208077824 */ /* 0x000fce00078e00ff */
.L_x_123:
        /* <DEDUP_REMOVED lines=13> */
.L_x_129:
[----:B------:R-:W-:Y:S01]  /*0c20*/  ISETP.GE.AND P0, PT, R5, R8, PT ;  /* 0x000000080500720c */ /* 0x000fe20003f06270 */
[----:B------:R-:W-:-:S12]  /*0c30*/  BSSY.RECONVERGENT B1, `(.L_x_130) ;  /* 0x000000b000017945 */ /* 0x000fd80003800200 */
[----:B------:R-:W-:Y:S05]  /*0c40*/  @P0 BRA `(.L_x_131) ;  /* 0x0000000000240947 */ /* 0x000fea0003800000 */
[----:B------:R-:W0:Y:S01]  /*0c50*/  S2UR UR5, SR_CgaCtaId ;  /* 0x00000000000579c3 */ /* 0x000e220000008800 */
[----:B------:R-:W-:Y:S02]  /*0c60*/  UMOV UR4, 0x400 ;  /* 0x0000040000047882 */ /* 0x000fe40000000000 */
[----:B0-----:R-:W-:-:S06]  /*0c70*/  ULEA UR4, UR5, UR4, 0x18 ;  /* 0x0000000405047291 */ /* 0x001fcc000f8ec0ff */
[----:B------:R-:W-:Y:S02]  /*0c80*/  LEA R7, R8, UR4, 0x3 ;  /* 0x0000000408077c11 */ /* 0x000fe4000f8e18ff */
[----:B------:R-:W-:-:S03]  /*0c90*/  LEA R6, R5, UR4, 0x3 ;  /* 0x0000000405067c11 */ /* 0x000fc6000f8e18ff */
[----:B------:R-:W0:Y:S04]  /*0ca0*/  LDS.64 R14, [R7] ;  /* 0x00000000070e7984 */ /* 0x000e280000000a00 */
[----:B------:R-:W2:Y:S04]  /*0cb0*/  LDS.64 R10, [R6] ;  /* 0x00000000060a7984 */ /* 0x000ea80000000a00 */
[----:B0-----:R0:W-:Y:S04]  /*0cc0*/  STS.64 [R6], R14 ;  /* 0x0000000e06007388 */ /* 0x0011e80000000a00 */
[----:B--2---:R0:W-:Y:S02]  /*0cd0*/  STS.64 [R7], R10 ;  /* 0x0000000a07007388 */ /* 0x0041e40000000a00 */
.L_x_131:
[----:B------:R-:W-:Y:S05]  /*0ce0*/  BSYNC.RECONVERGENT B1 ;  /* 0x0000000000017941 */ /* 0x000fea0003800200 */
.L_x_130:
[----:B------:R-:W2:Y:S01]  /*0cf0*/  LDCU UR4, c[0x0][0x394] ;  /* 0x00007280ff0477ac */ /* 0x000ea20008000800 */
[----:B-1----:R-:W-:Y:S02]  /*0d00*/  IMAD.IADD R5, R0, 0x1, R5 ;  /* 0x0000000100057824 */ /* 0x002fe400078e0205 */
[----:B--2---:R-:W-:-:S05]  /*0d10*/  IMAD.U32 R9, RZ, RZ, UR4 ;  /* 0x00000004ff097e24 */ /* 0x004fca000f8e00ff */
[----:B------:R-:W-:-:S13]  /*0d20*/  ISETP.GE.AND P0, PT, R5, R9, PT ;  /* 0x000000090500720c */ /* 0x000fda0003f06270 */
[----:B------:R-:W-:Y:S05]  /*0d30*/  @!P0 BRA `(.L_x_132) ;  /* 0xfffffff400e08947 */ /* 0x000fea000383ffff */
.L_x_120:
[----:B------:R-:W-:Y:S05]  /*0d40*/  BSYNC.RECONVERGENT B0 ;  /* 0x0000000000007941 */ /* 0x000fea0003800200 */
.L_x_119:
[----:B------:R-:W-:Y:S01]  /*0d50*/  BAR.SYNC.DEFER_BLOCKING 0x0 ;  /* 0x0000000000007b1d */ /* 0x000fe20000010000 */
[----:B------:R-:W-:-:S05]  /*0d60*/  ISETP.GE.AND P0, PT, R9, 0x2, PT ;  /* 0x000000020900780c */ /* 0x000fca0003f06270 */
[----:B------:R-:W-:Y:S08]  /*0d70*/  BSSY.RECONVERGENT B0, `(.L_x_133) ;  /* 0x00000f6000007945 */ /* 0x000ff00003800200 */
[----:B------:R-:W-:Y:S05]  /*0d80*/  @!P0 BRA `(.L_x_134) ;  /* 0x0000000c00d08947 */ /* 0x000fea0003800000 */
[----:B------:R-:W1:Y:S01]  /*0d90*/  LDCU.U8 UR4, c[0x0][0x39c] ;  /* 0x00007380ff0477ac */ /* 0x000e620008000000 */
[----:B0-----:R-:W-:Y:S01]  /*0da0*/  IMAD.MOV.U32 R7, RZ, RZ, 0x401921fb ;  /* 0x401921fbff077424 */ /* 0x001fe200078e00ff */
[----:B------:R-:W-:Y:S01]  /*0db0*/  SHF.R.U32.HI R5, RZ, 0x1, R9 ;  /* 0x00000001ff057819 */ /* 0x000fe20000011609 */
[----:B------:R-:W-:Y:S01]  /*0dc0*/  IMAD.MOV.U32 R4, RZ, RZ, 0x1 ;  /* 0x00000001ff047424 */ /* 0x000fe200078e00ff */
[----:B-1----:R-:W-:-:S06]  /*0dd0*/  UPRMT UR4, UR4, 0x8880, URZ ;  /* 0x0000888004047896 */ /* 0x002fcc00080000ff */
[----:B------:R-:W-:-:S04]  /*0de0*/  ISETP.NE.AND P0, PT, RZ, UR4, PT ;  /* 0x00000004ff007c0c */ /* 0x000fc8000bf05270 */
[----:B------:R-:W-:-:S09]  /*0df0*/  FSEL R7, -R7, 2.3926990032196044922, !P0 ;  /* 0x401921fb07077808 */ /* 0x000fd20004000100 */
.L_x_146:
[----:B------:R-:W-:Y:S01]  /*0e00*/  ISETP.GE.U32.AND P0, PT, R2, R5, PT ;  /* 0x000000050200720c */ /* 0x000fe20003f06070 */
[----:B------:R-:W-:-:S12]  /*0e10*/  BSSY.RECONVERGENT B1, `(.L_x_135) ;  /* 0x00000e5000017945 */ /* 0x000fd80003800200 */
[----:B0-----:R-:W-:Y:S05]  /*0e20*/  @P0 BRA `(.L_x_136) ;  /* 0x0000000c008c0947 */ /* 0x001fea0003800000 */
[C---:B------:R-:W-:Y:S02]  /*0e30*/  VIADD R9, R4.reuse, 0xffffffff ;  /* 0xffffffff04097836 */ /* 0x040fe40000000000 */
[----:B------:R-:W-:-:S03]  /*0e40*/  IMAD.SHL.U32 R6, R4, 0x2, RZ ;  /* 0x0000000204067824 */ /* 0x000fc600078e00ff */
[----:B------:R-:W-:Y:S01]  /*0e50*/  LOP3.LUT R8, R4, R9, RZ, 0xc, !PT ;  /* 0x0000000904087212 */ /* 0x000fe200078e0cff */
[----:B------:R0:W1:Y:S01]  /*0e60*/  I2F.F64 R10, R6 ;  /* 0x00000006000a7312 */ /* 0x0000620000201c00 */
[----:B------:R-:W-:-:S07]  /*0e70*/  IMAD.MOV.U32 R9, RZ, RZ, R2 ;  /* 0x000000ffff097224 */ /* 0x000fce00078e0002 */
[----:B0-----:R-:W2:Y:S02]  /*0e80*/  POPC R8, R8 ;  /* 0x0000000800087309 */ /* 0x001ea40000000000 */
.L_x_145:
[-C--:B0-----:R-:W-:Y:S01]  /*0e90*/  IABS R18, R4.reuse ;  /* 0x0000000400127213 */ /* 0x081fe20000000000 */
[----:B------:R-:W-:Y:S01]  /*0ea0*/  BSSY.RECONVERGENT B2, `(.L_x_137) ;  /* 0x000002e000027945 */ /* 0x000fe20003800200 */
[----:B------:R-:W-:Y:S02]  /*0eb0*/  IABS R16, R4 ;  /* 0x0000000400107213 */ /* 0x000fe40000000000 */
[----:B------:R-:W0:Y:S01]  /*0ec0*/  I2F.RP R0, R18 ;  /* 0x0000001200007306 */ /* 0x000e220000209400 */
[----:B------:R-:W-:Y:S02]  /*0ed0*/  ISETP.GE.AND P2, PT, R9, RZ, PT ;  /* 0x000000ff0900720c */ /* 0x000fe40003f46270 */
[----:B------:R-:W-:-:S05]  /*0ee0*/  IMAD.MOV R29, RZ, RZ, -R16 ;  /* 0x000000ffff1d7224 */ /* 0x000fca00078e0a10 */
[----:B0-----:R-:W0:Y:S02]  /*0ef0*/  MUFU.RCP R0, R0 ;  /* 0x0000000000007308 */ /* 0x001e240000001000 */
[----:B0-----:R-:W-:Y:S01]  /*0f00*/  VIADD R14, R0, 0xffffffe ;  /* 0x0ffffffe000e7836 */ /* 0x001fe20000000000 */
[----:B------:R-:W-:-:S05]  /*0f10*/  IABS R0, R9 ;  /* 0x0000000900007213 */ /* 0x000fca0000000000 */
        /* <DEDUP_REMOVED lines=21> */
[----:B------:R-:W-:Y:S01]  /*1070*/  DFMA R18, R16, R18, R16 ;  /* 0x000000121012722b */ /* 0x000fe20000000010 */
[----:B------:R-:W-:-:S02]  /*1080*/  IMAD.MOV.U32 R16, RZ, RZ, 0x54442d18 ;  /* 0x54442d18ff107424 */ /* 0x000fc400078e00ff */
[----:B------:R-:W-:-:S06]  /*1090*/  IMAD.MOV.U32 R17, RZ, RZ, R7 ;  /* 0x000000ffff117224 */ /* 0x000fcc00078e0007 */
[----:B0-----:R-:W-:-:S08]  /*10a0*/  DMUL R20, R14, R16 ;  /* 0x000000100e147228 */ /* 0x001fd00000000000 */
        /* <DEDUP_REMOVED lines=10> */
[----:B--2---:R-:W-:Y:S05]  /*1150*/  CALL.REL.NOINC `($__internal_3_$__cuda_sm20_div_rn_f64_full) ;  /* 0x0000003400947944 */ /* 0x004fea0003c00000 */
[----:B------:R-:W-:Y:S02]  /*1160*/  IMAD.MOV.U32 R14, RZ, RZ, R22 ;  /* 0x000000ffff0e7224 */ /* 0x000fe400078e0016 */
[----:B------:R-:W-:-:S07]  /*1170*/  IMAD.MOV.U32 R15, RZ, RZ, R23 ;  /* 0x000000ffff0f7224 */ /* 0x000fce00078e0017 */
.L_x_138:
[----:B------:R-:W-:Y:S05]  /*1180*/  BSYNC.RECONVERGENT B2 ;  /* 0x0000000000027941 */ /* 0x000fea0003800200 */
.L_x_137:
        /* <DEDUP_REMOVED lines=22> */
.L_x_141:
        /* <DEDUP_REMOVED lines=26> */
[C---:B------:R-:W-:Y:S01]  /*1490*/  SHF.L.W.U32.HI R14, R15.reuse, 0x2, R0 ;  /* 0x000000020f0e7819 */ /* 0x040fe20000010e00 */
[----:B------:R-:W-:-:S03]  /*14a0*/  IMAD.SHL.U32 R15, R15, 0x4, RZ ;  /* 0x000000040f0f7824 */ /* 0x000fc600078e00ff */
[----:B------:R-:W-:Y:S02]  /*14b0*/  SHF.R.S32.HI R16, RZ, 0x1f, R14 ;  /* 0x0000001fff107819 */ /* 0x000fe4000001140e */
[----:B0-----:R-:W-:Y:S02]  /*14c0*/  LOP3.LUT R18, R14, R19, RZ, 0x3c, !PT ;  /* 0x000000130e127212 */ /* 0x001fe400078e3cff */
[C---:B------:R-:W-:Y:S02]  /*14d0*/  LOP3.LUT R20, R16.reuse, R15, RZ, 0x3c, !PT ;  /* 0x0000000f10147212 */ /* 0x040fe400078e3cff */
[----:B------:R-:W-:Y:S02]  /*14e0*/  LOP3.LUT R21, R16, R14, RZ, 0x3c, !PT ;  /* 0x0000000e10157212 */ /* 0x000fe400078e3cff */
[----:B------:R-:W-:Y:S02]  /*14f0*/  SHF.R.U32.HI R15, RZ, 0x1e, R0 ;  /* 0x0000001eff0f7819 */ /* 0x000fe40000011600 */
[----:B------:R-:W-:-:S02]  /*1500*/  ISETP.GE.AND P2, PT, R18, RZ, PT ;  /* 0x000000ff1200720c */ /* 0x000fc40003f46270 */
[----:B------:R-:W0:Y:S01]  /*1510*/  I2F.F64.S64 R20, R20 ;  /* 0x0000001400147312 */ /* 0x000e220000301c00 */
[----:B------:R-:W-:-:S05]  /*1520*/  LEA.HI R0, R14, R15, RZ, 0x1 ;  /* 0x0000000f0e007211 */ /* 0x000fca00078f08ff */
[----:B------:R-:W-:-:S04]  /*1530*/  IMAD.MOV R14, RZ, RZ, -R0 ;  /* 0x000000ffff0e7224 */ /* 0x000fc800078e0a00 */
[----:B------:R-:W-:Y:S01]  /*1540*/  @!P1 IMAD.MOV.U32 R0, RZ, RZ, R14 ;  /* 0x000000ffff009224 */ /* 0x000fe200078e000e */
[----:B0-----:R-:W-:-:S10]  /*1550*/  DMUL R16, R20, UR4 ;  /* 0x0000000414107c28 */ /* 0x001fd40008000000 */
[----:B------:R-:W0:Y:S02]  /*1560*/  F2F.F32.F64 R16, R16 ;  /* 0x0000001000107310 */ /* 0x000e240000301000 */
[----:B0-----:R-:W-:-:S07]  /*1570*/  FSEL R18, -R16, R16, !P2 ;  /* 0x0000001010127208 */ /* 0x001fce0005000100 */
.L_x_140:
[----:B------:R-:W-:Y:S05]  /*1580*/  BSYNC.RECONVERGENT B2 ;  /* 0x0000000000027941 */ /* 0x000fea0003800200 */
.L_x_139:
[----:B-1----:R-:W-:Y:S02]  /*1590*/  IMAD.MOV.U32 R23, RZ, RZ, 0x37cbac00 ;  /* 0x37cbac00ff177424 */ /* 0x002fe400078e00ff */
[----:B------:R-:W-:Y:S01]  /*15a0*/  FMUL R14, R18, R18 ;  /* 0x00000012120e7220 */ /* 0x000fe20000400000 */
[----:B------:R-:W-:Y:S01]  /*15b0*/  LOP3.LUT R16, R0, 0x1, RZ, 0xc0, !PT ;  /* 0x0000000100107812 */ /* 0x000fe200078ec0ff */
        /* <DEDUP_REMOVED lines=26> */
.L_x_144:
[----:B0-----:R-:W0:Y:S02]  /*1760*/  LDC.64 R14, c[0x4][RZ] ;  /* 0x01000000ff0e7b82 */ /* 0x001e240000000a00 */
[----:B0-----:R-:W-:-:S05]  /*1770*/  IMAD.WIDE.U32 R16, R0, 0x4, R14 ;  /* 0x0000000400107825 */ /* 0x001fca00078e000e */
[----:B------:R-:W3:Y:S01]  /*1780*/  LDG.E.CONSTANT R14, desc[UR6][R16.64] ;  /* 0x00000006100e7981 */ /* 0x000ee2000c1e9900 */
[C---:B------:R-:W-:Y:S02]  /*1790*/  IMAD R20, R0.reuse, 0x4, R1 ;  /* 0x0000000400147824 */ /* 0x040fe400078e0201 */
        /* <DEDUP_REMOVED lines=13> */
[----:B0-----:R-:W-:-:S05]  /*1870*/  IMAD R20, R0, -0x4, R1 ;  /* 0xfffffffc00147824 */ /* 0x001fca00078e0201 */
        /* <DEDUP_REMOVED lines=9> */
[C---:B------:R-:W-:Y:S01]  /*1910*/  SHF.L.W.U32.HI R16, R15.reuse, 0x2, R0 ;  /* 0x000000020f107819 */ /* 0x040fe20000010e00 */
[----:B------:R-:W-:-:S03]  /*1920*/  IMAD.SHL.U32 R15, R15, 0x4, RZ ;  /* 0x000000040f0f7824 */ /* 0x000fc600078e00ff */
[----:B------:R-:W-:Y:S02]  /*1930*/  SHF.R.S32.HI R17, RZ, 0x1f, R16 ;  /* 0x0000001fff117819 */ /* 0x000fe40000011410 */
[----:B------:R-:W-:Y:S02]  /*1940*/  LOP3.LUT R19, R16, R19, RZ, 0x3c, !PT ;  /* 0x0000001310137212 */ /* 0x000fe400078e3cff */
        /* <DEDUP_REMOVED lines=10> */
[----:B01----:R-:W-:-:S07]  /*19f0*/  FSEL R27, -R20, R20, !P0 ;  /* 0x00000014141b7208 */ /* 0x003fce0004000100 */
.L_x_143:
[----:B------:R-:W-:Y:S05]  /*1a00*/  BSYNC.RECONVERGENT B2 ;  /* 0x0000000000027941 */ /* 0x000fea0003800200 */
.L_x_142:
        /* <DEDUP_REMOVED lines=17> */
[----:B------:R-:W-:-:S02]  /*1b20*/  FSEL R22, -R22, -0.4999999701976776123, P0 ;  /* 0xbeffffff16167808 */ /* 0x000fc40000000100 */
[----:B------:R-:W-:Y:S01]  /*1b30*/  FSEL R0, R27, 1, P0 ;  /* 0x3f8000001b007808 */ /* 0x000fe20000000000 */
[----:B------:R-:W-:-:S04]  /*1b40*/  FFMA R21, R20, R23, R21 ;  /* 0x0000001714157223 */ /* 0x000fc80000000015 */
[C---:B------:R-:W-:Y:S01]  /*1b50*/  FFMA R22, R20.reuse, R21, R22 ;  /* 0x0000001514167223 */ /* 0x040fe20000000016 */
[----:B------:R-:W-:Y:S01]  /*1b60*/  FFMA R21, R20, R0, RZ ;  /* 0x0000000014157223 */ /* 0x000fe200000000ff */
[----:B0-----:R-:W-:-:S03]  /*1b70*/  VIADD R9, R9, UR4 ;  /* 0x0000000409097c36 */ /* 0x001fc60008000000 */
[----:B------:R-:W-:-:S04]  /*1b80*/  FFMA R0, R21, R22, R0 ;  /* 0x0000001615007223 */ /* 0x000fc80000000000 */
[----:B------:R-:W-:Y:S01]  /*1b90*/  @P1 FADD R0, RZ, -R0 ;  /* 0x80000000ff001221 */ /* 0x000fe20000000000 */
[----:B------:R-:W-:-:S03]  /*1ba0*/  ISETP.GE.U32.AND P0, PT, R9, R5, PT ;  /* 0x000000050900720c */ /* 0x000fc60003f06070 */
        /* <DEDUP_REMOVED lines=11> */
.L_x_136:
[----:B------:R-:W-:Y:S05]  /*1c60*/  BSYNC.RECONVERGENT B1 ;  /* 0x0000000000017941 */ /* 0x000fea0003800200 */
.L_x_135:
[----:B------:R-:W1:Y:S01]  /*1c70*/  LDCU UR4, c[0x0][0x394] ;  /* 0x00007280ff0477ac */ /* 0x000e620008000800 */
[----:B------:R-:W-:Y:S02]  /*1c80*/  IMAD.SHL.U32 R4, R4, 0x2, RZ ;  /* 0x0000000204047824 */ /* 0x000fe400078e00ff */
[----:B-1----:R-:W-:Y:S01]  /*1c90*/  IMAD.U32 R9, RZ, RZ, UR4 ;  /* 0x00000004ff097e24 */ /* 0x002fe2000f8e00ff */
[----:B------:R-:W-:Y:S04]  /*1ca0*/  BAR.SYNC.DEFER_BLOCKING 0x0 ;  /* 0x0000000000007b1d */ /* 0x000fe80000010000 */
[----:B------:R-:W-:-:S13]  /*1cb0*/  ISETP.GE.AND P0, PT, R4, R9, PT ;  /* 0x000000090400720c */ /* 0x000fda0003f06270 */
[----:B------:R-:W-:Y:S05]  /*1cc0*/  @!P0 BRA `(.L_x_146) ;  /* 0xfffffff0004c8947 */ /* 0x000fea000383ffff */
.L_x_134:
[----:B------:R-:W-:Y:S05]  /*1cd0*/  BSYNC.RECONVERGENT B0 ;  /* 0x0000000000007941 */ /* 0x000fea0003800200 */
.L_x_133:
[----:B------:R-:W-:-:S13]  /*1ce0*/  ISETP.GE.AND P0, PT, R2, R9, PT ;  /* 0x000000090200720c */ /* 0x000fda0003f06270 */
[----:B------:R-:W-:Y:S05]  /*1cf0*/  @P0 EXIT ;  /* 0x000000000000094d */ /* 0x000fea0003800000 */
[----:B------:R-:W1:Y:S01]  /*1d00*/  LDCU.U8 UR4, c[0x0][0x39c] ;  /* 0x00007380ff0477ac */ /* 0x000e620008000000 */
[----:B0-----:R0:W2:Y:S01]  /*1d10*/  I2F.F64 R6, R3 ;  /* 0x0000000300067312 */ /* 0x0010a20000201c00 */
[----:B------:R-:W-:Y:S01]  /*1d20*/  IMAD.MOV.U32 R5, RZ, RZ, 0x401921fb ;  /* 0x401921fbff057424 */ /* 0x000fe200078e00ff */
[----:B------:R-:W3:Y:S01]  /*1d30*/  LDCU UR9, c[0x0][0x360] ;  /* 0x00006c00ff0977ac */ /* 0x000ee20008000800 */
[----:B-1----:R-:W-:-:S06]  /*1d40*/  UPRMT UR4, UR4, 0x8880, URZ ;  /* 0x0000888004047896 */ /* 0x002fcc00080000ff */
[----:B------:R-:W-:-:S04]  /*1d50*/  ISETP.NE.AND P0, PT, RZ, UR4, PT ;  /* 0x00000004ff007c0c */ /* 0x000fc8000bf05270 */
[----:B0-23--:R-:W-:-:S09]  /*1d60*/  FSEL R5, -R5, 2.3926990032196044922, !P0 ;  /* 0x401921fb05057808 */ /* 0x00dfd20004000100 */
.L_x_155:
[----:B0-----:R-:W0:Y:S01]  /*1d70*/  MUFU.RCP64H R11, R7 ;  /* 0x00000007000b7308 */ /* 0x001e220000001800 */
[----:B------:R-:W-:Y:S01]  /*1d80*/  IMAD.MOV.U32 R10, RZ, RZ, 0x1 ;  /* 0x00000001ff0a7424 */ /* 0x000fe200078e00ff */
[----:B------:R-:W-:Y:S01]  /*1d90*/  BSSY.RECONVERGENT B0, `(.L_x_147) ;  /* 0x0000019000007945 */ /* 0x000fe20003800200 */
[----:B------:R-:W-:Y:S02]  /*1da0*/  IMAD R0, R2, UR8, RZ ;  /* 0x0000000802007c24 */ /* 0x000fe4000f8e02ff */
[----:B------:R-:W-:Y:S02]  /*1db0*/  IMAD.MOV.U32 R4, RZ, RZ, 0x54442d18 ;  /* 0x54442d18ff047424 */ /* 0x000fe400078e00ff */
[----:B0-----:R-:W-:-:S08]  /*1dc0*/  DFMA R8, -R6, R10, 1 ;  /* 0x3ff000000608742b */ /* 0x001fd0000000010a */
[----:B------:R-:W-:Y:S02]  /*1dd0*/  DFMA R14, R8, R8, R8 ;  /* 0x00000008080e722b */ /* 0x000fe40000000008 */
[----:B------:R-:W0:Y:S06]  /*1de0*/  I2F.F64 R8, R0 ;  /* 0x0000000000087312 */ /* 0x000e2c0000201c00 */
[----:B------:R-:W-:-:S08]  /*1df0*/  DFMA R14, R10, R14, R10 ;  /* 0x0000000e0a0e722b */ /* 0x000fd0000000000a */
[----:B------:R-:W-:Y:S02]  /*1e00*/  DFMA R10, -R6, R14, 1 ;  /* 0x3ff00000060a742b */ /* 0x000fe4000000010e */
[----:B0-----:R-:W-:-:S06]  /*1e10*/  DMUL R16, R8, R4 ;  /* 0x0000000408107228 */ /* 0x001fcc0000000000 */
[----:B------:R-:W-:-:S04]  /*1e20*/  DFMA R10, R14, R10, R14 ;  /* 0x0000000a0e0a722b */ /* 0x000fc8000000000e */
[----:B------:R-:W-:-:S04]  /*1e30*/  FSETP.GEU.AND P1, PT, |R17|, 6.5827683646048100446e-37, PT ;  /* 0x036000001100780b */ /* 0x000fc80003f2e200 */
[----:B------:R-:W-:-:S08]  /*1e40*/  DMUL R8, R16, R10 ;  /* 0x0000000a10087228 */ /* 0x000fd00000000000 */
        /* <DEDUP_REMOVED lines=10> */
[----:B------:R-:W-:Y:S05]  /*1ef0*/  CALL.REL.NOINC `($__internal_3_$__cuda_sm20_div_rn_f64_full) ;  /* 0x00000028002c7944 */ /* 0x000fea0003c00000 */
[----:B------:R-:W-:Y:S02]  /*1f00*/  IMAD.MOV.U32 R8, RZ, RZ, R22 ;  /* 0x000000ffff087224 */ /* 0x000fe400078e0016 */
[----:B------:R-:W-:-:S07]  /*1f10*/  IMAD.MOV.U32 R9, RZ, RZ, R23 ;  /* 0x000000ffff097224 */ /* 0x000fce00078e0017 */
.L_x_148:
[----:B------:R-:W-:Y:S05]  /*1f20*/  BSYNC.RECONVERGENT B0 ;  /* 0x0000000000007941 */ /* 0x000fea0003800200 */
.L_x_147:
        /* <DEDUP_REMOVED lines=23> */
.L_x_151:
        /* <DEDUP_REMOVED lines=36> */
[----:B------:R-:W0:Y:S01]  /*22e0*/  I2F.F64.S64 R14, R14 ;  /* 0x0000000e000e7312 */ /* 0x000e220000301c00 */
[----:B------:R-:W-:Y:S02]  /*22f0*/  LEA.HI R0, R4, R3, RZ, 0x1 ;  /* 0x0000000304007211 */ /* 0x000fe400078f08ff */
[----:B------:R-:W-:-:S03]  /*2300*/  ISETP.GE.AND P1, PT, R8, RZ, PT ;  /* 0x000000ff0800720c */ /* 0x000fc60003f26270 */
[----:B------:R-:W-:-:S04]  /*2310*/  IMAD.MOV R3, RZ, RZ, -R0 ;  /* 0x000000ffff037224 */ /* 0x000fc800078e0a00 */
[----:B------:R-:W-:Y:S01]  /*2320*/  @!P0 IMAD.MOV.U32 R0, RZ, RZ, R3 ;  /* 0x000000ffff008224 */ /* 0x000fe200078e0003 */
[----:B0-----:R-:W-:-:S10]  /*2330*/  DMUL R10, R14, UR4 ;  /* 0x000000040e0a7c28 */ /* 0x001fd40008000000 */
[----:B------:R-:W0:Y:S02]  /*2340*/  F2F.F32.F64 R10, R10 ;  /* 0x0000000a000a7310 */ /* 0x000e240000301000 */
[----:B0-----:R-:W-:-:S07]  /*2350*/  FSEL R3, -R10, R10, !P1 ;  /* 0x0000000a0a037208 */ /* 0x001fce0004800100 */
.L_x_150:
[----:B------:R-:W-:Y:S05]  /*2360*/  BSYNC.RECONVERGENT B0 ;  /* 0x0000000000007941 */ /* 0x000fea0003800200 */
.L_x_149:
[----:B------:R-:W-:Y:S02]  /*2370*/  IMAD.MOV.U32 R16, RZ, RZ, 0x37cbac00 ;  /* 0x37cbac00ff107424 */ /* 0x000fe400078e00ff */
[----:B------:R-:W-:Y:S01]  /*2380*/  FMUL R11, R3, R3 ;  /* 0x00000003030b7220 */ /* 0x000fe20000400000 */
[C---:B------:R-:W-:Y:S01]  /*2390*/  LOP3.LUT R8, R0.reuse, 0x1, RZ, 0xc0, !PT ;  /* 0x0000000100087812 */ /* 0x040fe200078ec0ff */
[----:B------:R-:W-:Y:S01]  /*23a0*/  IMAD.MOV.U32 R17, RZ, RZ, 0x3c0885e4 ;  /* 0x3c0885e4ff117424 */ /* 0x000fe200078e00ff */
[----:B------:R-:W-:Y:S01]  /*23b0*/  BSSY.RECONVERGENT B0, `(.L_x_152) ;  /* 0x0000044000007945 */ /* 0x000fe20003800200 */
[----:B------:R-:W-:Y:S01]  /*23c0*/  FFMA R4, R11, R16, -0.0013887860113754868507 ;  /* 0xbab607ed0b047423 */ /* 0x000fe20000000010 */
[----:B------:R-:W-:Y:S01]  /*23d0*/  VIADD R0, R0, 0x1 ;  /* 0x0000000100007836 */ /* 0x000fe20000000000 */
[----:B------:R-:W-:Y:S01]  /*23e0*/  ISETP.NE.U32.AND P0, PT, R8, 0x1, PT ;  /* 0x000000010800780c */ /* 0x000fe20003f05070 */
[----:B------:R-:W-:-:S03]  /*23f0*/  IMAD.MOV.U32 R18, RZ, RZ, 0x3e2aaaa8 ;  /* 0x3e2aaaa8ff127424 */ /* 0x000fc600078e00ff */
[----:B------:R-:W-:Y:S02]  /*2400*/  FSEL R4, R4, -0.00019574658654164522886, P0 ;  /* 0xb94d415304047808 */ /* 0x000fe40000000000 */
[----:B------:R-:W-:Y:S02]  /*2410*/  FSEL R8, R17, 0.041666727513074874878, !P0 ;  /* 0x3d2aaabb11087808 */ /* 0x000fe40004000000 */
[----:B------:R-:W-:Y:S02]  /*2420*/  LOP3.LUT P1, RZ, R0, 0x2, RZ, 0xc0, !PT ;  /* 0x0000000200ff7812 */ /* 0x000fe4000782c0ff */
[----:B------:R-:W-:Y:S01]  /*2430*/  FSEL R0, R3, 1, !P0 ;  /* 0x3f80000003007808 */ /* 0x000fe20004000000 */
[----:B------:R-:W-:Y:S01]  /*2440*/  FFMA R4, R11, R4, R8 ;  /* 0x000000040b047223 */ /* 0x000fe20000000008 */
[----:B------:R-:W-:Y:S02]  /*2450*/  FSEL R15, -R18, -0.4999999701976776123, !P0 ;  /* 0xbeffffff120f7808 */ /* 0x000fe40004000100 */
[----:B------:R-:W-:Y:S01]  /*2460*/  FSETP.GE.AND P0, PT, |R9|, 105615, PT ;  /* 0x47ce47800900780b */ /* 0x000fe20003f06200 */
[----:B------:R-:W-:-:S02]  /*2470*/  FFMA R3, R11, R0, RZ ;  /* 0x000000000b037223 */ /* 0x000fc400000000ff */
        /* <DEDUP_REMOVED lines=14> */
.L_x_154:
        /* <DEDUP_REMOVED lines=18> */
[----:B-1----:R-:W2:Y:S04]  /*2680*/  LDL R3, [R19+0x14] ;  /* 0x0000140013037983 */ /* 0x002ea80000100800 */
[----:B------:R-:W3:Y:S01]  /*2690*/  @P0 LDL R4, [R19+0x10] ;  /* 0x0000100013040983 */ /* 0x000ee20000100800 */
[----:B------:R-:W-:Y:S01]  /*26a0*/  LOP3.LUT R8, R8, 0x1f, RZ, 0xc0, !PT ;  /* 0x0000001f08087812 */ /* 0x000fe200078ec0ff */
[----:B------:R-:W-:Y:S01]  /*26b0*/  UMOV UR4, 0x54442d19 ;  /* 0x54442d1900047882 */ /* 0x000fe20000000000 */
[----:B------:R-:W-:Y:S01]  /*26c0*/  UMOV UR5, 0x3bf921fb ;  /* 0x3bf921fb00057882 */ /* 0x000fe20000000000 */
[----:B------:R-:W-:-:S02]  /*26d0*/  ISETP.GE.AND P1, PT, R9, RZ, PT ;  /* 0x000000ff0900720c */ /* 0x000fc40003f26270 */
[-C--:B--2---:R-:W-:Y:S02]  /*26e0*/  @P0 SHF.L.W.U32.HI R0, R3, R8.reuse, R0 ;  /* 0x0000000803000219 */ /* 0x084fe40000010e00 */
[----:B---3--:R-:W-:Y:S02]  /*26f0*/  @P0 SHF.L.W.U32.HI R3, R4, R8, R3 ;  /* 0x0000000804030219 */ /* 0x008fe40000010e03 */
[--C-:B------:R-:W-:Y:S02]  /*2700*/  SHF.R.U32.HI R19, RZ, 0x1e, R0.reuse ;  /* 0x0000001eff137819 */ /* 0x100fe40000011600 */
[C---:B------:R-:W-:Y:S01]  /*2710*/  SHF.L.W.U32.HI R4, R3.reuse, 0x2, R0 ;  /* 0x0000000203047819 */ /* 0x040fe20000010e00 */
[----:B------:R-:W-:-:S03]  /*2720*/  IMAD.SHL.U32 R3, R3, 0x4, RZ ;  /* 0x0000000403037824 */ /* 0x000fc600078e00ff */
[----:B------:R-:W-:Y:S02]  /*2730*/  SHF.R.S32.HI R8, RZ, 0x1f, R4 ;  /* 0x0000001fff087819 */ /* 0x000fe40000011404 */
[----:B------:R-:W-:Y:S02]  /*2740*/  LEA.HI R19, R4, R19, RZ, 0x1 ;  /* 0x0000001304137211 */ /* 0x000fe400078f08ff */
        /* <DEDUP_REMOVED lines=10> */
.L_x_153:
[----:B------:R-:W-:Y:S05]  /*27f0*/  BSYNC.RECONVERGENT B0 ;  /* 0x0000000000007941 */ /* 0x000fea0003800200 */
.L_x_152:
[----:B------:R-:W0:Y:S01]  /*2800*/  S2UR UR5, SR_CgaCtaId ;  /* 0x00000000000579c3 */ /* 0x000e220000008800 */
[----:B------:R-:W-:Y:S01]  /*2810*/  UMOV UR4, 0x400 ;  /* 0x0000040000047882 */ /* 0x000fe20000000000 */
[----:B------:R-:W-:Y:S01]  /*2820*/  FMUL R3, R20, R20 ;  /* 0x0000001414037220 */ /* 0x000fe20000400000 */
[C---:B------:R-:W-:Y:S02]  /*2830*/  LOP3.LUT R0, R19.reuse, 0x1, RZ, 0xc0, !PT ;  /* 0x0000000113007812 */ /* 0x040fe400078ec0ff */
[----:B------:R-:W-:Y:S01]  /*2840*/  LOP3.LUT P1, RZ, R19, 0x2, RZ, 0xc0, !PT ;  /* 0x0000000213ff7812 */ /* 0x000fe2000782c0ff */
[----:B------:R-:W-:Y:S01]  /*2850*/  FFMA R16, R3, R16, -0.0013887860113754868507 ;  /* 0xbab607ed03107423 */ /* 0x000fe20000000010 */
[----:B------:R-:W-:Y:S01]  /*2860*/  ISETP.NE.U32.AND P0, PT, R0, 0x1, PT ;  /* 0x000000010000780c */ /* 0x000fe20003f05070 */
[----:B------:R-:W1:Y:S03]  /*2870*/  LDC R21, c[0x0][0x394] ;  /* 0x0000e500ff157b82 */ /* 0x000e660000000800 */
[----:B------:R-:W-:-:S02]  /*2880*/  FSEL R0, R17, 0.041666727513074874878, P0 ;  /* 0x3d2aaabb11007808 */ /* 0x000fc40000000000 */
[----:B------:R-:W-:Y:S02]  /*2890*/  FSEL R16, R16, -0.00019574658654164522886, !P0 ;  /* 0xb94d415310107808 */ /* 0x000fe40004000000 */
[----:B------:R-:W-:-:S03]  /*28a0*/  FSEL R15, -R18, -0.4999999701976776123, P0 ;  /* 0xbeffffff120f7808 */ /* 0x000fc60000000100 */
[----:B------:R-:W-:Y:S01]  /*28b0*/  FFMA R16, R3, R16, R0 ;  /* 0x0000001003107223 */ /* 0x000fe20000000000 */
[----:B------:R-:W-:-:S03]  /*28c0*/  FSEL R0, R20, 1, P0 ;  /* 0x3f80000014007808 */ /* 0x000fc60000000000 */
[C---:B------:R-:W-:Y:S01]  /*28d0*/  FFMA R15, R3.reuse, R16, R15 ;  /* 0x00000010030f7223 */ /* 0x040fe2000000000f */
[----:B0-----:R-:W-:Y:S01]  /*28e0*/  ULEA UR4, UR5, UR4, 0x18 ;  /* 0x0000000405047291 */ /* 0x001fe2000f8ec0ff */
[----:B------:R-:W-:-:S04]  /*28f0*/  FFMA R3, R3, R0, RZ ;  /* 0x0000000003037223 */ /* 0x000fc800000000ff */
[----:B------:R-:W-:Y:S01]  /*2900*/  FFMA R0, R3, R15, R0 ;  /* 0x0000000f03007223 */ /* 0x000fe20000000000 */
[C---:B------:R-:W-:Y:S01]  /*2910*/  LEA R8, R2.reuse, UR4, 0x3 ;  /* 0x0000000402087c11 */ /* 0x040fe2000f8e18ff */
[----:B-1----:R-:W-:Y:S02]  /*2920*/  IMAD R15, R21, UR8, R2 ;  /* 0x00000008150f7c24 */ /* 0x002fe4000f8e0202 */
[----:B------:R-:W-:Y:S01]  /*2930*/  @P1 FADD R0, RZ, -R0 ;  /* 0x80000000ff001221 */ /* 0x000fe20000000000 */
[----:B------:R-:W-:Y:S02]  /*2940*/  VIADD R2, R2, UR9 ;  /* 0x0000000902027c36 */ /* 0x000fe40008000000 */
[----:B------:R-:W0:Y:S01]  /*2950*/  LDS.64 R8, [R8] ;  /* 0x0000000008087984 */ /* 0x000e220000000a00 */
[----:B------:R-:W-:Y:S02]  /*2960*/  IMAD.WIDE R14, R15, 0x8, R12 ;  /* 0x000000080f0e7825 */ /* 0x000fe400078e020c */
[----:B------:R-:W-:-:S02]  /*2970*/  ISETP.GE.AND P0, PT, R2, R21, PT ;  /* 0x000000150200720c */ /* 0x000fc40003f06270 */
[C---:B0-----:R-:W-:Y:S01]  /*2980*/  FMUL R4, R0.reuse, R9 ;  /* 0x0000000900047220 */ /* 0x041fe20000400000 */
[----:B------:R-:W-:-:S03]  /*2990*/  FMUL R0, R0, R8 ;  /* 0x0000000800007220 */ /* 0x000fc60000400000 */
[C---:B------:R-:W-:Y:S01]  /*29a0*/  FFMA R8, R11.reuse, R8, -R4 ;  /* 0x000000080b087223 */ /* 0x040fe20000000804 */
[----:B------:R-:W-:-:S05]  /*29b0*/  FFMA R9, R11, R9, R0 ;  /* 0x000000090b097223 */ /* 0x000fca0000000000 */
[----:B------:R0:W-:Y:S01]  /*29c0*/  STG.E.64 desc[UR6][R14.64], R8 ;  /* 0x000000080e007986 */ /* 0x0001e2000c101b06 */
[----:B------:R-:W-:Y:S05]  /*29d0*/  @!P0 BRA `(.L_x_155) ;  /* 0xfffffff000e48947 */ /* 0x000fea000383ffff */
[----:B------:R-:W-:Y:S05]  /*29e0*/  EXIT ;  /* 0x000000000000794d */ /* 0x000fea0003800000 */
.L_x_113:
        /* <DEDUP_REMOVED lines=10> */
.L_x_158:
[----:B0-----:R-:W-:-:S04]  /*2a90*/  IMAD R7, R0, R9, UR8 ;  /* 0x0000000800077e24 */ /* 0x001fc8000f8e0209 */
[----:B------:R-:W-:-:S06]  /*2aa0*/  IMAD.WIDE R6, R7, 0x8, R4 ;  /* 0x0000000807067825 */ /* 0x000fcc00078e0204 */
[----:B------:R-:W2:Y:S01]  /*2ab0*/  LDG.E.64.CONSTANT R6, desc[UR6][R6.64] ;  /* 0x0000000606067981 */ /* 0x000ea2000c1e9b00 */
[----:B------:R-:W-:Y:S02]  /*2ac0*/  IMAD R8, R0, 0x8, R15 ;  /* 0x0000000800087824 */ /* 0x000fe400078e020f */
[----:B-1----:R-:W-:-:S05]  /*2ad0*/  IMAD.IADD R0, R11, 0x1, R0 ;  /* 0x000000010b007824 */ /* 0x002fca00078e0200 */
[----:B------:R-:W-:Y:S01]  /*2ae0*/  ISETP.GE.AND P0, PT, R0, R10, PT ;  /* 0x0000000a0000720c */ /* 0x000fe20003f06270 */
[----:B--2---:R0:W-:-:S12]  /*2af0*/  STS.64 [R8], R6 ;  /* 0x0000000608007388 */ /* 0x0041d80000000a00 */
[----:B------:R-:W-:Y:S05]  /*2b00*/  @!P0 BRA `(.L_x_158) ;  /* 0xfffffffc00e08947 */ /* 0x000fea000383ffff */
.L_x_157:
[----:B------:R-:W-:Y:S05]  /*2b10*/  BSYNC.RECONVERGENT B0 ;  /* 0x0000000000007941 */ /* 0x000fea0003800200 */
.L_x_156:
        /* <DEDUP_REMOVED lines=8> */
.L_x_160:
[----:B-1----:R-:W-:Y:S01]  /*2ba0*/  UISETP.GT.U32.AND UP0, UPT, UR4, 0x3, UPT ;  /* 0x000000030400788c */ /* 0x002fe2000bf04070 */
[----:B------:R-:W-:Y:S01]  /*2bb0*/  VIADD R17, R17, 0x1 ;  /* 0x0000000111117836 */ /* 0x000fe20000000000 */
[----:B------:R-:W-:-:S07]  /*2bc0*/  USHF.R.U32.HI UR5, URZ, 0x1, UR4 ;  /* 0x00000001ff057899 */ /* 0x000fce0008011604 */
[----:B------:R-:W-:Y:S01]  /*2bd0*/  UMOV UR4, UR5 ;  /* 0x0000000500047c82 */ /* 0x000fe20008000000 */
[----:B------:R-:W-:Y:S05]  /*2be0*/  BRA.U UP0, `(.L_x_160) ;  /* 0xfffffffd00ec7547 */ /* 0x000fea000b83ffff */
.L_x_159:
[----:B------:R-:W-:Y:S04]  /*2bf0*/  BSSY.RECONVERGENT B0, `(.L_x_161) ;  /* 0x000009f000007945 */ /* 0x000fe80003800200 */
[----:B------:R-:W-:Y:S05]  /*2c00*/  @P1 BRA `(.L_x_162) ;  /* 0x0000000800741947 */ /* 0x000fea0003800000 */
[----:B------:R-:W1:Y:S01]  /*2c10*/  LDC R0, c[0x0][0x360] ;  /* 0x0000d800ff007b82 */ /* 0x000e620000000800 */
[----:B------:R-:W-:-:S13]  /*2c20*/  ISETP.NE.AND P0, PT, R17, RZ, PT ;  /* 0x000000ff1100720c */ /* 0x000fda0003f05270 */
[----:B------:R-:W-:Y:S05]  /*2c30*/  @P0 BRA `(.L_x_163) ;  /* 0x00000000003c0947 */ /* 0x000fea0003800000 */
[----:B------:R-:W2:Y:S01]  /*2c40*/  LDC R10, c[0x0][0x390] ;  /* 0x0000e400ff0a7b82 */ /* 0x000ea20000000800 */
[----:B------:R-:W-:-:S07]  /*2c50*/  IMAD.MOV.U32 R5, RZ, RZ, R2 ;  /* 0x000000ffff057224 */ /* 0x000fce00078e0002 */
.L_x_164:
        /* <DEDUP_REMOVED lines=13> */
.L_x_163:
[C---:B------:R-:W-:Y:S01]  /*2d30*/  LOP3.LUT R18, R17.reuse, 0x3, RZ, 0xc0, !PT ;  /* 0x0000000311127812 */ /* 0x040fe200078ec0ff */
[----:B------:R-:W-:Y:S01]  /*2d40*/  IMAD.MOV.U32 R5, RZ, RZ, R2 ;  /* 0x000000ffff057224 */ /* 0x000fe200078e0002 */
[----:B------:R-:W-:-:S07]  /*2d50*/  LOP3.LUT R4, R17, 0xfffffffc, RZ, 0xc0, !PT ;  /* 0xfffffffc11047812 */ /* 0x000fce00078ec0ff */
.L_x_174:
        /* <DEDUP_REMOVED lines=14> */
.L_x_168:
        /* <DEDUP_REMOVED lines=47> */
.L_x_167:
        /* <DEDUP_REMOVED lines=27> */
.L_x_169:
[----:B------:R-:W-:-:S13]  /*32e0*/  ISETP.NE.OR P0, PT, R9, R4, P0 ;  /* 0x000000040900720c */ /* 0x000fda0000705670 */
[----:B------:R-:W-:Y:S05]  /*32f0*/  @!P0 BRA `(.L_x_170) ;  /* 0x0000000000388947 */ /* 0x000fea0003800000 */
.L_x_166:
        /* <DEDUP_REMOVED lines=14> */
.L_x_170:
[----:B------:R-:W-:-:S07]  /*33e0*/  IMAD.SHL.U32 R7, R8, 0x2, RZ ;  /* 0x0000000208077824 */ /* 0x000fce00078e00ff */
.L_x_165:
        /* <DEDUP_REMOVED lines=13> */
.L_x_171:
        /* <DEDUP_REMOVED lines=12> */
.L_x_173:
[----:B------:R-:W-:Y:S05]  /*3580*/  BSYNC.RECONVERGENT B1 ;  /* 0x0000000000017941 */ /* 0x000fea0003800200 */
.L_x_172:
[----:B------:R-:W0:Y:S01]  /*3590*/  LDCU UR4, c[0x0][0x390] ;  /* 0x00007200ff0477ac */ /* 0x000e220008000800 */
[----:B-1----:R-:W-:Y:S02]  /*35a0*/  IMAD.IADD R5, R0, 0x1, R5 ;  /* 0x0000000100057824 */ /* 0x002fe400078e0205 */
[----:B0-----:R-:W-:-:S05]  /*35b0*/  IMAD.U32 R10, RZ, RZ, UR4 ;  /* 0x00000004ff0a7e24 */ /* 0x001fca000f8e00ff */
[----:B------:R-:W-:-:S13]  /*35c0*/  ISETP.GE.AND P0, PT, R5, R10, PT ;  /* 0x0000000a0500720c */ /* 0x000fda0003f06270 */
[----:B------:R-:W-:Y:S05]  /*35d0*/  @!P0 BRA `(.L_x_174) ;  /* 0xfffffff400e08947 */ /* 0x000fea000383ffff */
.L_x_162:
[----:B------:R-:W-:Y:S05]  /*35e0*/  BSYNC.RECONVERGENT B0 ;  /* 0x0000000000007941 */ /* 0x000fea0003800200 */
.L_x_161:
[----:B------:R-:W-:Y:S01]  /*35f0*/  BAR.SYNC.DEFER_BLOCKING 0x0 ;  /* 0x0000000000007b1d */ /* 0x000fe20000010000 */
[----:B------:R-:W-:-:S05]  /*3600*/  ISETP.GE.AND P0, PT, R10, 0x2, PT ;  /* 0x000000020a00780c */ /* 0x000fca0003f06270 */
[----:B------:R-:W-:Y:S08]  /*3610*/  BSSY.RECONVERGENT B0, `(.L_x_175) ;  /* 0x00000f4000007945 */ /* 0x000ff00003800200 */
[----:B------:R-:W-:Y:S05]  /*3620*/  @!P0 BRA `(.L_x_176) ;  /* 0x0000000c00c88947 */ /* 0x000fea0003800000 */
[----:B------:R-:W-:Y:S01]  /*3630*/  SHF.R.U32.HI R9, RZ, 0x1, R10 ;  /* 0x00000001ff097819 */ /* 0x000fe2000001160a */
[----:B0-----:R-:W-:-:S07]  /*3640*/  IMAD.MOV.U32 R8, RZ, RZ, 0x1 ;  /* 0x00000001ff087424 */ /* 0x001fce00078e00ff */
.L_x_188:
        /* <DEDUP_REMOVED lines=9> */
.L_x_187:
[-C--:B0-----:R-:W-:Y:S01]  /*36e0*/  IABS R19, R8.reuse ;  /* 0x0000000800137213 */ /* 0x081fe20000000000 */
[----:B------:R-:W0:Y:S01]  /*36f0*/  LDCU.U8 UR4, c[0x0][0x39c] ;  /* 0x00007380ff0477ac */ /* 0x000e220008000000 */
[----:B------:R-:W-:Y:S01]  /*3700*/  IABS R16, R8 ;  /* 0x0000000800107213 */ /* 0x000fe20000000000 */
[----:B------:R-:W-:Y:S01]  /*3710*/  IMAD.MOV.U32 R20, RZ, RZ, 0x401921fb ;  /* 0x401921fbff147424 */ /* 0x000fe200078e00ff */
[----:B------:R-:W3:Y:S01]  /*3720*/  I2F.RP R0, R19 ;  /* 0x0000001300007306 */ /* 0x000ee20000209400 */
[----:B------:R-:W-:Y:S01]  /*3730*/  ISETP.GE.AND P2, PT, R5, RZ, PT ;  /* 0x000000ff0500720c */ /* 0x000fe20003f46270 */
[----:B------:R-:W-:Y:S06]  /*3740*/  BSSY.RECONVERGENT B2, `(.L_x_179) ;  /* 0x000002d000027945 */ /* 0x000fec0003800200 */
[----:B---3--:R-:W3:Y:S01]  /*3750*/  MUFU.RCP R0, R0 ;  /* 0x0000000000007308 */ /* 0x008ee20000001000 */
[----:B0-----:R-:W-:Y:S01]  /*3760*/  UPRMT UR4, UR4, 0x8880, URZ ;  /* 0x0000888004047896 */ /* 0x001fe200080000ff */
[----:B---3--:R-:W-:-:S02]  /*3770*/  VIADD R14, R0, 0xffffffe ;  /* 0x0ffffffe000e7836 */ /* 0x008fc40000000000 */
[----:B------:R-:W-:-:S04]  /*3780*/  IMAD.MOV R0, RZ, RZ, -R16 ;  /* 0x000000ffff007224 */ /* 0x000fc800078e0a10 */
[----:B------:R0:W3:Y:S02]  /*3790*/  F2I.FTZ.U32.TRUNC.NTZ R15, R14 ;  /* 0x0000000e000f7305 */ /* 0x0000e4000021f000 */
[----:B0-----:R-:W-:Y:S02]  /*37a0*/  IMAD.MOV.U32 R14, RZ, RZ, RZ ;  /* 0x000000ffff0e7224 */ /* 0x001fe400078e00ff */
[----:B---3--:R-:W-:-:S04]  /*37b0*/  IMAD.MOV R4, RZ, RZ, -R15 ;  /* 0x000000ffff047224 */ /* 0x008fc800078e0a0f */
[----:B------:R-:W-:Y:S01]  /*37c0*/  IMAD R17, R4, R19, RZ ;  /* 0x0000001304117224 */ /* 0x000fe200078e02ff */
[----:B------:R-:W-:-:S03]  /*37d0*/  IABS R4, R5 ;  /* 0x0000000500047213 */ /* 0x000fc60000000000 */
        /* <DEDUP_REMOVED lines=15> */
[----:B------:R-:W-:Y:S01]  /*38d0*/  ISETP.NE.AND P0, PT, RZ, UR4, PT ;  /* 0x00000004ff007c0c */ /* 0x000fe2000bf05270 */
[----:B------:R-:W-:Y:S01]  /*38e0*/  DFMA R18, -R10, R16, 1 ;  /* 0x3ff000000a12742b */ /* 0x000fe20000000110 */
[----:B------:R-:W0:Y:S02]  /*38f0*/  I2F.F64.U32 R14, R4 ;  /* 0x00000004000e7312 */ /* 0x000e240000201800 */
[----:B------:R-:W-:Y:S01]  /*3900*/  FSEL R21, -R20, 2.3926990032196044922, !P0 ;  /* 0x401921fb14157808 */ /* 0x000fe20004000100 */
[----:B------:R-:W-:-:S04]  /*3910*/  IMAD.MOV.U32 R20, RZ, RZ, 0x54442d18 ;  /* 0x54442d18ff147424 */ /* 0x000fc800078e00ff */
[----:B------:R-:W-:Y:S02]  /*3920*/  DFMA R18, R16, R18, R16 ;  /* 0x000000121012722b */ /* 0x000fe40000000010 */
        /* <DEDUP_REMOVED lines=14> */
.L_x_180:
[----:B------:R-:W-:Y:S05]  /*3a10*/  BSYNC.RECONVERGENT B2 ;  /* 0x0000000000027941 */ /* 0x000fea0003800200 */
.L_x_179:
[----:B------:R-:W0:Y:S01]  /*3a20*/  F2F.F32.F64 R19, R14 ;  /* 0x0000000e00137310 */ /* 0x000e220000301000 */
[----:B------:R-:W-:Y:S01]  /*3a30*/  BSSY.RECONVERGENT B2, `(.L_x_181) ;  /* 0x000003e000027945 */ /* 0x000fe20003800200 */
[C---:B0-----:R-:W-:Y:S01]  /*3a40*/  FMUL R0, R19.reuse, 0.63661974668502807617 ;  /* 0x3f22f98313007820 */ /* 0x041fe20000400000 */
[----:B------:R-:W-:-:S05]  /*3a50*/  FSETP.GE.AND P0, PT, |R19|, 105615, PT ;  /* 0x47ce47801300780b */ /* 0x000fca0003f06200 */
[----:B------:R-:W0:Y:S02]  /*3a60*/  F2I.NTZ R0, R0 ;  /* 0x0000000000007305 */ /* 0x000e240000203100 */
[----:B0-----:R-:W-:-:S05]  /*3a70*/  I2FP.F32.S32 R24, R0 ;  /* 0x0000000000187245 */ /* 0x001fca0000201400 */
[----:B------:R-:W-:-:S04]  /*3a80*/  FFMA R17, R24, -1.5707962512969970703, R19 ;  /* 0xbfc90fda18117823 */ /* 0x000fc80000000013 */
[----:B------:R-:W-:-:S04]  /*3a90*/  FFMA R17, R24, -7.5497894158615963534e-08, R17 ;  /* 0xb3a2216818117823 */ /* 0x000fc80000000011 */
[----:B------:R-:W-:Y:S01]  /*3aa0*/  FFMA R24, R24, -5.3903029534742383927e-15, R17 ;  /* 0xa7c234c518187823 */ /* 0x000fe20000000011 */
[----:B------:R-:W-:-:S03]  /*3ab0*/  IMAD.MOV.U32 R17, RZ, RZ, R0 ;  /* 0x000000ffff117224 */ /* 0x000fc600078e0000 */
        /* <DEDUP_REMOVED lines=12> */
.L_x_183:
        /* <DEDUP_REMOVED lines=10> */
[----:B-1----:R-:W-:Y:S01]  /*3c20*/  SHF.R.U32.HI R16, RZ, 0x17, R19 ;  /* 0x00000017ff107819 */ /* 0x002fe20000011613 */
        /* <DEDUP_REMOVED lines=30> */
.L_x_182:
[----:B------:R-:W-:Y:S05]  /*3e10*/  BSYNC.RECONVERGENT B2 ;  /* 0x0000000000027941 */ /* 0x000fea0003800200 */
.L_x_181:
[----:B------:R-:W-:Y:S02]  /*3e20*/  IMAD.MOV.U32 R20, RZ, RZ, 0x37cbac00 ;  /* 0x37cbac00ff147424 */ /* 0x000fe400078e00ff */
        /* <DEDUP_REMOVED lines=29> */
.L_x_186:
        /* <DEDUP_REMOVED lines=34> */
[----:B------:R-:W1:Y:S01]  /*4220*/  I2F.F64.S64 R14, R14 ;  /* 0x0000000e000e7312 */ /* 0x000e620000301c00 */
[----:B------:R-:W-:-:S05]  /*4230*/  LEA.HI R17, R16, R17, RZ, 0x1 ;  /* 0x0000001110117211 */ /* 0x000fca00078f08ff */
[----:B------:R-:W-:-:S04]  /*4240*/  IMAD.MOV R0, RZ, RZ, -R17 ;  /* 0x000000ffff007224 */ /* 0x000fc800078e0a11 */
[----:B------:R-:W-:Y:S01]  /*4250*/  @!P1 IMAD.MOV.U32 R17, RZ, RZ, R0 ;  /* 0x000000ffff119224 */ /* 0x000fe200078e0000 */
[----:B-1----:R-:W-:-:S10]  /*4260*/  DMUL R26, R14, UR4 ;  /* 0x000000040e1a7c28 */ /* 0x002fd40008000000 */
[----:B------:R-:W1:Y:S02]  /*4270*/  F2F.F32.F64 R26, R26 ;  /* 0x0000001a001a7310 */ /* 0x000e640000301000 */
[----:B01----:R-:W-:-:S07]  /*4280*/  FSEL R24, -R26, R26, !P0 ;  /* 0x0000001a1a187208 */ /* 0x003fce0004000100 */
.L_x_185:
[----:B------:R-:W-:Y:S05]  /*4290*/  BSYNC.RECONVERGENT B2 ;  /* 0x0000000000027941 */ /* 0x000fea0003800200 */
.L_x_184:
        /* <DEDUP_REMOVED lines=37> */
.L_x_178:
[----:B------:R-:W-:Y:S05]  /*44f0*/  BSYNC.RECONVERGENT B1 ;  /* 0x0000000000017941 */ /* 0x000fea0003800200 */
.L_x_177:
[----:B------:R-:W1:Y:S01]  /*4500*/  LDCU UR4, c[0x0][0x390] ;  /* 0x00007200ff0477ac */ /* 0x000e620008000800 */
[----:B------:R-:W-:Y:S01]  /*4510*/  IMAD.SHL.U32 R8, R8, 0x2, RZ ;  /* 0x0000000208087824 */ /* 0x000fe200078e00ff */
[----:B------:R-:W-:Y:S04]  /*4520*/  BAR.SYNC.DEFER_BLOCKING 0x0 ;  /* 0x0000000000007b1d */ /* 0x000fe80000010000 */
[----:B-1----:R-:W-:-:S13]  /*4530*/  ISETP.GE.AND P0, PT, R8, UR4, PT ;  /* 0x0000000408007c0c */ /* 0x002fda000bf06270 */
[----:B------:R-:W-:Y:S05]  /*4540*/  @!P0 BRA `(.L_x_188) ;  /* 0xfffffff000408947 */ /* 0x000fea000383ffff */
.L_x_176:
[----:B------:R-:W-:Y:S05]  /*4550*/  BSYNC.RECONVERGENT B0 ;  /* 0x0000000000007941 */ /* 0x000fea0003800200 */
.L_x_175:
[----:B------:R-:W1:Y:S01]  /*4560*/  LDCU.U8 UR4, c[0x0][0x39c] ;  /* 0x00007380ff0477ac */ /* 0x000e620008000000 */
[----:B------:R-:W-:Y:S01]  /*4570*/  IMAD.MOV.U32 R0, RZ, RZ, 0x3f800000 ;  /* 0x3f800000ff007424 */ /* 0x000fe200078e00ff */
[----:B-1----:R-:W-:-:S04]  /*4580*/  UPRMT UR4, UR4, 0x8880, URZ ;  /* 0x0000888004047896 */ /* 0x002fc800080000ff */
[----:B------:R-:W-:-:S09]  /*4590*/  UISETP.NE.AND UP0, UPT, UR4, URZ, UPT ;  /* 0x000000ff0400728c */ /* 0x000fd2000bf05270 */
[----:B------:R-:W-:Y:S05]  /*45a0*/  BRA.U !UP0, `(.L_x_189) ;  /* 0x0000000108347547 */ /* 0x000fea000b800000 */
[----:B------:R-:W-:-:S05]  /*45b0*/  I2FP.F32.S32 R0, R3 ;  /* 0x0000000300007245 */ /* 0x000fca0000201400 */
[----:B------:R-:W-:-:S05]  /*45c0*/  VIADD R3, R0, 0x1800000 ;  /* 0x0180000000037836 */ /* 0x000fca0000000000 */
[----:B------:R-:W-:-:S04]  /*45d0*/  LOP3.LUT R3, R3, 0x7f800000, RZ, 0xc0, !PT ;  /* 0x7f80000003037812 */ /* 0x000fc800078ec0ff */
[----:B------:R-:W-:-:S13]  /*45e0*/  ISETP.GT.U32.AND P0, PT, R3, 0x1ffffff, PT ;  /* 0x01ffffff0300780c */ /* 0x000fda0003f04070 */
[----:B------:R-:W-:Y:S05]  /*45f0*/  @P0 BRA `(.L_x_190) ;  /* 0x0000000000100947 */ /* 0x000fea0003800000 */
[----:B------:R-:W-:-:S07]  /*4600*/  MOV R9, 0x4620 ;  /* 0x0000462000097802 */ /* 0x000fce0000000f00 */
[----:B0-----:R-:W-:Y:S05]  /*4610*/  CALL.REL.NOINC `($__internal_4_$__cuda_sm20_rcp_rn_f32_slowpath) ;  /* 0x0000000400dc7944 */ /* 0x001fea0003c00000 */
[----:B------:R-:W-:Y:S01]  /*4620*/  IMAD.MOV.U32 R0, RZ, RZ, R3 ;  /* 0x000000ffff007224 */ /* 0x000fe200078e0003 */
[----:B------:R-:W-:Y:S06]  /*4630*/  BRA `(.L_x_189) ;  /* 0x0000000000107947 */ /* 0x000fec0003800000 */
.L_x_190:
[----:B------:R-:W0:Y:S02]  /*4640*/  MUFU.RCP R3, R0 ;  /* 0x0000000000037308 */ /* 0x000e240000001000 */
[----:B0-----:R-:W-:-:S04]  /*4650*/  FFMA R4, R0, R3, -1 ;  /* 0xbf80000000047423 */ /* 0x001fc80000000003 */
[----:B------:R-:W-:-:S04]  /*4660*/  FADD.FTZ R4, -R4, -RZ ;  /* 0x800000ff04047221 */ /* 0x000fc80000010100 */
[----:B------:R-:W-:-:S07]  /*4670*/  FFMA R0, R3, R4, R3 ;  /* 0x0000000403007223 */ /* 0x000fce0000000003 */
.L_x_189:
[----:B------:R-:W1:Y:S02]  /*4680*/  LDCU UR10, c[0x0][0x390] ;  /* 0x00007200ff0a77ac */ /* 0x000e640008000800 */
[----:B-1----:R-:W-:-:S13]  /*4690*/  ISETP.GE.AND P0, PT, R2, UR10, PT ;  /* 0x0000000a02007c0c */ /* 0x002fda000bf06270 */
[----:B------:R-:W-:Y:S05]  /*46a0*/  @P0 EXIT ;  /* 0x000000000000094d */ /* 0x000fea0003800000 */
[----:B------:R-:W1:Y:S01]  /*46b0*/  S2UR UR5, SR_CgaCtaId ;  /* 0x00000000000579c3 */ /* 0x000e620000008800 */
[----:B------:R-:W-:Y:S01]  /*46c0*/  UMOV UR4, 0x400 ;  /* 0x0000040000047882 */ /* 0x000fe20000000000 */
[----:B------:R-:W2:Y:S06]  /*46d0*/  LDCU UR9, c[0x0][0x360] ;  /* 0x00006c00ff0977ac */ /* 0x000eac0008000800 */
[----:B------:R-:W3:Y:S01]  /*46e0*/  LDC R9, c[0x0][0x394] ;  /* 0x0000e500ff097b82 */ /* 0x000ee20000000800 */
[----:B-12---:R-:W-:-:S12]  /*46f0*/  ULEA UR4, UR5, UR4, 0x18 ;  /* 0x0000000405047291 */ /* 0x006fd8000f8ec0ff */
.L_x_191:
[C---:B------:R-:W-:Y:S01]  /*4700*/  LEA R3, R2.reuse, UR4, 0x3 ;  /* 0x0000000402037c11 */ /* 0x040fe2000f8e18ff */
[----:B-1-3--:R-:W-:Y:S02]  /*4710*/  IMAD R5, R9, R2, UR8 ;  /* 0x0000000809057e24 */ /* 0x00afe4000f8e0202 */
[----:B------:R-:W-:Y:S02]  /*4720*/  VIADD R2, R2, UR9 ;  /* 0x0000000902027c36 */ /* 0x000fe40008000000 */
[----:B0-----:R-:W0:Y:S01]  /*4730*/  LDS.64 R6, [R3] ;  /* 0x0000000003067984 */ /* 0x001e220000000a00 */
[----:B------:R-:W-:Y:S02]  /*4740*/  IMAD.WIDE R4, R5, 0x8, R12 ;  /* 0x0000000805047825 */ /* 0x000fe400078e020c */
[----:B------:R-:W-:Y:S02]  /*4750*/  ISETP.GE.AND P0, PT, R2, UR10, PT ;  /* 0x0000000a02007c0c */ /* 0x000fe4000bf06270 */
[-C--:B0-----:R-:W-:Y:S01]  /*4760*/  FMUL R6, R6, R0.reuse ;  /* 0x0000000006067220 */ /* 0x081fe20000400000 */
[----:B------:R-:W-:-:S05]  /*4770*/  FMUL R7, R7, R0 ;  /* 0x0000000007077220 */ /* 0x000fca0000400000 */
[----:B------:R1:W-:Y:S05]  /*4780*/  STG.E.64 desc[UR6][R4.64], R6 ;  /* 0x0000000604007986 */ /* 0x0003ea000c101b06 */
[----:B------:R-:W-:Y:S05]  /*4790*/  @!P0 BRA `(.L_x_191) ;  /* 0xfffffffc00d88947 */ /* 0x000fea000383ffff */
[----:B------:R-:W-:Y:S05]  /*47a0*/  EXIT ;  /* 0x000000000000794d */ /* 0x000fea0003800000 */
        .weak           $__internal_3_$__cuda_sm20_div_rn_f64_full
        .type           $__internal_3_$__cuda_sm20_div_rn_f64_full,@function
        .size           $__internal_3_$__cuda_sm20_div_rn_f64_full,($__internal_4_$__cuda_sm20_rcp_rn_f32_slowpath - $__internal_3_$__cuda_sm20_div_rn_f64_full)
$__internal_3_$__cuda_sm20_div_rn_f64_full:
[----:B------:R-:W-:Y:S01]  /*47b0*/  IMAD.MOV.U32 R15, RZ, RZ, R21 ;  /* 0x000000ffff0f7224 */ /* 0x000fe200078e0015 */
[C---:B------:R-:W-:Y:S01]  /*47c0*/  FSETP.GEU.AND P0, PT, |R19|.reuse, 1.469367938527859385e-39, PT ;  /* 0x001000001300780b */ /* 0x040fe20003f0e200 */
[----:B------:R-:W-:Y:S01]  /*47d0*/  IMAD.MOV.U32 R18, RZ, RZ, R16 ;  /* 0x000000ffff127224 */ /* 0x000fe200078e0010 */
[----:B------:R-:W-:Y:S01]  /*47e0*/  LOP3.LUT R17, R19, 0x800fffff, RZ, 0xc0, !PT ;  /* 0x800fffff13117812 */ /* 0x000fe200078ec0ff */
[----:B------:R-:W-:Y:S01]  /*47f0*/  IMAD.MOV.U32 R14, RZ, RZ, R20 ;  /* 0x000000ffff0e7224 */ /* 0x000fe200078e0014 */
[C---:B------:R-:W-:Y:S01]  /*4800*/  FSETP.GEU.AND P2, PT, |R15|.reuse, 1.469367938527859385e-39, PT ;  /* 0x001000000f00780b */ /* 0x040fe20003f4e200 */
[----:B------:R-:W-:Y:S01]  /*4810*/  IMAD.MOV.U32 R24, RZ, RZ, 0x1 ;  /* 0x00000001ff187424 */ /* 0x000fe200078e00ff */
[----:B------:R-:W-:Y:S01]  /*4820*/  LOP3.LUT R28, R15, 0x7ff00000, RZ, 0xc0, !PT ;  /* 0x7ff000000f1c7812 */ /* 0x000fe200078ec0ff */
[----:B------:R-:W-:Y:S01]  /*4830*/  IMAD.MOV.U32 R20, RZ, RZ, R14 ;  /* 0x000000ffff147224 */ /* 0x000fe200078e000e */
[----:B------:R-:W-:Y:S01]  /*4840*/  LOP3.LUT R17, R17, 0x3ff00000, RZ, 0xfc, !PT ;  /* 0x3ff0000011117812 */ /* 0x000fe200078efcff */
[----:B------:R-:W-:Y:S01]  /*4850*/  BSSY.RECONVERGENT B3, `(.L_x_192) ;  /* 0x0000050000037945 */ /* 0x000fe20003800200 */
[----:B------:R-:W-:-:S03]  /*4860*/  LOP3.LUT R31, R19, 0x7ff00000, RZ, 0xc0, !PT ;  /* 0x7ff00000131f7812 */ /* 0x000fc600078ec0ff */
[----:B------:R-:W-:Y:S01]  /*4870*/  @!P0 DMUL R16, R18, 8.98846567431157953865e+307 ;  /* 0x7fe0000012108828 */ /* 0x000fe20000000000 */
[----:B------:R-:W-:-:S03]  /*4880*/  ISETP.GE.U32.AND P1, PT, R28, R31, PT ;  /* 0x0000001f1c00720c */ /* 0x000fc60003f26070 */
[----:B------:R-:W-:Y:S02]  /*4890*/  @!P2 LOP3.LUT R21, R19, 0x7ff00000, RZ, 0xc0, !PT ;  /* 0x7ff000001315a812 */ /* 0x000fe400078ec0ff */
[----:B------:R-:W0:Y:S02]  /*48a0*/  MUFU.RCP64H R25, R17 ;  /* 0x0000001100197308 */ /* 0x000e240000001800 */
[----:B------:R-:W-:Y:S01]  /*48b0*/  @!P2 ISETP.GE.U32.AND P3, PT, R28, R21, PT ;  /* 0x000000151c00a20c */ /* 0x000fe20003f66070 */
[----:B------:R-:W-:Y:S01]  /*48c0*/  IMAD.MOV.U32 R21, RZ, RZ, 0x1ca00000 ;  /* 0x1ca00000ff157424 */ /* 0x000fe200078e00ff */
[----:B------:R-:W-:-:S04]  /*48d0*/  @!P0 LOP3.LUT R31, R17, 0x7ff00000, RZ, 0xc0, !PT ;  /* 0x7ff00000111f8812 */ /* 0x000fc800078ec0ff */
[C---:B------:R-:W-:Y:S02]  /*48e0*/  @!P2 SEL R23, R21.reuse, 0x63400000, !P3 ;  /* 0x634000001517a807 */ /* 0x040fe40005800000 */
[----:B------:R-:W-:Y:S02]  /*48f0*/  SEL R21, R21, 0x63400000, !P1 ;  /* 0x6340000015157807 */ /* 0x000fe40004800000 */
[--C-:B------:R-:W-:Y:S02]  /*4900*/  @!P2 LOP3.LUT R22, R23, 0x80000000, R15.reuse, 0xf8, !PT ;  /* 0x800000001716a812 */ /* 0x100fe400078ef80f */
[----:B------:R-:W-:Y:S02]  /*4910*/  LOP3.LUT R21, R21, 0x800fffff, R15, 0xf8, !PT ;  /* 0x800fffff15157812 */ /* 0x000fe400078ef80f */
[----:B------:R-:W-:Y:S01]  /*4920*/  @!P2 LOP3.LUT R23, R22, 0x100000, RZ, 0xfc, !PT ;  /* 0x001000001617a812 */ /* 0x000fe200078efcff */
[----:B------:R-:W-:-:S06]  /*4930*/  @!P2 IMAD.MOV.U32 R22, RZ, RZ, RZ ;  /* 0x000000ffff16a224 */ /* 0x000fcc00078e00ff */
[----:B------:R-:W-:Y:S02]  /*4940*/  @!P2 DFMA R20, R20, 2, -R22 ;  /* 0x400000001414a82b */ /* 0x000fe40000000816 */
[----:B0-----:R-:W-:-:S08]  /*4950*/  DFMA R22, R24, -R16, 1 ;  /* 0x3ff000001816742b */ /* 0x001fd00000000810 */
[----:B------:R-:W-:-:S08]  /*4960*/  DFMA R22, R22, R22, R22 ;  /* 0x000000161616722b */ /* 0x000fd00000000016 */
[----:B------:R-:W-:-:S08]  /*4970*/  DFMA R22, R24, R22, R24 ;  /* 0x000000161816722b */ /* 0x000fd00000000018 */
[----:B------:R-:W-:-:S08]  /*4980*/  DFMA R24, R22, -R16, 1 ;  /* 0x3ff000001618742b */ /* 0x000fd00000000810 */
[----:B------:R-:W-:-:S08]  /*4990*/  DFMA R22, R22, R24, R22 ;  /* 0x000000181616722b */ /* 0x000fd00000000016 */
[----:B------:R-:W-:-:S08]  /*49a0*/  DMUL R24, R22, R20 ;  /* 0x0000001416187228 */ /* 0x000fd00000000000 */
[----:B------:R-:W-:-:S08]  /*49b0*/  DFMA R26, R24, -R16, R20 ;  /* 0x80000010181a722b */ /* 0x000fd00000000014 */
[----:B------:R-:W-:Y:S01]  /*49c0*/  DFMA R26, R22, R26, R24 ;  /* 0x0000001a161a722b */ /* 0x000fe20000000018 */
[----:B------:R-:W-:Y:S01]  /*49d0*/  IMAD.MOV.U32 R24, RZ, RZ, R28 ;  /* 0x000000ffff187224 */ /* 0x000fe200078e001c */
[----:B------:R-:W-:-:S05]  /*49e0*/  @!P2 LOP3.LUT R24, R21, 0x7ff00000, RZ, 0xc0, !PT ;  /* 0x7ff000001518a812 */ /* 0x000fca00078ec0ff */
[----:B------:R-:W-:-:S05]  /*49f0*/  VIADD R22, R24, 0xffffffff ;  /* 0xffffffff18167836 */ /* 0x000fca0000000000 */
[----:B------:R-:W-:Y:S01]  /*4a00*/  ISETP.GT.U32.AND P0, PT, R22, 0x7feffffe, PT ;  /* 0x7feffffe1600780c */ /* 0x000fe20003f04070 */
[----:B------:R-:W-:-:S05]  /*4a10*/  VIADD R22, R31, 0xffffffff ;  /* 0xffffffff1f167836 */ /* 0x000fca0000000000 */
[----:B------:R-:W-:-:S13]  /*4a20*/  ISETP.GT.U32.OR P0, PT, R22, 0x7feffffe, P0 ;  /* 0x7feffffe1600780c */ /* 0x000fda0000704470 */
[----:B------:R-:W-:Y:S05]  /*4a30*/  @P0 BRA `(.L_x_193) ;  /* 0x0000000000700947 */ /* 0x000fea0003800000 */
[----:B------:R-:W-:Y:S01]  /*4a40*/  LOP3.LUT R15, R19, 0x7ff00000, RZ, 0xc0, !PT ;  /* 0x7ff00000130f7812 */ /* 0x000fe200078ec0ff */
[----:B------:R-:W-:-:S03]  /*4a50*/  IMAD.MOV.U32 R24, RZ, RZ, RZ ;  /* 0x000000ffff187224 */ /* 0x000fc600078e00ff */
[CC--:B------:R-:W-:Y:S02]  /*4a60*/  ISETP.GE.U32.AND P0, PT, R28.reuse, R15.reuse, PT ;  /* 0x0000000f1c00720c */ /* 0x0c0fe40003f06070 */
[----:B------:R-:W-:Y:S01]  /*4a70*/  VIADDMNMX R28, R28, -R15, 0xb9600000, !PT ;  /* 0xb96000001c1c7446 */ /* 0x000fe2000780090f */
[----:B------:R-:W-:-:S03]  /*4a80*/  IMAD.MOV.U32 R15, RZ, RZ, 0x1ca00000 ;  /* 0x1ca00000ff0f7424 */ /* 0x000fc600078e00ff */
        /* <DEDUP_REMOVED lines=23> */
.L_x_193:
        /* <DEDUP_REMOVED lines=16> */
.L_x_196:
[----:B------:R-:W-:Y:S01]  /*4d00*/  LOP3.LUT R23, R19, 0x80000, RZ, 0xfc, !PT ;  /* 0x0008000013177812 */ /* 0x000fe200078efcff */
[----:B------:R-:W-:Y:S01]  /*4d10*/  IMAD.MOV.U32 R22, RZ, RZ, R18 ;  /* 0x000000ffff167224 */ /* 0x000fe200078e0012 */
[----:B------:R-:W-:Y:S06]  /*4d20*/  BRA `(.L_x_194) ;  /* 0x0000000000087947 */ /* 0x000fec0003800000 */
.L_x_195:
[----:B------:R-:W-:Y:S01]  /*4d30*/  LOP3.LUT R23, R15, 0x80000, RZ, 0xfc, !PT ;  /* 0x000800000f177812 */ /* 0x000fe200078efcff */
[----:B------:R-:W-:-:S07]  /*4d40*/  IMAD.MOV.U32 R22, RZ, RZ, R14 ;  /* 0x000000ffff167224 */ /* 0x000fce00078e000e */
.L_x_194:
[----:B------:R-:W-:Y:S05]  /*4d50*/  BSYNC.RECONVERGENT B3 ;  /* 0x0000000000037941 */ /* 0x000fea0003800200 */
.L_x_192:
[----:B------:R-:W-:Y:S02]  /*4d60*/  IMAD.MOV.U32 R14, RZ, RZ, R0 ;  /* 0x000000ffff0e7224 */ /* 0x000fe400078e0000 */
[----:B------:R-:W-:-:S04]  /*4d70*/  IMAD.MOV.U32 R15, RZ, RZ, 0x0 ;  /* 0x00000000ff0f7424 */ /* 0x000fc800078e00ff */
[----:B------:R-:W-:Y:S05]  /*4d80*/  RET.REL.NODEC R14 `(_Z24lux_fft_four_step_kernelILi256EEvP6float2PKS0_iiibi) ;  /* 0xffffffb00e9c7950 */ /* 0x000fea0003c3ffff */
        .weak           $__internal_4_$__cuda_sm20_rcp_rn_f32_slowpath
        .type           $__internal_4_$__cuda_sm20_rcp_rn_f32_slowpath,@function
        .size           $__internal_4_$__cuda_sm20_rcp_rn_f32_slowpath,(.L_x_586 - $__internal_4_$__cuda_sm20_rcp_rn_f32_slowpath)
$__internal_4_$__cuda_sm20_rcp_rn_f32_slowpath:
        /* <DEDUP_REMOVED lines=15> */
.L_x_197:
        /* <DEDUP_REMOVED lines=33> */
.L_x_199:
[----:B------:R0:W1:Y:S02]  /*5090*/  MUFU.RCP R3, R0 ;  /* 0x0000000000037308 */ /* 0x0000640000001000 */
.L_x_198:
[----:B------:R-:W-:Y:S02]  /*50a0*/  IMAD.MOV.U32 R4, RZ, RZ, R9 ;  /* 0x000000ffff047224 */ /* 0x000fe400078e0009 */
[----:B------:R-:W-:-:S04]  /*50b0*/  IMAD.MOV.U32 R5, RZ, RZ, 0x0 ;  /* 0x00000000ff057424 */ /* 0x000fc800078e00ff */
[----:B0123--:R-:W-:Y:S05]  /*50c0*/  RET.REL.NODEC R4 `(_Z24lux_fft_four_step_kernelILi256EEvP6float2PKS0_iiibi) ;  /* 0xffffffac04cc7950 */ /* 0x00ffea0003c3ffff */
.L_x_200:
        /* <DEDUP_REMOVED lines=11> */
.L_x_586:


//--------------------- .text._Z24lux_fft_bluestein_kernelILi256EEvP6float2PKS0_S3_S3_iiib --------------------------
	.section	.text._Z24lux_fft_bluestein_kernelILi256EEvP6float2PKS0_S3_S3_iiib,"ax",@progbits
	.align	128
        .global         _Z24lux_fft_bluestein_kernelILi256EEvP6float2PKS0_S3_S3_iiib
        .type           _Z24lux_fft_bluestein_kernelILi256EEvP6float2PKS0_S3_S3_iiib,@function
        .size           _Z24lux_fft_bluestein_kernelILi256EEvP6float2PKS0_S3_S3_iiib,(.L_x_589 - _Z24lux_fft_bluestein_kernelILi256EEvP6float2PKS0_S3_S3_iiib)
        .other          _Z24lux_fft_bluestein_kernelILi256EEvP6float2PKS0_S3_S3_iiib,@"STO_CUDA_ENTRY STV_DEFAULT"
_Z24lux_fft_bluestein_kernelILi256EEvP6float2PKS0_S3_S3_iiib:
.text._Z24lux_fft_bluestein_kernelILi256EEvP6float2PKS0_S3_S3_iiib:
[----:B------:R-:W0:Y:S08]  /*0000*/  LDC R1, c[0x0][0x37c] ;  /* 0x0000df00ff017b82 */ /* 0x000e300000000800 */
[----:B------:R-:W1:Y:S01]  /*0010*/  S2UR UR6, SR_CTAID.X ;  /* 0x00000000000679c3 */ /* 0x000e620000002500 */
[----:B0-----:R-:W-:-:S07]  /*0020*/  VIADD R1, R1, 0xffffffe0 ;  /* 0xffffffe001017836 */ /* 0x001fce0000000000 */
[----:B------:R-:W1:Y:S02]  /*0030*/  LDC R0, c[0x0][0x3a8] ;  /* 0x0000ea00ff007b82 */ /* 0x000e640000000800 */
[----:B-1----:R-:W-:-:S13]  /*0040*/  ISETP.LE.AND P0, PT, R0, UR6, PT ;  /* 0x0000000600007c0c */ /* 0x002fda000bf03270 */
[----:B------:R-:W-:Y:S05]  /*0050*/  @P0 EXIT ;  /* 0x000000000000094d */ /* 0x000fea0003800000 */
[----:B------:R-:W0:Y:S01]  /*0060*/  S2R R2, SR_TID.X ;  /* 0x0000000000027919 */ /* 0x000e220000002100 */
[----:B------:R-:W1:Y:S01]  /*0070*/  LDCU.64 UR4, c[0x0][0x3a0] ;  /* 0x00007400ff0477ac */ /* 0x000e620008000a00 */
[----:B------:R-:W-:Y:S01]  /*0080*/  BSSY.RECONVERGENT B0, `(.L_x_201) ;  /* 0x0000045000007945 */ /* 0x000fe20003800200 */
[----:B------:R-:W2:Y:S01]  /*0090*/  LDCU.64 UR8, c[0x0][0x358] ;  /* 0x00006b00ff0877ac */ /* 0x000ea20008000a00 */
[----:B------:R-:W3:Y:S01]  /*00a0*/  LDCU UR12, c[0x0][0x3a4] ;  /* 0x00007480ff0c77ac */ /* 0x000ee20008000800 */
[----:B------:R-:W4:Y:S01]  /*00b0*/  LDCU UR13, c[0x0][0x3a4] ;  /* 0x00007480ff0d77ac */ /* 0x000f220008000800 */
[----:B------:R-:W0:Y:S01]  /*00c0*/  LDCU UR10, c[0x0][0x3a0] ;  /* 0x00007400ff0a77ac */ /* 0x000e220008000800 */
[----:B-1----:R-:W-:Y:S01]  /*00d0*/  IMAD.U32 R5, RZ, RZ, UR5 ;  /* 0x00000005ff057e24 */ /* 0x002fe2000f8e00ff */
[----:B------:R-:W-:Y:S01]  /*00e0*/  UIMAD UR6, UR6, UR4, URZ ;  /* 0x00000004060672a4 */ /* 0x000fe2000f8e02ff */
[----:B------:R-:W1:Y:S03]  /*00f0*/  LDCU UR11, c[0x0][0x3a0] ;  /* 0x00007400ff0b77ac */ /* 0x000e660008000800 */
[----:B------:R-:W-:Y:S01]  /*0100*/  USHF.R.S32.HI UR7, URZ, 0x1f, UR6 ;  /* 0x0000001fff077899 */ /* 0x000fe20008011406 */
[----:B0-----:R-:W-:-:S13]  /*0110*/  ISETP.GE.AND P0, PT, R2, R5, PT ;  /* 0x000000050200720c */ /* 0x001fda0003f06270 */
[----:B-1234-:R-:W-:Y:S05]  /*0120*/  @P0 BRA `(.L_x_202) ;  /* 0x0000000000e80947 */ /* 0x01efea0003800000 */
[----:B------:R-:W0:Y:S01]  /*0130*/  LDCU.U8 UR4, c[0x0][0x3ac] ;  /* 0x00007580ff0477ac */ /* 0x000e220008000000 */
[----:B------:R-:W1:Y:S01]  /*0140*/  LDC R0, c[0x0][0x360] ;  /* 0x0000d800ff007b82 */ /* 0x000e620000000800 */
[----:B0-----:R-:W-:-:S04]  /*0150*/  UPRMT UR4, UR4, 0x8880, URZ ;  /* 0x0000888004047896 */ /* 0x001fc800080000ff */
[----:B------:R-:W-:-:S09]  /*0160*/  UISETP.NE.AND UP0, UPT, UR4, URZ, UPT ;  /* 0x000000ff0400728c */ /* 0x000fd2000bf05270 */
[----:B------:R-:W-:Y:S05]  /*0170*/  BRA.U !UP0, `(.L_x_203) ;  /* 0x0000000108707547 */ /* 0x000fea000b800000 */
[----:B------:R-:W-:Y:S01]  /*0180*/  BSSY.RECONVERGENT B1, `(.L_x_204) ;  /* 0x000001a000017945 */ /* 0x000fe20003800200 */
[----:B------:R-:W-:-:S07]  /*0190*/  IMAD.MOV.U32 R3, RZ, RZ, R2 ;  /* 0x000000ffff037224 */ /* 0x000fce00078e0002 */
.L_x_205:
[----:B------:R-:W-:-:S13]  /*01a0*/  ISETP.GE.AND P0, PT, R3, UR10, PT ;  /* 0x0000000a03007c0c */ /* 0x000fda000bf06270 */
[----:B------:R-:W0:Y:S01]  /*01b0*/  @!P0 LDC.64 R10, c[0x0][0x388] ;  /* 0x0000e200ff0a8b82 */ /* 0x000e220000000a00 */
[----:B------:R-:W-:-:S04]  /*01c0*/  @!P0 IADD3 R7, P1, PT, R3, UR6, RZ ;  /* 0x0000000603078c10 */ /* 0x000fc8000ff3e0ff */
[----:B------:R-:W-:-:S03]  /*01d0*/  @!P0 LEA.HI.X.SX32 R8, R3, UR7, 0x1, P1 ;  /* 0x0000000703088c11 */ /* 0x000fc600088f0eff */
[----:B------:R-:W2:Y:S01]  /*01e0*/  @!P0 LDC.64 R4, c[0x0][0x390] ;  /* 0x0000e400ff048b82 */ /* 0x000ea20000000a00 */
[----:B0-----:R-:W-:-:S04]  /*01f0*/  @!P0 LEA R6, P1, R7, R10, 0x3 ;  /* 0x0000000a07068211 */ /* 0x001fc800078218ff */
[----:B------:R-:W-:Y:S01]  /*0200*/  @!P0 LEA.HI.X R7, R7, R11, R8, 0x3, P1 ;  /* 0x0000000b07078211 */ /* 0x000fe200008f1c08 */
[----:B--2---:R-:W-:-:S05]  /*0210*/  @!P0 IMAD.WIDE R4, R3, 0x8, R4 ;  /* 0x0000000803048825 */ /* 0x004fca00078e0204 */
[----:B------:R-:W2:Y:S04]  /*0220*/  @!P0 LDG.E.64.CONSTANT R6, desc[UR8][R6.64] ;  /* 0x0000000806068981 */ /* 0x000ea8000c1e9b00 */
[----:B------:R-:W2:Y:S01]  /*0230*/  @!P0 LDG.E.64.CONSTANT R4, desc[UR8][R4.64] ;  /* 0x0000000804048981 */ /* 0x000ea2000c1e9b00 */
[----:B------:R-:W0:Y:S01]  /*0240*/  S2UR UR5, SR_CgaCtaId ;  /* 0x00000000000579c3 */ /* 0x000e220000008800 */
[----:B------:R-:W-:Y:S02]  /*0250*/  UMOV UR4, 0x400 ;  /* 0x0000040000047882 */ /* 0x000fe40000000000 */
[----:B0-----:R-:W-:-:S06]  /*0260*/  ULEA UR4, UR5, UR4, 0x18 ;  /* 0x0000000405047291 */ /* 0x001fcc000f8ec0ff */
[----:B------:R-:W-:Y:S01]  /*0270*/  LEA R11, R3, UR4, 0x3 ;  /* 0x00000004030b7c11 */ /* 0x000fe2000f8e18ff */
[----:B-1----:R-:W-:Y:S02]  /*0280*/  IMAD.IADD R3, R0, 0x1, R3 ;  /* 0x0000000100037824 */ /* 0x002fe400078e0203 */
[C---:B--2---:R-:W-:Y:S01]  /*0290*/  @!P0 FMUL R9, R5.reuse, R7 ;  /* 0x0000000705098220 */ /* 0x044fe20000400000 */
[----:B------:R-:W-:-:S03]  /*02a0*/  @!P0 FMUL R10, R5, R6 ;  /* 0x00000006050a8220 */ /* 0x000fc60000400000 */
[C---:B------:R-:W-:Y:S01]  /*02b0*/  @!P0 FFMA R8, R4.reuse, R6, R9 ;  /* 0x0000000604088223 */ /* 0x040fe20000000009 */
[----:B------:R-:W-:Y:S01]  /*02c0*/  @!P0 FFMA R9, R4, R7, -R10 ;  /* 0x0000000704098223 */ /* 0x000fe2000000080a */
[----:B------:R-:W-:-:S04]  /*02d0*/  IMAD.U32 R5, RZ, RZ, UR12 ;  /* 0x0000000cff057e24 */ /* 0x000fc8000f8e00ff */
[----:B------:R0:W-:Y:S04]  /*02e0*/  @!P0 STS.64 [R11], R8 ;  /* 0x000000080b008388 */ /* 0x0001e80000000a00 */
[----:B------:R0:W-:Y:S01]  /*02f0*/  @P0 STS.64 [R11], RZ ;  /* 0x000000ff0b000388 */ /* 0x0001e20000000a00 */
[----:B------:R-:W-:-:S13]  /*0300*/  ISETP.GE.AND P0, PT, R3, R5, PT ;  /* 0x000000050300720c */ /* 0x000fda0003f06270 */
[----:B0-----:R-:W-:Y:S05]  /*0310*/  @!P0 BRA `(.L_x_205) ;  /* 0xfffffffc00a08947 */ /* 0x001fea000383ffff */
[----:B------:R-:W-:Y:S05]  /*0320*/  BSYNC.RECONVERGENT B1 ;  /* 0x0000000000017941 */ /* 0x000fea0003800200 */
.L_x_204:
[----:B------:R-:W-:Y:S05]  /*0330*/  BRA `(.L_x_202) ;  /* 0x0000000000647947 */ /* 0x000fea0003800000 */
.L_x_203:
[----:B------:R-:W0:Y:S01]  /*0340*/  S2R R5, SR_CgaCtaId ;  /* 0x0000000000057919 */ /* 0x000e220000008800 */
[----:B------:R-:W-:Y:S01]  /*0350*/  MOV R4, 0x400 ;  /* 0x0000040000047802 */ /* 0x000fe20000000f00 */
[----:B------:R-:W-:-:S03]  /*0360*/  IMAD.MOV.U32 R3, RZ, RZ, R2 ;  /* 0x000000ffff037224 */ /* 0x000fc600078e0002 */
[----:B0-----:R-:W-:-:S07]  /*0370*/  LEA R14, R5, R4, 0x18 ;  /* 0x00000004050e7211 */ /* 0x001fce00078ec0ff */
.L_x_206:
        /* <DEDUP_REMOVED lines=10> */
[----:B------:R-:W-:Y:S02]  /*0420*/  IMAD R4, R3, 0x8, R14 ;  /* 0x0000000803047824 */ /* 0x000fe400078e020e */
[----:B-1----:R-:W-:-:S03]  /*0430*/  IMAD.IADD R3, R0, 0x1, R3 ;  /* 0x0000000100037824 */ /* 0x002fc600078e0203 */
[----:B------:R0:W-:Y:S01]  /*0440*/  @P0 STS.64 [R4], RZ ;  /* 0x000000ff04000388 */ /* 0x0001e20000000a00 */
[-C--:B--2---:R-:W-:Y:S01]  /*0450*/  @!P0 FMUL R5, R7, R9.reuse ;  /* 0x0000000907058220 */ /* 0x084fe20000400000 */
[----:B------:R-:W-:-:S03]  /*0460*/  @!P0 FMUL R12, R6, R9 ;  /* 0x00000009060c8220 */ /* 0x000fc60000400000 */
[-C--:B------:R-:W-:Y:S01]  /*0470*/  @!P0 FFMA R10, R6, R8.reuse, -R5 ;  /* 0x00000008060a8223 */ /* 0x080fe20000000805 */
[----:B------:R-:W-:Y:S01]  /*0480*/  @!P0 FFMA R11, R7, R8, R12 ;  /* 0x00000008070b8223 */ /* 0x000fe2000000000c */
[----:B------:R-:W-:-:S04]  /*0490*/  IMAD.U32 R5, RZ, RZ, UR13 ;  /* 0x0000000dff057e24 */ /* 0x000fc8000f8e00ff */
[----:B------:R0:W-:Y:S01]  /*04a0*/  @!P0 STS.64 [R4], R10 ;  /* 0x0000000a04008388 */ /* 0x0001e20000000a00 */
[----:B------:R-:W-:-:S13]  /*04b0*/  ISETP.GE.AND P0, PT, R3, R5, PT ;  /* 0x000000050300720c */ /* 0x000fda0003f06270 */
[----:B0-----:R-:W-:Y:S05]  /*04c0*/  @!P0 BRA `(.L_x_206) ;  /* 0xfffffffc00ac8947 */ /* 0x001fea000383ffff */
.L_x_202:
[----:B------:R-:W-:Y:S05]  /*04d0*/  BSYNC.RECONVERGENT B0 ;  /* 0x0000000000007941 */ /* 0x000fea0003800200 */
.L_x_201:
[----:B------:R-:W-:Y:S01]  /*04e0*/  BAR.SYNC.DEFER_BLOCKING 0x0 ;  /* 0x0000000000007b1d */ /* 0x000fe20000010000 */
[----:B------:R-:W-:Y:S01]  /*04f0*/  ISETP.GE.AND P0, PT, R5, 0x2, PT ;  /* 0x000000020500780c */ /* 0x000fe20003f06270 */
[----:B------:R-:W-:Y:S01]  /*0500*/  IMAD.MOV.U32 R3, RZ, RZ, RZ ;  /* 0x000000ffff037224 */ /* 0x000fe200078e00ff */
[----:B------:R-:W-:-:S03]  /*0510*/  ISETP.GE.AND P1, PT, R2, R5, PT ;  /* 0x000000050200720c */ /* 0x000fc60003f26270 */
[----:B------:R-:W-:Y:S08]  /*0520*/  BSSY.RECONVERGENT B0, `(.L_x_207) ;  /* 0x000000a000007945 */ /* 0x000ff00003800200 */
[----:B------:R-:W-:Y:S05]  /*0530*/  @!P0 BRA `(.L_x_208) ;  /* 0x0000000000208947 */ /* 0x000fea0003800000 */
[----:B------:R-:W-:Y:S01]  /*0540*/  IMAD.MOV.U32 R3, RZ, RZ, RZ ;  /* 0x000000ffff037224 */ /* 0x000fe200078e00ff */
[----:B------:R-:W0:Y:S01]  /*0550*/  LDCU UR4, c[0x0][0x3a4] ;  /* 0x00007480ff0477ac */ /* 0x000e220008000800 */
[----:B------:R-:W-:-:S05]  /*0560*/  NOP ;  /* 0x0000000000007918 */ /* 0x000fca0000000000 */
.L_x_209:
[----:B0-----:R-:W-:Y:S01]  /*0570*/  UISETP.GT.U32.AND UP0, UPT, UR4, 0x3, UPT ;  /* 0x000000030400788c */ /* 0x001fe2000bf04070 */
[----:B------:R-:W-:Y:S01]  /*0580*/  VIADD R3, R3, 0x1 ;  /* 0x0000000103037836 */ /* 0x000fe20000000000 */
[----:B------:R-:W-:-:S07]  /*0590*/  USHF.R.U32.HI UR5, URZ, 0x1, UR4 ;  /* 0x00000001ff057899 */ /* 0x000fce0008011604 */
[----:B------:R-:W-:Y:S01]  /*05a0*/  UMOV UR4, UR5 ;  /* 0x0000000500047c82 */ /* 0x000fe20008000000 */
[----:B------:R-:W-:Y:S05]  /*05b0*/  BRA.U UP0, `(.L_x_209) ;  /* 0xfffffffd00ec7547 */ /* 0x000fea000b83ffff */
.L_x_208:
[----:B------:R-:W-:Y:S05]  /*05c0*/  BSYNC.RECONVERGENT B0 ;  /* 0x0000000000007941 */ /* 0x000fea0003800200 */
.L_x_207:
[----:B------:R-:W-:Y:S04]  /*05d0*/  BSSY.RECONVERGENT B0, `(.L_x_210) ;  /* 0x00000ae000007945 */ /* 0x000fe80003800200 */
[----:B------:R-:W-:Y:S05]  /*05e0*/  @P1 BRA `(.L_x_211) ;  /* 0x0000000800b01947 */ /* 0x000fea0003800000 */
[----:B------:R-:W0:Y:S01]  /*05f0*/  LDC R0, c[0x0][0x360] ;  /* 0x0000d800ff007b82 */ /* 0x000e220000000800 */
[----:B------:R-:W-:-:S13]  /*0600*/  ISETP.NE.AND P0, PT, R3, RZ, PT ;  /* 0x000000ff0300720c */ /* 0x000fda0003f05270 */
[----:B------:R-:W-:Y:S05]  /*0610*/  @P0 BRA `(.L_x_212) ;  /* 0x0000000000400947 */ /* 0x000fea0003800000 */
[----:B------:R-:W1:Y:S01]  /*0620*/  LDC R12, c[0x0][0x3a4] ;  /* 0x0000e900ff0c7b82 */ /* 0x000e620000000800 */
[----:B------:R-:W-:-:S07]  /*0630*/  IMAD.MOV.U32 R4, RZ, RZ, R2 ;  /* 0x000000ffff047224 */ /* 0x000fce00078e0002 */
.L_x_213:
[----:B------:R-:W-:-:S13]  /*0640*/  ISETP.GT.AND P0, PT, R4, -0x1, PT ;  /* 0xffffffff0400780c */ /* 0x000fda0003f04270 */
[----:B------:R-:W2:Y:S01]  /*0650*/  @!P0 S2R R6, SR_CgaCtaId ;  /* 0x0000000000068919 */ /* 0x000ea20000008800 */
[----:B------:R-:W-:-:S04]  /*0660*/  @!P0 MOV R5, 0x400 ;  /* 0x0000040000058802 */ /* 0x000fc80000000f00 */
[----:B--2---:R-:W-:Y:S01]  /*0670*/  @!P0 LEA R7, R6, R5, 0x18 ;  /* 0x0000000506078211 */ /* 0x004fe200078ec0ff */
[----:B-1----:R-:W-:-:S04]  /*0680*/  IMAD.MOV.U32 R5, RZ, RZ, R12 ;  /* 0x000000ffff057224 */ /* 0x002fc800078e000c */
[----:B------:R-:W-:Y:S01]  /*0690*/  @!P0 IMAD R6, R4, 0x8, R7 ;  /* 0x0000000804068824 */ /* 0x000fe200078e0207 */
[----:B------:R-:W1:Y:S01]  /*06a0*/  @!P0 LDS.64 R10, [R7] ;  /* 0x00000000070a8984 */ /* 0x000e620000000a00 */
[----:B0-----:R-:W-:-:S03]  /*06b0*/  IMAD.IADD R4, R0, 0x1, R4 ;  /* 0x0000000100047824 */ /* 0x001fc600078e0204 */
[----:B------:R-:W0:Y:S04]  /*06c0*/  @!P0 LDS.64 R8, [R6] ;  /* 0x0000000006088984 */ /* 0x000e280000000a00 */
[----:B-1----:R2:W-:Y:S04]  /*06d0*/  @!P0 STS.64 [R6], R10 ;  /* 0x0000000a06008388 */ /* 0x0025e80000000a00 */
[----:B0-----:R2:W-:Y:S01]  /*06e0*/  @!P0 STS.64 [R7], R8 ;  /* 0x0000000807008388 */ /* 0x0015e20000000a00 */
[----:B------:R-:W-:-:S13]  /*06f0*/  ISETP.GE.AND P0, PT, R4, R5, PT ;  /* 0x000000050400720c */ /* 0x000fda0003f06270 */
[----:B--2---:R-:W-:Y:S05]  /*0700*/  @!P0 BRA `(.L_x_213) ;  /* 0xfffffffc00cc8947 */ /* 0x004fea000383ffff */
[----:B------:R-:W-:Y:S05]  /*0710*/  BRA `(.L_x_211) ;  /* 0x0000000800647947 */ /* 0x000fea0003800000 */
.L_x_212:
[C---:B------:R-:W-:Y:S01]  /*0720*/  LOP3.LUT R14, R3.reuse, 0x3, RZ, 0xc0, !PT ;  /* 0x00000003030e7812 */ /* 0x040fe200078ec0ff */
[----:B------:R-:W-:Y:S01]  /*0730*/  IMAD.MOV.U32 R6, RZ, RZ, R2 ;  /* 0x000000ffff067224 */ /* 0x000fe200078e0002 */
[----:B------:R-:W-:-:S07]  /*0740*/  LOP3.LUT R4, R3, 0xfffffffc, RZ, 0xc0, !PT ;  /* 0xfffffffc03047812 */ /* 0x000fce00078ec0ff */
.L_x_229:
[----:B------:R-:W-:Y:S01]  /*0750*/  ISETP.GE.U32.AND P0, PT, R3, 0x4, PT ;  /* 0x000000040300780c */ /* 0x000fe20003f06070 */
[----:B------:R-:W-:Y:S01]  /*0760*/  BSSY.RECONVERGENT B1, `(.L_x_214) ;  /* 0x0000073000017945 */ /* 0x000fe20003800200 */
[----:B------:R-:W-:Y:S02]  /*0770*/  IMAD.MOV.U32 R7, RZ, RZ, RZ ;  /* 0x000000ffff077224 */ /* 0x000fe400078e00ff */
[----:B------:R-:W-:-:S09]  /*0780*/  IMAD.MOV.U32 R5, RZ, RZ, R6 ;  /* 0x000000ffff057224 */ /* 0x000fd200078e0006 */
[----:B------:R-:W-:Y:S05]  /*0790*/  @!P0 BRA `(.L_x_215) ;  /* 0x0000000400bc8947 */ /* 0x000fea0003800000 */
[----:B------:R-:W-:Y:S01]  /*07a0*/  ISETP.GT.AND P0, PT, R4, RZ, PT ;  /* 0x000000ff0400720c */ /* 0x000fe20003f04270 */
[----:B------:R-:W-:Y:S04]  /*07b0*/  BSSY.RECONVERGENT B2, `(.L_x_216) ;  /* 0x000006c000027945 */ /* 0x000fe80003800200 */
[----:B------:R-:W-:Y:S01]  /*07c0*/  BSSY.RELIABLE B3, `(.L_x_217) ;  /* 0x000005c000037945 */ /* 0x000fe20003800100 */
[----:B------:R-:W-:Y:S02]  /*07d0*/  IMAD.MOV.U32 R11, RZ, RZ, RZ ;  /* 0x000000ffff0b7224 */ /* 0x000fe400078e00ff */
[----:B------:R-:W-:Y:S02]  /*07e0*/  IMAD.MOV.U32 R5, RZ, RZ, R6 ;  /* 0x000000ffff057224 */ /* 0x000fe400078e0006 */
[----:B------:R-:W-:-:S03]  /*07f0*/  IMAD.MOV.U32 R9, RZ, RZ, RZ ;  /* 0x000000ffff097224 */ /* 0x000fc600078e00ff */
[----:B------:R-:W-:Y:S05]  /*0800*/  @!P0 BRA `(.L_x_218) ;  /* 0x00000004005c8947 */ /* 0x000fea0003800000 */
[----:B------:R-:W-:Y:S01]  /*0810*/  IMAD.IADD R7, R4, 0x1, -R9 ;  /* 0x0000000104077824 */ /* 0x000fe200078e0a09 */
[----:B------:R-:W-:Y:S01]  /*0820*/  BSSY.RECONVERGENT B4, `(.L_x_219) ;  /* 0x0000035000047945 */ /* 0x000fe20003800200 */
[----:B------:R-:W-:-:S03]  /*0830*/  PLOP3.LUT P0, PT, PT, PT, PT, 0x80, 0x8 ;  /* 0x000000000008781c */ /* 0x000fc60003f0f070 */
[----:B------:R-:W-:-:S13]  /*0840*/  ISETP.GT.AND P1, PT, R7, 0xc, PT ;  /* 0x0000000c0700780c */ /* 0x000fda0003f24270 */
[----:B------:R-:W-:Y:S05]  /*0850*/  @!P1 BRA `(.L_x_220) ;  /* 0x0000000000c49947 */ /* 0x000fea0003800000 */
[----:B------:R-:W-:Y:S01]  /*0860*/  PLOP3.LUT P0, PT, PT, PT, PT, 0x8, 0x80 ;  /* 0x000000000080781c */ /* 0x000fe20003f0e170 */
[----:B------:R-:W-:-:S12]  /*0870*/  VIADD R7, R4, 0xfffffff4 ;  /* 0xfffffff404077836 */ /* 0x000fd80000000000 */
.L_x_221:
        /* <DEDUP_REMOVED lines=16> */
[----:B------:R-:W-:-:S02]  /*0980*/  LOP3.LUT R11, R12, 0x2, RZ, 0xc0, !PT ;  /* 0x000000020c0b7812 */ /* 0x000fc400078ec0ff */
[----:B------:R-:W-:Y:S01]  /*0990*/  LOP3.LUT R10, R10, 0x1, RZ, 0xc0, !PT ;  /* 0x000000010a0a7812 */ /* 0x000fe200078ec0ff */
[----:B------:R-:W-:Y:S01]  /*09a0*/  IMAD R8, R8, 0x8, R15 ;  /* 0x0000000808087824 */ /* 0x000fe200078e020f */
[--C-:B------:R-:W-:Y:S02]  /*09b0*/  SHF.R.U32.HI R15, RZ, 0x8, R5.reuse ;  /* 0x00000008ff0f7819 */ /* 0x100fe40000011605 */
[----:B------:R-:W-:Y:S02]  /*09c0*/  LOP3.LUT R13, R13, 0x1, RZ, 0xc0, !PT ;  /* 0x000000010d0d7812 */ /* 0x000fe400078ec0ff */
[----:B------:R-:W-:Y:S01]  /*09d0*/  IADD3 R8, PT, PT, R10, R11, R8 ;  /* 0x0000000b0a087210 */ /* 0x000fe20007ffe008 */
[C---:B------:R-:W-:Y:S01]  /*09e0*/  IMAD.SHL.U32 R12, R15.reuse, 0x4, RZ ;  /* 0x000000040f0c7824 */ /* 0x040fe200078e00ff */
[----:B------:R-:W-:Y:S02]  /*09f0*/  SHF.R.U32.HI R10, RZ, 0xa, R5 ;  /* 0x0000000aff0a7819 */ /* 0x000fe40000011605 */
[----:B------:R-:W-:Y:S01]  /*0a00*/  LOP3.LUT R15, R15, 0x2, RZ, 0xc0, !PT ;  /* 0x000000020f0f7812 */ /* 0x000fe200078ec0ff */
[----:B------:R-:W-:Y:S01]  /*0a10*/  IMAD R8, R8, 0x2, R13 ;  /* 0x0000000208087824 */ /* 0x000fe200078e020d */
[----:B------:R-:W-:-:S02]  /*0a20*/  LOP3.LUT R11, R12, 0x4, RZ, 0xc0, !PT ;  /* 0x000000040c0b7812 */ /* 0x000fc400078ec0ff */
[--C-:B------:R-:W-:Y:S02]  /*0a30*/  SHF.R.U32.HI R12, RZ, 0xb, R5.reuse ;  /* 0x0000000bff0c7819 */ /* 0x100fe40000011605 */
[----:B------:R-:W-:Y:S01]  /*0a40*/  SHF.R.U32.HI R13, RZ, 0xc, R5 ;  /* 0x0000000cff0d7819 */ /* 0x000fe20000011605 */
[----:B------:R-:W-:Y:S01]  /*0a50*/  IMAD R8, R8, 0x8, R11 ;  /* 0x0000000808087824 */ /* 0x000fe200078e020b */
[----:B------:R-:W-:Y:S02]  /*0a60*/  LOP3.LUT R10, R10, 0x1, RZ, 0xc0, !PT ;  /* 0x000000010a0a7812 */ /* 0x000fe400078ec0ff */
[----:B------:R-:W-:Y:S01]  /*0a70*/  LOP3.LUT R11, R12, 0x1, RZ, 0xc0, !PT ;  /* 0x000000010c0b7812 */ /* 0x000fe200078ec0ff */
[----:B------:R-:W-:Y:S01]  /*0a80*/  IMAD.SHL.U32 R12, R13, 0x4, RZ ;  /* 0x000000040d0c7824 */ /* 0x000fe200078e00ff */
[----:B------:R-:W-:Y:S02]  /*0a90*/  IADD3 R8, PT, PT, R10, R15, R8 ;  /* 0x0000000f0a087210 */ /* 0x000fe40007ffe008 */
[----:B------:R-:W-:-:S02]  /*0aa0*/  ISETP.GE.AND P1, PT, R9, R7, PT ;  /* 0x000000070900720c */ /* 0x000fc40003f26270 */
[----:B------:R-:W-:Y:S01]  /*0ab0*/  LOP3.LUT R15, R12, 0x4, RZ, 0xc0, !PT ;  /* 0x000000040c0f7812 */ /* 0x000fe200078ec0ff */
[----:B------:R-:W-:Y:S01]  /*0ac0*/  IMAD R8, R8, 0x2, R11 ;  /* 0x0000000208087824 */ /* 0x000fe200078e020b */
[--C-:B------:R-:W-:Y:S02]  /*0ad0*/  SHF.R.U32.HI R10, RZ, 0xe, R5.reuse ;  /* 0x0000000eff0a7819 */ /* 0x100fe40000011605 */
[----:B------:R-:W-:Y:S01]  /*0ae0*/  SHF.R.U32.HI R11, RZ, 0xf, R5 ;  /* 0x0000000fff0b7819 */ /* 0x000fe20000011605 */
[----:B------:R-:W-:Y:S01]  /*0af0*/  IMAD R8, R8, 0x8, R15 ;  /* 0x0000000808087824 */ /* 0x000fe200078e020f */
[----:B------:R-:W-:Y:S02]  /*0b00*/  LOP3.LUT R13, R13, 0x2, RZ, 0xc0, !PT ;  /* 0x000000020d0d7812 */ /* 0x000fe400078ec0ff */
[----:B------:R-:W-:Y:S02]  /*0b10*/  LOP3.LUT R10, R10, 0x1, RZ, 0xc0, !PT ;  /* 0x000000010a0a7812 */ /* 0x000fe400078ec0ff */
[----:B------:R-:W-:-:S02]  /*0b20*/  LOP3.LUT R11, R11, 0x1, RZ, 0xc0, !PT ;  /* 0x000000010b0b7812 */ /* 0x000fc400078ec0ff */
[----:B------:R-:W-:Y:S02]  /*0b30*/  IADD3 R8, PT, PT, R10, R13, R8 ;  /* 0x0000000d0a087210 */ /* 0x000fe40007ffe008 */
[----:B------:R-:W-:-:S03]  /*0b40*/  SHF.R.U32.HI R5, RZ, 0x10, R5 ;  /* 0x00000010ff057819 */ /* 0x000fc60000011605 */
[----:B------:R-:W-:Y:S01]  /*0b50*/  IMAD R11, R8, 0x2, R11 ;  /* 0x00000002080b7824 */ /* 0x000fe200078e020b */
[----:B------:R-:W-:Y:S06]  /*0b60*/  @!P1 BRA `(.L_x_221) ;  /* 0xfffffffc00449947 */ /* 0x000fec000383ffff */
.L_x_220:
[----:B------:R-:W-:Y:S05]  /*0b70*/  BSYNC.RECONVERGENT B4 ;  /* 0x0000000000047941 */ /* 0x000fea0003800200 */
.L_x_219:
[----:B------:R-:W-:Y:S01]  /*0b80*/  IMAD.IADD R7, R4, 0x1, -R9 ;  /* 0x0000000104077824 */ /* 0x000fe200078e0a09 */
[----:B------:R-:W-:Y:S04]  /*0b90*/  BSSY.RECONVERGENT B4, `(.L_x_222) ;  /* 0x000001b000047945 */ /* 0x000fe80003800200 */
[----:B------:R-:W-:-:S13]  /*0ba0*/  ISETP.GT.AND P1, PT, R7, 0x4, PT ;  /* 0x000000040700780c */ /* 0x000fda0003f24270 */
[----:B------:R-:W-:Y:S05]  /*0bb0*/  @!P1 BRA `(.L_x_223) ;  /* 0x0000000000609947 */ /* 0x000fea0003800000 */
[C---:B------:R-:W-:Y:S01]  /*0bc0*/  IMAD.SHL.U32 R7, R5.reuse, 0x4, RZ ;  /* 0x0000000405077824 */ /* 0x040fe200078e00ff */
[----:B------:R-:W-:Y:S01]  /*0bd0*/  LOP3.LUT R13, R5, 0x2, RZ, 0xc0, !PT ;  /* 0x00000002050d7812 */ /* 0x000fe200078ec0ff */
[----:B------:R-:W-:Y:S01]  /*0be0*/  VIADD R9, R9, 0x8 ;  /* 0x0000000809097836 */ /* 0x000fe20000000000 */
[--C-:B------:R-:W-:Y:S02]  /*0bf0*/  SHF.R.U32.HI R10, RZ, 0x3, R5.reuse ;  /* 0x00000003ff0a7819 */ /* 0x100fe40000011605 */
[----:B------:R-:W-:Y:S02]  /*0c00*/  LOP3.LUT R8, R7, 0x4, RZ, 0xc0, !PT ;  /* 0x0000000407087812 */ /* 0x000fe400078ec0ff */
[--C-:B------:R-:W-:Y:S02]  /*0c10*/  SHF.R.U32.HI R7, RZ, 0x2, R5.reuse ;  /* 0x00000002ff077819 */ /* 0x100fe40000011605 */
[----:B------:R-:W-:Y:S01]  /*0c20*/  LOP3.LUT R10, R10, 0x1, RZ, 0xc0, !PT ;  /* 0x000000010a0a7812 */ /* 0x000fe200078ec0ff */
[----:B------:R-:W-:Y:S01]  /*0c30*/  IMAD R8, R11, 0x8, R8 ;  /* 0x000000080b087824 */ /* 0x000fe200078e0208 */
[----:B------:R-:W-:-:S02]  /*0c40*/  SHF.R.U32.HI R11, RZ, 0x4, R5 ;  /* 0x00000004ff0b7819 */ /* 0x000fc40000011605 */
[----:B------:R-:W-:Y:S02]  /*0c50*/  LOP3.LUT R7, R7, 0x1, RZ, 0xc0, !PT ;  /* 0x0000000107077812 */ /* 0x000fe400078ec0ff */
[----:B------:R-:W-:Y:S01]  /*0c60*/  PLOP3.LUT P0, PT, PT, PT, PT, 0x8, 0x80 ;  /* 0x000000000080781c */ /* 0x000fe20003f0e170 */
        /* <DEDUP_REMOVED lines=13> */
.L_x_223:
[----:B------:R-:W-:Y:S05]  /*0d40*/  BSYNC.RECONVERGENT B4 ;  /* 0x0000000000047941 */ /* 0x000fea0003800200 */
.L_x_222:
[----:B------:R-:W-:-:S13]  /*0d50*/  ISETP.NE.OR P0, PT, R9, R4, P0 ;  /* 0x000000040900720c */ /* 0x000fda0000705670 */
[----:B------:R-:W-:Y:S05]  /*0d60*/  @!P0 BREAK.RELIABLE B3 ;  /* 0x0000000000038942 */ /* 0x000fea0003800100 */
[----:B------:R-:W-:Y:S05]  /*0d70*/  @!P0 BRA `(.L_x_224) ;  /* 0x00000000003c8947 */ /* 0x000fea0003800000 */
.L_x_218:
[----:B------:R-:W-:Y:S05]  /*0d80*/  BSYNC.RELIABLE B3 ;  /* 0x0000000000037941 */ /* 0x000fea0003800100 */
.L_x_217:
[----:B------:R-:W-:Y:S01]  /*0d90*/  IMAD.SHL.U32 R7, R5, 0x4, RZ ;  /* 0x0000000405077824 */ /* 0x000fe200078e00ff */
[----:B------:R-:W-:Y:S01]  /*0da0*/  SHF.R.U32.HI R10, RZ, 0x3, R5 ;  /* 0x00000003ff0a7819 */ /* 0x000fe20000011605 */
[----:B------:R-:W-:-:S03]  /*0db0*/  VIADD R9, R9, 0x4 ;  /* 0x0000000409097836 */ /* 0x000fc60000000000 */
[----:B------:R-:W-:Y:S02]  /*0dc0*/  LOP3.LUT R8, R7, 0x4, RZ, 0xc0, !PT ;  /* 0x0000000407087812 */ /* 0x000fe400078ec0ff */
[----:B------:R-:W-:Y:S02]  /*0dd0*/  ISETP.NE.AND P0, PT, R9, R4, PT ;  /* 0x000000040900720c */ /* 0x000fe40003f05270 */
        /* <DEDUP_REMOVED lines=8> */
[----:B------:R-:W-:Y:S06]  /*0e60*/  @P0 BRA `(.L_x_217) ;  /* 0xfffffffc00c80947 */ /* 0x000fec000383ffff */
.L_x_224:
[----:B------:R-:W-:Y:S05]  /*0e70*/  BSYNC.RECONVERGENT B2 ;  /* 0x0000000000027941 */ /* 0x000fea0003800200 */
.L_x_216:
[----:B------:R-:W-:-:S07]  /*0e80*/  IMAD.SHL.U32 R7, R11, 0x2, RZ ;  /* 0x000000020b077824 */ /* 0x000fce00078e00ff */
.L_x_215:
[----:B------:R-:W-:Y:S05]  /*0e90*/  BSYNC.RECONVERGENT B1 ;  /* 0x0000000000017941 */ /* 0x000fea0003800200 */
.L_x_214:
[----:B------:R-:W-:Y:S01]  /*0ea0*/  ISETP.NE.AND P0, PT, R14, RZ, PT ;  /* 0x000000ff0e00720c */ /* 0x000fe20003f05270 */
[----:B------:R-:W-:-:S12]  /*0eb0*/  BSSY.RECONVERGENT B1, `(.L_x_225) ;  /* 0x000000d000017945 */ /* 0x000fd80003800200 */
        /* <DEDUP_REMOVED lines=12> */
.L_x_226:
[----:B------:R-:W-:Y:S05]  /*0f80*/  BSYNC.RECONVERGENT B1 ;  /* 0x0000000000017941 */ /* 0x000fea0003800200 */
.L_x_225:
        /* <DEDUP_REMOVED lines=12> */
.L_x_228:
[----:B------:R-:W-:Y:S05]  /*1050*/  BSYNC.RECONVERGENT B1 ;  /* 0x0000000000017941 */ /* 0x000fea0003800200 */
.L_x_227:
[----:B------:R-:W1:Y:S01]  /*1060*/  LDCU UR4, c[0x0][0x3a4] ;  /* 0x00007480ff0477ac */ /* 0x000e620008000800 */
[----:B0-----:R-:W-:Y:S02]  /*1070*/  IMAD.IADD R6, R0, 0x1, R6 ;  /* 0x0000000100067824 */ /* 0x001fe400078e0206 */
[----:B-1----:R-:W-:-:S05]  /*1080*/  IMAD.U32 R5, RZ, RZ, UR4 ;  /* 0x00000004ff057e24 */ /* 0x002fca000f8e00ff */
[----:B------:R-:W-:-:S13]  /*1090*/  ISETP.GE.AND P0, PT, R6, R5, PT ;  /* 0x000000050600720c */ /* 0x000fda0003f06270 */
[----:B------:R-:W-:Y:S05]  /*10a0*/  @!P0 BRA `(.L_x_229) ;  /* 0xfffffff400a88947 */ /* 0x000fea000383ffff */
.L_x_211:
[----:B------:R-:W-:Y:S05]  /*10b0*/  BSYNC.RECONVERGENT B0 ;  /* 0x0000000000007941 */ /* 0x000fea0003800200 */
.L_x_210:
[----:B------:R-:W-:Y:S05]  /*10c0*/  WARPSYNC.ALL ;  /* 0x0000000000007948 */ /* 0x000fea0003800000 */
[----:B------:R-:W-:Y:S01]  /*10d0*/  BAR.SYNC.DEFER_BLOCKING 0x0 ;  /* 0x0000000000007b1d */ /* 0x000fe20000010000 */
[----:B------:R-:W-:-:S05]  /*10e0*/  ISETP.GE.AND P0, PT, R5, 0x2, PT ;  /* 0x000000020500780c */ /* 0x000fca0003f06270 */
[----:B------:R-:W-:Y:S08]  /*10f0*/  BSSY.RECONVERGENT B0, `(.L_x_230) ;  /* 0x00000f4000007945 */ /* 0x000ff00003800200 */
[----:B------:R-:W-:Y:S05]  /*1100*/  @!P0 BRA `(.L_x_231) ;  /* 0x0000000c00c88947 */ /* 0x000fea0003800000 */
[----:B------:R-:W-:Y:S01]  /*1110*/  SHF.R.U32.HI R4, RZ, 0x1, R5 ;  /* 0x00000001ff047819 */ /* 0x000fe20000011605 */
[----:B------:R-:W-:-:S07]  /*1120*/  IMAD.MOV.U32 R8, RZ, RZ, 0x1 ;  /* 0x00000001ff087424 */ /* 0x000fce00078e00ff */
.L_x_243:
[----:B------:R-:W-:Y:S01]  /*1130*/  ISETP.GE.U32.AND P0, PT, R2, R4, PT ;  /* 0x000000040200720c */ /* 0x000fe20003f06070 */
[----:B------:R-:W-:-:S12]  /*1140*/  BSSY.RECONVERGENT B1, `(.L_x_232) ;  /* 0x00000e8000017945 */ /* 0x000fd80003800200 */
[----:B---3--:R-:W-:Y:S05]  /*1150*/  @P0 BRA `(.L_x_233) ;  /* 0x0000000c00980947 */ /* 0x008fea0003800000 */
[C---:B------:R-:W-:Y:S02]  /*1160*/  VIADD R5, R8.reuse, 0xffffffff ;  /* 0xffffffff08057836 */ /* 0x040fe40000000000 */
[C---:B------:R-:W-:Y:S02]  /*1170*/  IMAD.SHL.U32 R9, R8.reuse, 0x2, RZ ;  /* 0x0000000208097824 */ /* 0x040fe400078e00ff */
[----:B------:R-:W-:Y:S01]  /*1180*/  IMAD.MOV.U32 R23, RZ, RZ, R2 ;  /* 0x000000ffff177224 */ /* 0x000fe200078e0002 */
[----:B------:R-:W-:Y:S01]  /*1190*/  LOP3.LUT R5, R8, R5, RZ, 0xc, !PT ;  /* 0x0000000508057212 */ /* 0x000fe200078e0cff */
[----:B------:R0:W1:Y:S08]  /*11a0*/  I2F.F64 R10, R9 ;  /* 0x00000009000a7312 */ /* 0x0000700000201c00 */
[----:B------:R0:W2:Y:S02]  /*11b0*/  POPC R22, R5 ;  /* 0x0000000500167309 */ /* 0x0000a40000000000 */
.L_x_242:
[-C--:B------:R-:W-:Y:S01]  /*11c0*/  IABS R13, R8.reuse ;  /* 0x00000008000d7213 */ /* 0x080fe20000000000 */
[----:B------:R-:W-:Y:S01]  /*11d0*/  UMOV UR4, 0x54442d18 ;  /* 0x54442d1800047882 */ /* 0x000fe20000000000 */
[----:B------:R-:W-:Y:S01]  /*11e0*/  IABS R12, R8 ;  /* 0x00000008000c7213 */ /* 0x000fe20000000000 */
[----:B------:R-:W-:Y:S01]  /*11f0*/  UMOV UR5, 0x401921fb ;  /* 0x401921fb00057882 */ /* 0x000fe20000000000 */
[----:B---3--:R-:W3:Y:S01]  /*1200*/  I2F.RP R0, R13 ;  /* 0x0000000d00007306 */ /* 0x008ee20000209400 */
[----:B------:R-:W-:Y:S01]  /*1210*/  IABS R24, R23 ;  /* 0x0000001700187213 */ /* 0x000fe20000000000 */
[----:B------:R-:W-:Y:S01]  /*1220*/  BSSY.RECONVERGENT B2, `(.L_x_234) ;  /* 0x0000029000027945 */ /* 0x000fe20003800200 */
[----:B------:R-:W-:-:S05]  /*1230*/  ISETP.GE.AND P2, PT, R23, RZ, PT ;  /* 0x000000ff1700720c */ /* 0x000fca0003f46270 */
[----:B---3--:R-:W3:Y:S02]  /*1240*/  MUFU.RCP R0, R0 ;  /* 0x0000000000007308 */ /* 0x008ee40000001000 */
[----:B---3--:R-:W-:Y:S02]  /*1250*/  VIADD R4, R0, 0xffffffe ;  /* 0x0ffffffe00047836 */ /* 0x008fe40000000000 */
[----:B------:R-:W-:-:S04]  /*1260*/  IMAD.MOV R0, RZ, RZ, -R12 ;  /* 0x000000ffff007224 */ /* 0x000fc800078e0a0c */
[----:B0-----:R0:W3:Y:S02]  /*1270*/  F2I.FTZ.U32.TRUNC.NTZ R5, R4 ;  /* 0x0000000400057305 */ /* 0x0010e4000021f000 */
        /* <DEDUP_REMOVED lines=32> */
[----:B--2---:R-:W-:Y:S05]  /*1480*/  CALL.REL.NOINC `($__internal_5_$__cuda_sm20_div_rn_f64_full) ;  /* 0x0000002c00107944 */ /* 0x004fea0003c00000 */
[----:B------:R-:W-:Y:S02]  /*1490*/  IMAD.MOV.U32 R4, RZ, RZ, R6 ;  /* 0x000000ffff047224 */ /* 0x000fe400078e0006 */
[----:B------:R-:W-:-:S07]  /*14a0*/  IMAD.MOV.U32 R5, RZ, RZ, R7 ;  /* 0x000000ffff057224 */ /* 0x000fce00078e0007 */
.L_x_235:
[----:B------:R-:W-:Y:S05]  /*14b0*/  BSYNC.RECONVERGENT B2 ;  /* 0x0000000000027941 */ /* 0x000fea0003800200 */
.L_x_234:
        /* <DEDUP_REMOVED lines=22> */
.L_x_238:
        /* <DEDUP_REMOVED lines=28> */
[----:B0-----:R-:W-:Y:S02]  /*17e0*/  SHF.R.U32.HI R0, RZ, 0x1e, R6 ;  /* 0x0000001eff007819 */ /* 0x001fe40000011606 */
[----:B------:R-:W-:-:S02]  /*17f0*/  SHF.R.S32.HI R14, RZ, 0x1f, R7 ;  /* 0x0000001fff0e7819 */ /* 0x000fc40000011407 */
[C---:B------:R-:W-:Y:S02]  /*1800*/  LOP3.LUT R6, R7.reuse, R12, RZ, 0x3c, !PT ;  /* 0x0000000c07067212 */ /* 0x040fe400078e3cff */
[C---:B------:R-:W-:Y:S02]  /*1810*/  LOP3.LUT R4, R14.reuse, R5, RZ, 0x3c, !PT ;  /* 0x000000050e047212 */ /* 0x040fe400078e3cff */
[----:B------:R-:W-:Y:S02]  /*1820*/  LOP3.LUT R5, R14, R7, RZ, 0x3c, !PT ;  /* 0x000000070e057212 */ /* 0x000fe400078e3cff */
[----:B------:R-:W-:Y:S02]  /*1830*/  LEA.HI R0, R7, R0, RZ, 0x1 ;  /* 0x0000000007007211 */ /* 0x000fe400078f08ff */
[----:B------:R-:W-:Y:S02]  /*1840*/  ISETP.GE.AND P2, PT, R6, RZ, PT ;  /* 0x000000ff0600720c */ /* 0x000fe40003f46270 */
[----:B------:R-:W0:Y:S01]  /*1850*/  I2F.F64.S64 R4, R4 ;  /* 0x0000000400047312 */ /* 0x000e220000301c00 */
[----:B------:R-:W-:-:S04]  /*1860*/  IMAD.MOV R6, RZ, RZ, -R0 ;  /* 0x000000ffff067224 */ /* 0x000fc800078e0a00 */
[----:B------:R-:W-:Y:S01]  /*1870*/  @!P1 IMAD.MOV.U32 R0, RZ, RZ, R6 ;  /* 0x000000ffff009224 */ /* 0x000fe200078e0006 */
[----:B0-----:R-:W-:-:S10]  /*1880*/  DMUL R14, R4, UR4 ;  /* 0x00000004040e7c28 */ /* 0x001fd40008000000 */
[----:B------:R-:W0:Y:S02]  /*1890*/  F2F.F32.F64 R14, R14 ;  /* 0x0000000e000e7310 */ /* 0x000e240000301000 */
[----:B0-----:R-:W-:-:S07]  /*18a0*/  FSEL R6, -R14, R14, !P2 ;  /* 0x0000000e0e067208 */ /* 0x001fce0005000100 */
.L_x_237:
[----:B------:R-:W-:Y:S05]  /*18b0*/  BSYNC.RECONVERGENT B2 ;  /* 0x0000000000027941 */ /* 0x000fea0003800200 */
.L_x_236:
[----:B------:R-:W-:Y:S02]  /*18c0*/  IMAD.MOV.U32 R13, RZ, RZ, 0x37cbac00 ;  /* 0x37cbac00ff0d7424 */ /* 0x000fe400078e00ff */
[----:B------:R-:W-:Y:S01]  /*18d0*/  FMUL R4, R6, R6 ;  /* 0x0000000606047220 */ /* 0x000fe20000400000 */
[----:B------:R-:W-:Y:S01]  /*18e0*/  LOP3.LUT R7, R0, 0x1, RZ, 0xc0, !PT ;  /* 0x0000000100077812 */ /* 0x000fe200078ec0ff */
[----:B-1----:R-:W-:Y:S01]  /*18f0*/  IMAD.MOV.U32 R17, RZ, RZ, 0x3c0885e4 ;  /* 0x3c0885e4ff117424 */ /* 0x002fe200078e00ff */
        /* <DEDUP_REMOVED lines=26> */
.L_x_241:
[----:B0-----:R-:W-:-:S06]  /*1aa0*/  IMAD.WIDE.U32 R6, R19, 0x4, R4 ;  /* 0x0000000413067825 */ /* 0x001fcc00078e0004 */
        /* <DEDUP_REMOVED lines=29> */
[C---:B-1----:R-:W-:Y:S02]  /*1c80*/  LEA.HI R20, R7.reuse, R6, RZ, 0x1 ;  /* 0x0000000607147211 */ /* 0x042fe400078f08ff */
        /* <DEDUP_REMOVED lines=10> */
.L_x_240:
[----:B------:R-:W-:Y:S05]  /*1d30*/  BSYNC.RECONVERGENT B2 ;  /* 0x0000000000027941 */ /* 0x000fea0003800200 */
.L_x_239:
[----:B------:R-:W0:Y:S01]  /*1d40*/  S2UR UR5, SR_CgaCtaId ;  /* 0x00000000000579c3 */ /* 0x000e220000008800 */
[----:B--2---:R-:W-:Y:S01]  /*1d50*/  SHF.R.U32.HI R0, RZ, R22, R23 ;  /* 0x00000016ff007219 */ /* 0x004fe20000011617 */
[----:B------:R-:W-:Y:S01]  /*1d60*/  UMOV UR4, 0x400 ;  /* 0x0000040000047882 */ /* 0x000fe20000000000 */
[----:B------:R-:W-:Y:S01]  /*1d70*/  FMUL R12, R19, R19 ;  /* 0x00000013130c7220 */ /* 0x000fe20000400000 */
[----:B------:R-:W-:Y:S02]  /*1d80*/  LOP3.LUT R14, R20, 0x1, RZ, 0xc0, !PT ;  /* 0x00000001140e7812 */ /* 0x000fe400078ec0ff */
[----:B------:R-:W-:Y:S02]  /*1d90*/  IMAD R0, R9, R0, R24 ;  /* 0x0000000009007224 */ /* 0x000fe400078e0218 */
[----:B------:R-:W-:Y:S01]  /*1da0*/  FFMA R13, R12, R13, -0.0013887860113754868507 ;  /* 0xbab607ed0c0d7423 */ /* 0x000fe2000000000d */
[----:B------:R-:W-:Y:S02]  /*1db0*/  ISETP.NE.U32.AND P0, PT, R14, 0x1, PT ;  /* 0x000000010e00780c */ /* 0x000fe40003f05070 */
[----:B------:R-:W-:-:S02]  /*1dc0*/  LOP3.LUT P1, RZ, R20, 0x2, RZ, 0xc0, !PT ;  /* 0x0000000214ff7812 */ /* 0x000fc4000782c0ff */
[----:B------:R-:W-:Y:S02]  /*1dd0*/  FSEL R17, R17, 0.041666727513074874878, P0 ;  /* 0x3d2aaabb11117808 */ /* 0x000fe40000000000 */
[----:B------:R-:W-:Y:S02]  /*1de0*/  FSEL R13, R13, -0.00019574658654164522886, !P0 ;  /* 0xb94d41530d0d7808 */ /* 0x000fe40004000000 */
[----:B------:R-:W-:Y:S02]  /*1df0*/  FSEL R18, -R18, -0.4999999701976776123, P0 ;  /* 0xbeffffff12127808 */ /* 0x000fe40000000100 */
[----:B------:R-:W-:Y:S01]  /*1e00*/  FSEL R19, R19, 1, P0 ;  /* 0x3f80000013137808 */ /* 0x000fe20000000000 */
[----:B------:R-:W-:-:S04]  /*1e10*/  FFMA R13, R12, R13, R17 ;  /* 0x0000000d0c0d7223 */ /* 0x000fc80000000011 */
[C---:B------:R-:W-:Y:S01]  /*1e20*/  FFMA R13, R12.reuse, R13, R18 ;  /* 0x0000000d0c0d7223 */ /* 0x040fe20000000012 */
[----:B0-----:R-:W-:Y:S01]  /*1e30*/  ULEA UR4, UR5, UR4, 0x18 ;  /* 0x0000000405047291 */ /* 0x001fe2000f8ec0ff */
[----:B------:R-:W-:Y:S01]  /*1e40*/  FFMA R12, R12, R19, RZ ;  /* 0x000000130c0c7223 */ /* 0x000fe200000000ff */
[----:B------:R-:W0:Y:S03]  /*1e50*/  LDCU UR5, c[0x0][0x360] ;  /* 0x00006c00ff0577ac */ /* 0x000e260008000800 */
[----:B------:R-:W-:Y:S01]  /*1e60*/  FFMA R12, R12, R13, R19 ;  /* 0x0000000d0c0c7223 */ /* 0x000fe20000000013 */
[----:B------:R-:W-:-:S03]  /*1e70*/  LEA R15, R0, UR4, 0x3 ;  /* 0x00000004000f7c11 */ /* 0x000fc6000f8e18ff */
[----:B------:R-:W-:Y:S02]  /*1e80*/  @P1 FADD R12, RZ, -R12 ;  /* 0x8000000cff0c1221 */ /* 0x000fe40000000000 */
[----:B------:R-:W-:Y:S01]  /*1e90*/  IMAD R0, R8, 0x8, R15 ;  /* 0x0000000808007824 */ /* 0x000fe200078e020f */
[----:B------:R-:W-:Y:S01]  /*1ea0*/  LDS.64 R6, [R15] ;  /* 0x000000000f067984 */ /* 0x000fe20000000a00 */
[----:B------:R-:W1:Y:S03]  /*1eb0*/  LDCU UR4, c[0x0][0x3a4] ;  /* 0x00007480ff0477ac */ /* 0x000e660008000800 */
[----:B------:R-:W2:Y:S01]  /*1ec0*/  LDS.64 R4, [R0] ;  /* 0x0000000000047984 */ /* 0x000ea20000000a00 */
[----:B0-----:R-:W-:Y:S01]  /*1ed0*/  VIADD R23, R23, UR5 ;  /* 0x0000000517177c36 */ /* 0x001fe20008000000 */
[----:B-1----:R-:W-:Y:S01]  /*1ee0*/  USHF.R.U32.HI UR4, URZ, 0x1, UR4 ;  /* 0x00000001ff047899 */ /* 0x002fe20008011604 */
[C---:B--2---:R-:W-:Y:S01]  /*1ef0*/  FMUL R13, R12.reuse, R5 ;  /* 0x000000050c0d7220 */ /* 0x044fe20000400000 */
[----:B------:R-:W-:-:S03]  /*1f00*/  FMUL R12, R12, R4 ;  /* 0x000000040c0c7220 */ /* 0x000fc60000400000 */
[C---:B------:R-:W-:Y:S01]  /*1f10*/  FFMA R13, R16.reuse, R4, -R13 ;  /* 0x00000004100d7223 */ /* 0x040fe2000000080d */
[----:B------:R-:W-:Y:S01]  /*1f20*/  FFMA R12, R16, R5, R12 ;  /* 0x00000005100c7223 */ /* 0x000fe2000000000c */
[----:B------:R-:W-:Y:S02]  /*1f30*/  IMAD.U32 R4, RZ, RZ, UR4 ;  /* 0x00000004ff047e24 */ /* 0x000fe4000f8e00ff */
[C-C-:B------:R-:W-:Y:S01]  /*1f40*/  FADD R16, -R13.reuse, R6.reuse ;  /* 0x000000060d107221 */ /* 0x140fe20000000100 */
[C-C-:B------:R-:W-:Y:S01]  /*1f50*/  FADD R17, -R12.reuse, R7.reuse ;  /* 0x000000070c117221 */ /* 0x140fe20000000100 */
[----:B------:R-:W-:Y:S01]  /*1f60*/  FADD R6, R13, R6 ;  /* 0x000000060d067221 */ /* 0x000fe20000000000 */
[----:B------:R-:W-:Y:S01]  /*1f70*/  FADD R7, R12, R7 ;  /* 0x000000070c077221 */ /* 0x000fe20000000000 */
[----:B------:R-:W-:Y:S02]  /*1f80*/  ISETP.GE.U32.AND P0, PT, R23, R4, PT ;  /* 0x000000041700720c */ /* 0x000fe40003f06070 */
[----:B------:R3:W-:Y:S04]  /*1f90*/  STS.64 [R0], R16 ;  /* 0x0000001000007388 */ /* 0x0007e80000000a00 */
[----:B------:R3:W-:Y:S07]  /*1fa0*/  STS.64 [R15], R6 ;  /* 0x000000060f007388 */ /* 0x0007ee0000000a00 */
[----:B------:R-:W-:Y:S05]  /*1fb0*/  @!P0 BRA `(.L_x_242) ;  /* 0xfffffff000808947 */ /* 0x000fea000383ffff */
.L_x_233:
[----:B------:R-:W-:Y:S05]  /*1fc0*/  BSYNC.RECONVERGENT B1 ;  /* 0x0000000000017941 */ /* 0x000fea0003800200 */
.L_x_232:
[----:B------:R-:W0:Y:S01]  /*1fd0*/  LDCU UR4, c[0x0][0x3a4] ;  /* 0x00007480ff0477ac */ /* 0x000e220008000800 */
[----:B------:R-:W-:Y:S02]  /*1fe0*/  IMAD.SHL.U32 R8, R8, 0x2, RZ ;  /* 0x0000000208087824 */ /* 0x000fe400078e00ff */
[----:B0-----:R-:W-:Y:S01]  /*1ff0*/  IMAD.U32 R5, RZ, RZ, UR4 ;  /* 0x00000004ff057e24 */ /* 0x001fe2000f8e00ff */
[----:B------:R-:W-:Y:S04]  /*2000*/  BAR.SYNC.DEFER_BLOCKING 0x0 ;  /* 0x0000000000007b1d */ /* 0x000fe80000010000 */
[----:B------:R-:W-:-:S13]  /*2010*/  ISETP.GE.AND P0, PT, R8, R5, PT ;  /* 0x000000050800720c */ /* 0x000fda0003f06270 */
[----:B------:R-:W-:Y:S05]  /*2020*/  @!P0 BRA `(.L_x_243) ;  /* 0xfffffff000408947 */ /* 0x000fea000383ffff */
.L_x_231:
[----:B------:R-:W-:Y:S05]  /*2030*/  BSYNC.RECONVERGENT B0 ;  /* 0x0000000000007941 */ /* 0x000fea0003800200 */
.L_x_230:
[----:B------:R-:W0:Y:S01]  /*2040*/  S2UR UR5, SR_CgaCtaId ;  /* 0x00000000000579c3 */ /* 0x000e220000008800 */
[----:B------:R-:W-:Y:S01]  /*2050*/  ISETP.GE.AND P0, PT, R2, R5, PT ;  /* 0x000000050200720c */ /* 0x000fe20003f06270 */
[----:B------:R-:W-:Y:S01]  /*2060*/  UMOV UR4, 0x400 ;  /* 0x0000040000047882 */ /* 0x000fe20000000000 */
[----:B------:R-:W-:Y:S01]  /*2070*/  BSSY.RECONVERGENT B0, `(.L_x_244) ;  /* 0x0000014000007945 */ /* 0x000fe20003800200 */
[----:B0-----:R-:W-:-:S06]  /*2080*/  ULEA UR4, UR5, UR4, 0x18 ;  /* 0x0000000405047291 */ /* 0x001fcc000f8ec0ff */
[----:B------:R-:W-:-:S04]  /*2090*/  LEA R9, R5, UR4, 0x3 ;  /* 0x0000000405097c11 */ /* 0x000fc8000f8e18ff */
[----:B------:R-:W-:Y:S05]  /*20a0*/  @P0 BRA `(.L_x_245) ;  /* 0x0000000000400947 */ /* 0x000fea0003800000 */
[----:B---3--:R-:W0:Y:S01]  /*20b0*/  LDC R17, c[0x0][0x360] ;  /* 0x0000d800ff117b82 */ /* 0x008e220000000800 */
[----:B------:R-:W-:-:S07]  /*20c0*/  IMAD.MOV.U32 R0, RZ, RZ, R2 ;  /* 0x000000ffff007224 */ /* 0x000fce00078e0002 */
[----:B------:R-:W1:Y:S02]  /*20d0*/  LDC.64 R6, c[0x0][0x398] ;  /* 0x0000e600ff067b82 */ /* 0x000e640000000a00 */
.L_x_246:
[----:B-1----:R-:W-:-:S06]  /*20e0*/  IMAD.WIDE R10, R0, 0x8, R6 ;  /* 0x00000008000a7825 */ /* 0x002fcc00078e0206 */
[----:B--2---:R-:W2:Y:S01]  /*20f0*/  LDG.E.64.CONSTANT R10, desc[UR8][R10.64] ;  /* 0x000000080a0a7981 */ /* 0x004ea2000c1e9b00 */
[C---:B------:R-:W-:Y:S01]  /*2100*/  LEA R4, R0.reuse, UR4, 0x3 ;  /* 0x0000000400047c11 */ /* 0x040fe2000f8e18ff */
[----:B------:R-:W-:Y:S02]  /*2110*/  IMAD R14, R0, 0x8, R9 ;  /* 0x00000008000e7824 */ /* 0x000fe400078e0209 */
[----:B0-----:R-:W-:Y:S02]  /*2120*/  IMAD.IADD R0, R17, 0x1, R0 ;  /* 0x0000000111007824 */ /* 0x001fe400078e0200 */
[----:B------:R-:W2:Y:S03]  /*2130*/  LDS.64 R12, [R4] ;  /* 0x00000000040c7984 */ /* 0x000ea60000000a00 */
[----:B------:R-:W-:Y:S01]  /*2140*/  ISETP.GE.AND P0, PT, R0, R5, PT ;  /* 0x000000050000720c */ /* 0x000fe20003f06270 */
[-C--:B--2---:R-:W-:Y:S01]  /*2150*/  FMUL R15, R13, R11.reuse ;  /* 0x0000000b0d0f7220 */ /* 0x084fe20000400000 */
[----:B------:R-:W-:-:S03]  /*2160*/  FMUL R8, R12, R11 ;  /* 0x0000000b0c087220 */ /* 0x000fc60000400000 */
[-C--:B------:R-:W-:Y:S01]  /*2170*/  FFMA R12, R12, R10.reuse, -R15 ;  /* 0x0000000a0c0c7223 */ /* 0x080fe2000000080f */
[----:B------:R-:W-:-:S05]  /*2180*/  FFMA R13, R13, R10, R8 ;  /* 0x0000000a0d0d7223 */ /* 0x000fca0000000008 */
[----:B------:R2:W-:Y:S02]  /*2190*/  STS.64 [R14], R12 ;  /* 0x0000000c0e007388 */ /* 0x0005e40000000a00 */
[----:B------:R-:W-:Y:S05]  /*21a0*/  @!P0 BRA `(.L_x_246) ;  /* 0xfffffffc00cc8947 */ /* 0x000fea000383ffff */
.L_x_245:
[----:B------:R-:W-:Y:S05]  /*21b0*/  BSYNC.RECONVERGENT B0 ;  /* 0x0000000000007941 */ /* 0x000fea0003800200 */
.L_x_244:
[----:B------:R-:W-:Y:S01]  /*21c0*/  BAR.SYNC.DEFER_BLOCKING 0x0 ;  /* 0x0000000000007b1d */ /* 0x000fe20000010000 */
[----:B------:R-:W-:-:S05]  /*21d0*/  ISETP.GE.AND P0, PT, R2, R5, PT ;  /* 0x000000050200720c */ /* 0x000fca0003f06270 */
[----:B------:R-:W-:Y:S08]  /*21e0*/  BSSY.RECONVERGENT B0, `(.L_x_247) ;  /* 0x00000a4000007945 */ /* 0x000ff00003800200 */
[----:B------:R-:W-:Y:S05]  /*21f0*/  @P0 BRA `(.L_x_248) ;  /* 0x0000000800880947 */ /* 0x000fea0003800000 */
[----:B------:R-:W0:Y:S01]  /*2200*/  LDC R4, c[0x0][0x360] ;  /* 0x0000d800ff047b82 */ /* 0x000e220000000800 */
[----:B------:R-:W-:-:S13]  /*2210*/  ISETP.NE.AND P0, PT, R3, RZ, PT ;  /* 0x000000ff0300720c */ /* 0x000fda0003f05270 */
[----:B------:R-:W-:Y:S05]  /*2220*/  @P0 BRA `(.L_x_249) ;  /* 0x0000000000300947 */ /* 0x000fea0003800000 */
[----:B------:R-:W1:Y:S01]  /*2230*/  LDC R5, c[0x0][0x3a4] ;  /* 0x0000e900ff057b82 */ /* 0x000e620000000800 */
[----:B---3--:R-:W-:-:S07]  /*2240*/  IMAD.MOV.U32 R0, RZ, RZ, R2 ;  /* 0x000000ffff007224 */ /* 0x008fce00078e0002 */
.L_x_250:
[----:B------:R-:W-:-:S13]  /*2250*/  ISETP.GT.AND P0, PT, R0, -0x1, PT ;  /* 0xffffffff0000780c */ /* 0x000fda0003f04270 */
[----:B------:R-:W-:Y:S01]  /*2260*/  @!P0 IMAD R3, R0, 0x8, R9 ;  /* 0x0000000800038824 */ /* 0x000fe200078e0209 */
[----:B------:R-:W3:Y:S01]  /*2270*/  @!P0 LDS.64 R10, [R9] ;  /* 0x00000000090a8984 */ /* 0x000ee20000000a00 */
[----:B0-----:R-:W-:-:S03]  /*2280*/  IMAD.IADD R0, R4, 0x1, R0 ;  /* 0x0000000104007824 */ /* 0x001fc600078e0200 */
[----:B------:R-:W0:Y:S04]  /*2290*/  @!P0 LDS.64 R6, [R3] ;  /* 0x0000000003068984 */ /* 0x000e280000000a00 */
[----:B---3--:R3:W-:Y:S04]  /*22a0*/  @!P0 STS.64 [R3], R10 ;  /* 0x0000000a03008388 */ /* 0x0087e80000000a00 */
[----:B0-----:R3:W-:Y:S01]  /*22b0*/  @!P0 STS.64 [R9], R6 ;  /* 0x0000000609008388 */ /* 0x0017e20000000a00 */
[----:B-1----:R-:W-:-:S13]  /*22c0*/  ISETP.GE.AND P0, PT, R0, R5, PT ;  /* 0x000000050000720c */ /* 0x002fda0003f06270 */
[----:B---3--:R-:W-:Y:S05]  /*22d0*/  @!P0 BRA `(.L_x_250) ;  /* 0xfffffffc00dc8947 */ /* 0x008fea000383ffff */
[----:B------:R-:W-:Y:S05]  /*22e0*/  BRA `(.L_x_248) ;  /* 0x00000008004c7947 */ /* 0x000fea0003800000 */
.L_x_249:
[C---:B---3--:R-:W-:Y:S01]  /*22f0*/  LOP3.LUT R16, R3.reuse, 0x3, RZ, 0xc0, !PT ;  /* 0x0000000303107812 */ /* 0x048fe200078ec0ff */
[----:B------:R-:W-:Y:S01]  /*2300*/  IMAD.MOV.U32 R7, RZ, RZ, R2 ;  /* 0x000000ffff077224 */ /* 0x000fe200078e0002 */
[----:B------:R-:W-:-:S07]  /*2310*/  LOP3.LUT R6, R3, 0xfffffffc, RZ, 0xc0, !PT ;  /* 0xfffffffc03067812 */ /* 0x000fce00078ec0ff */
.L_x_264:
        /* <DEDUP_REMOVED lines=19> */
.L_x_258:
[----:B------:R-:W-:Y:S01]  /*2450*/  IMAD.SHL.U32 R10, R5, 0x4, RZ ;  /* 0x00000004050a7824 */ /* 0x000fe200078e00ff */
[--C-:B--2---:R-:W-:Y:S01]  /*2460*/  SHF.R.U32.HI R14, RZ, 0x4, R5.reuse ;  /* 0x00000004ff0e7819 */ /* 0x104fe20000011605 */
        /* <DEDUP_REMOVED lines=45> */
.L_x_257:
[----:B------:R-:W-:Y:S05]  /*2740*/  BSYNC.RECONVERGENT B4 ;  /* 0x0000000000047941 */ /* 0x000fea0003800200 */
.L_x_256:
[----:B------:R-:W-:Y:S01]  /*2750*/  IMAD.IADD R8, R6, 0x1, -R11 ;  /* 0x0000000106087824 */ /* 0x000fe200078e0a0b */
[----:B------:R-:W-:Y:S04]  /*2760*/  BSSY.RECONVERGENT B4, `(.L_x_259) ;  /* 0x000001b000047945 */ /* 0x000fe80003800200 */
[----:B------:R-:W-:-:S13]  /*2770*/  ISETP.GT.AND P1, PT, R8, 0x4, PT ;  /* 0x000000040800780c */ /* 0x000fda0003f24270 */
[----:B------:R-:W-:Y:S05]  /*2780*/  @!P1 BRA `(.L_x_260) ;  /* 0x0000000000609947 */ /* 0x000fea0003800000 */
[----:B------:R-:W-:Y:S01]  /*2790*/  IMAD.SHL.U32 R8, R5, 0x4, RZ ;  /* 0x0000000405087824 */ /* 0x000fe200078e00ff */
[--C-:B--2---:R-:W-:Y:S01]  /*27a0*/  SHF.R.U32.HI R12, RZ, 0x4, R5.reuse ;  /* 0x00000004ff0c7819 */ /* 0x104fe20000011605 */
[----:B------:R-:W-:Y:S01]  /*27b0*/  VIADD R11, R11, 0x8 ;  /* 0x000000080b0b7836 */ /* 0x000fe20000000000 */
[----:B------:R-:W-:Y:S02]  /*27c0*/  LOP3.LUT R10, R5, 0x2, RZ, 0xc0, !PT ;  /* 0x00000002050a7812 */ /* 0x000fe400078ec0ff */
[----:B------:R-:W-:Y:S02]  /*27d0*/  LOP3.LUT R13, R8, 0x4, RZ, 0xc0, !PT ;  /* 0x00000004080d7812 */ /* 0x000fe400078ec0ff */
[----:B------:R-:W-:Y:S02]  /*27e0*/  SHF.R.U32.HI R8, RZ, 0x2, R5 ;  /* 0x00000002ff087819 */ /* 0x000fe40000011605 */
[----:B------:R-:W-:Y:S01]  /*27f0*/  PLOP3.LUT P0, PT, PT, PT, PT, 0x8, 0x80 ;  /* 0x000000000080781c */ /* 0x000fe20003f0e170 */
        /* <DEDUP_REMOVED lines=12> */
[----:B------:R-:W-:Y:S02]  /*28c0*/  LOP3.LUT R13, R12, 0x2, RZ, 0xc0, !PT ;  /* 0x000000020c0d7812 */ /* 0x000fe400078ec0ff */
[----:B------:R-:W-:Y:S02]  /*28d0*/  LOP3.LUT R0, R0, 0x1, RZ, 0xc0, !PT ;  /* 0x0000000100007812 */ /* 0x000fe400078ec0ff */
[----:B------:R-:W-:Y:S02]  /*28e0*/  SHF.R.U32.HI R5, RZ, 0x8, R5 ;  /* 0x00000008ff057819 */ /* 0x000fe40000011605 */
[----:B------:R-:W-:-:S05]  /*28f0*/  IADD3 R0, PT, PT, R0, R13, R8 ;  /* 0x0000000d00007210 */ /* 0x000fca0007ffe008 */
[----:B------:R-:W-:-:S07]  /*2900*/  IMAD R0, R0, 0x2, R15 ;  /* 0x0000000200007824 */ /* 0x000fce00078e020f */
.L_x_260:
[----:B------:R-:W-:Y:S05]  /*2910*/  BSYNC.RECONVERGENT B4 ;  /* 0x0000000000047941 */ /* 0x000fea0003800200 */
.L_x_259:
[----:B------:R-:W-:-:S13]  /*2920*/  ISETP.NE.OR P0, PT, R11, R6, P0 ;  /* 0x000000060b00720c */ /* 0x000fda0000705670 */
[----:B------:R-:W-:Y:S05]  /*2930*/  @!P0 BREAK.RELIABLE B3 ;  /* 0x0000000000038942 */ /* 0x000fea0003800100 */
[----:B------:R-:W-:Y:S05]  /*2940*/  @!P0 BRA `(.L_x_261) ;  /* 0x00000000003c8947 */ /* 0x000fea0003800000 */
.L_x_255:
[----:B------:R-:W-:Y:S05]  /*2950*/  BSYNC.RELIABLE B3 ;  /* 0x0000000000037941 */ /* 0x000fea0003800100 */
.L_x_254:
[----:B------:R-:W-:Y:S01]  /*2960*/  IMAD.SHL.U32 R8, R5, 0x4, RZ ;  /* 0x0000000405087824 */ /* 0x000fe200078e00ff */
[----:B------:R-:W-:Y:S01]  /*2970*/  SHF.R.U32.HI R10, RZ, 0x3, R5 ;  /* 0x00000003ff0a7819 */ /* 0x000fe20000011605 */
[----:B------:R-:W-:-:S03]  /*2980*/  VIADD R11, R11, 0x4 ;  /* 0x000000040b0b7836 */ /* 0x000fc60000000000 */
[----:B--2---:R-:W-:Y:S02]  /*2990*/  LOP3.LUT R13, R8, 0x4, RZ, 0xc0, !PT ;  /* 0x00000004080d7812 */ /* 0x004fe400078ec0ff */
        /* <DEDUP_REMOVED lines=10> */
.L_x_261:
[----:B------:R-:W-:Y:S05]  /*2a40*/  BSYNC.RECONVERGENT B2 ;  /* 0x0000000000027941 */ /* 0x000fea0003800200 */
.L_x_253:
[----:B------:R-:W-:-:S07]  /*2a50*/  IMAD.SHL.U32 R8, R0, 0x2, RZ ;  /* 0x0000000200087824 */ /* 0x000fce00078e00ff */
.L_x_252:
[----:B------:R-:W-:Y:S05]  /*2a60*/  BSYNC.RECONVERGENT B1 ;  /* 0x0000000000017941 */ /* 0x000fea0003800200 */
.L_x_251:
        /* <DEDUP_REMOVED lines=14> */
.L_x_263:
[----:B------:R-:W-:Y:S05]  /*2b50*/  BSYNC.RECONVERGENT B1 ;  /* 0x0000000000017941 */ /* 0x000fea0003800200 */
.L_x_262:
[----:B------:R-:W-:Y:S01]  /*2b60*/  ISETP.GE.AND P0, PT, R7, R0, PT ;  /* 0x000000000700720c */ /* 0x000fe20003f06270 */
[----:B------:R-:W1:-:S12]  /*2b70*/  LDCU UR4, c[0x0][0x3a4] ;  /* 0x00007480ff0477ac */ /* 0x000e580008000800 */
[--C-:B--2---:R-:W-:Y:S02]  /*2b80*/  @!P0 IMAD R12, R0, 0x8, R9.reuse ;  /* 0x00000008000c8824 */ /* 0x104fe400078e0209 */
[----:B------:R-:W-:Y:S02]  /*2b90*/  @!P0 IMAD R8, R7, 0x8, R9 ;  /* 0x0000000807088824 */ /* 0x000fe400078e0209 */
[----:B0-----:R-:W-:Y:S01]  /*2ba0*/  IMAD.IADD R7, R4, 0x1, R7 ;  /* 0x0000000104077824 */ /* 0x001fe200078e0207 */
[----:B------:R-:W0:Y:S01]  /*2bb0*/  @!P0 LDS.64 R14, [R12] ;  /* 0x000000000c0e8984 */ /* 0x000e220000000a00 */
[----:B-1----:R-:W-:-:S03]  /*2bc0*/  IMAD.U32 R5, RZ, RZ, UR4 ;  /* 0x00000004ff057e24 */ /* 0x002fc6000f8e00ff */
[----:B------:R-:W1:Y:S04]  /*2bd0*/  @!P0 LDS.64 R10, [R8] ;  /* 0x00000000080a8984 */ /* 0x000e680000000a00 */
[----:B0-----:R4:W-:Y:S04]  /*2be0*/  @!P0 STS.64 [R8], R14 ;  /* 0x0000000e08008388 */ /* 0x0019e80000000a00 */
[----:B-1----:R4:W-:Y:S01]  /*2bf0*/  @!P0 STS.64 [R12], R10 ;  /* 0x0000000a0c008388 */ /* 0x0029e20000000a00 */
[----:B------:R-:W-:-:S13]  /*2c00*/  ISETP.GE.AND P0, PT, R7, R5, PT ;  /* 0x000000050700720c */ /* 0x000fda0003f06270 */
[----:B----4-:R-:W-:Y:S05]  /*2c10*/  @!P0 BRA `(.L_x_264) ;  /* 0xfffffff400c08947 */ /* 0x010fea000383ffff */
.L_x_248:
[----:B------:R-:W-:Y:S05]  /*2c20*/  BSYNC.RECONVERGENT B0 ;  /* 0x0000000000007941 */ /* 0x000fea0003800200 */
.L_x_247:
[----:B------:R-:W-:Y:S05]  /*2c30*/  WARPSYNC.ALL ;  /* 0x0000000000007948 */ /* 0x000fea0003800000 */
[----:B------:R-:W-:Y:S01]  /*2c40*/  BAR.SYNC.DEFER_BLOCKING 0x0 ;  /* 0x0000000000007b1d */ /* 0x000fe20000010000 */
[----:B------:R-:W-:-:S05]  /*2c50*/  ISETP.GE.AND P0, PT, R5, 0x2, PT ;  /* 0x000000020500780c */ /* 0x000fca0003f06270 */
[----:B------:R-:W-:Y:S08]  /*2c60*/  BSSY.RECONVERGENT B0, `(.L_x_265) ;  /* 0x00000f4000007945 */ /* 0x000ff00003800200 */
[----:B------:R-:W-:Y:S05]  /*2c70*/  @!P0 BRA `(.L_x_266) ;  /* 0x0000000c00c88947 */ /* 0x000fea0003800000 */
[----:B--2---:R-:W-:Y:S01]  /*2c80*/  SHF.R.U32.HI R12, RZ, 0x1, R5 ;  /* 0x00000001ff0c7819 */ /* 0x004fe20000011605 */
[----:B------:R-:W-:-:S07]  /*2c90*/  IMAD.MOV.U32 R3, RZ, RZ, 0x1 ;  /* 0x00000001ff037424 */ /* 0x000fce00078e00ff */
.L_x_278:
[----:B------:R-:W-:Y:S01]  /*2ca0*/  ISETP.GE.U32.AND P0, PT, R2, R12, PT ;  /* 0x0000000c0200720c */ /* 0x000fe20003f06070 */
[----:B------:R-:W-:-:S12]  /*2cb0*/  BSSY.RECONVERGENT B1, `(.L_x_267) ;  /* 0x00000e9000017945 */ /* 0x000fd80003800200 */
[----:B------:R-:W-:Y:S05]  /*2cc0*/  @P0 BRA `(.L_x_268) ;  /* 0x0000000c009c0947 */ /* 0x000fea0003800000 */
[C---:B---3--:R-:W-:Y:S02]  /*2cd0*/  VIADD R0, R3.reuse, 0xffffffff ;  /* 0xffffffff03007836 */ /* 0x048fe40000000000 */
[C---:B------:R-:W-:Y:S02]  /*2ce0*/  IMAD.SHL.U32 R8, R3.reuse, 0x2, RZ ;  /* 0x0000000203087824 */ /* 0x040fe400078e00ff */
[----:B------:R-:W-:Y:S01]  /*2cf0*/  IMAD.MOV.U32 R23, RZ, RZ, R2 ;  /* 0x000000ffff177224 */ /* 0x000fe200078e0002 */
[----:B------:R-:W-:Y:S01]  /*2d00*/  LOP3.LUT R0, R3, R0, RZ, 0xc, !PT ;  /* 0x0000000003007212 */ /* 0x000fe200078e0cff */
[----:B------:R0:W1:Y:S08]  /*2d10*/  I2F.F64 R10, R8 ;  /* 0x00000008000a7312 */ /* 0x0000700000201c00 */
[----:B------:R0:W2:Y:S02]  /*2d20*/  POPC R22, R0 ;  /* 0x0000000000167309 */ /* 0x0000a40000000000 */
.L_x_277:
[-C--:B------:R-:W-:Y:S01]  /*2d30*/  IABS R12, R3.reuse ;  /* 0x00000003000c7213 */ /* 0x080fe20000000000 */
[----:B------:R-:W-:Y:S01]  /*2d40*/  UMOV UR4, 0x54442d18 ;  /* 0x54442d1800047882 */ /* 0x000fe20000000000 */
[----:B------:R-:W-:Y:S01]  /*2d50*/  IABS R6, R3 ;  /* 0x0000000300067213 */ /* 0x000fe20000000000 */
[----:B------:R-:W-:Y:S01]  /*2d60*/  UMOV UR5, 0x401921fb ;  /* 0x401921fb00057882 */ /* 0x000fe20000000000 */
[----:B0-----:R-:W0:Y:S01]  /*2d70*/  I2F.RP R0, R12 ;  /* 0x0000000c00007306 */ /* 0x001e220000209400 */
[----:B------:R-:W-:Y:S01]  /*2d80*/  ISETP.GE.AND P2, PT, R23, RZ, PT ;  /* 0x000000ff1700720c */ /* 0x000fe20003f46270 */
[----:B------:R-:W-:Y:S01]  /*2d90*/  BSSY.RECONVERGENT B2, `(.L_x_269) ;  /* 0x0000029000027945 */ /* 0x000fe20003800200 */
        /* <DEDUP_REMOVED lines=40> */
.L_x_270:
[----:B------:R-:W-:Y:S05]  /*3020*/  BSYNC.RECONVERGENT B2 ;  /* 0x0000000000027941 */ /* 0x000fea0003800200 */
.L_x_269:
        /* <DEDUP_REMOVED lines=23> */
.L_x_273:
        /* <DEDUP_REMOVED lines=44> */
.L_x_272:
[----:B------:R-:W-:Y:S05]  /*3460*/  BSYNC.RECONVERGENT B2 ;  /* 0x0000000000027941 */ /* 0x000fea0003800200 */
.L_x_271:
        /* <DEDUP_REMOVED lines=30> */
.L_x_276:
        /* <DEDUP_REMOVED lines=26> */
[C---:B-1----:R-:W-:Y:S01]  /*37f0*/  SHF.L.W.U32.HI R20, R5.reuse, 0x2, R6 ;  /* 0x0000000205147819 */ /* 0x042fe20000010e06 */
        /* <DEDUP_REMOVED lines=9> */
[----:B0-----:R-:W-:-:S04]  /*3890*/  IMAD.MOV R0, RZ, RZ, -R20 ;  /* 0x000000ffff007224 */ /* 0x001fc800078e0a14 */
[----:B------:R-:W-:Y:S01]  /*38a0*/  @!P1 IMAD.MOV.U32 R20, RZ, RZ, R0 ;  /* 0x000000ffff149224 */ /* 0x000fe200078e0000 */
[----:B-1----:R-:W-:-:S10]  /*38b0*/  DMUL R14, R4, UR4 ;  /* 0x00000004040e7c28 */ /* 0x002fd40008000000 */
[----:B------:R-:W0:Y:S02]  /*38c0*/  F2F.F32.F64 R14, R14 ;  /* 0x0000000e000e7310 */ /* 0x000e240000301000 */
[----:B0-----:R-:W-:-:S07]  /*38d0*/  FSEL R19, -R14, R14, !P0 ;  /* 0x0000000e0e137208 */ /* 0x001fce0004000100 */
.L_x_275:
[----:B------:R-:W-:Y:S05]  /*38e0*/  BSYNC.RECONVERGENT B2 ;  /* 0x0000000000027941 */ /* 0x000fea0003800200 */
.L_x_274:
[----:B--2---:R-:W-:Y:S01]  /*38f0*/  SHF.R.U32.HI R0, RZ, R22, R23 ;  /* 0x00000016ff007219 */ /* 0x004fe20000011617 */
[----:B------:R-:W-:Y:S01]  /*3900*/  FMUL R13, R19, R19 ;  /* 0x00000013130d7220 */ /* 0x000fe20000400000 */
[C---:B------:R-:W-:Y:S01]  /*3910*/  LOP3.LUT R15, R20.reuse, 0x1, RZ, 0xc0, !PT ;  /* 0x00000001140f7812 */ /* 0x040fe200078ec0ff */
[----:B------:R-:W0:Y:S01]  /*3920*/  LDCU UR4, c[0x0][0x3a4] ;  /* 0x00007480ff0477ac */ /* 0x000e220008000800 */
[----:B------:R-:W-:Y:S01]  /*3930*/  LOP3.LUT P1, RZ, R20, 0x2, RZ, 0xc0, !PT ;  /* 0x0000000214ff7812 */ /* 0x000fe2000782c0ff */
[----:B------:R-:W-:Y:S02]  /*3940*/  IMAD R0, R8, R0, R25 ;  /* 0x0000000008007224 */ /* 0x000fe400078e0219 */
[----:B------:R-:W-:Y:S01]  /*3950*/  FFMA R12, R13, R12, -0.0013887860113754868507 ;  /* 0xbab607ed0d0c7423 */ /* 0x000fe2000000000c */
[----:B------:R-:W-:Y:S01]  /*3960*/  ISETP.NE.U32.AND P0, PT, R15, 0x1, PT ;  /* 0x000000010f00780c */ /* 0x000fe20003f05070 */
[----:B------:R-:W1:Y:S01]  /*3970*/  LDCU UR5, c[0x0][0x360] ;  /* 0x00006c00ff0577ac */ /* 0x000e620008000800 */
[----:B------:R-:W-:-:S02]  /*3980*/  IMAD R14, R0, 0x8, R9 ;  /* 0x00000008000e7824 */ /* 0x000fc400078e0209 */
[----:B------:R-:W-:Y:S02]  /*3990*/  FSEL R24, R17, 0.041666727513074874878, P0 ;  /* 0x3d2aaabb11187808 */ /* 0x000fe40000000000 */
[----:B------:R-:W-:Y:S01]  /*39a0*/  IMAD R0, R3, 0x8, R14 ;  /* 0x0000000803007824 */ /* 0x000fe200078e020e */
[----:B------:R-:W-:Y:S01]  /*39b0*/  LDS.64 R6, [R14] ;  /* 0x000000000e067984 */ /* 0x000fe20000000a00 */
[----:B------:R-:W-:Y:S02]  /*39c0*/  FSEL R12, R12, -0.00019574658654164522886, !P0 ;  /* 0xb94d41530c0c7808 */ /* 0x000fe40004000000 */
[----:B------:R-:W-:Y:S01]  /*39d0*/  FSEL R15, -R18, -0.4999999701976776123, P0 ;  /* 0xbeffffff120f7808 */ /* 0x000fe20000000100 */
[----:B------:R-:W2:Y:S01]  /*39e0*/  LDS.64 R4, [R0] ;  /* 0x0000000000047984 */ /* 0x000ea20000000a00 */
[----:B------:R-:W-:Y:S01]  /*39f0*/  FSEL R19, R19, 1, P0 ;  /* 0x3f80000013137808 */ /* 0x000fe20000000000 */
[----:B------:R-:W-:Y:S01]  /*3a00*/  FFMA R12, R13, R12, R24 ;  /* 0x0000000c0d0c7223 */ /* 0x000fe20000000018 */
[----:B0-----:R-:W-:-:S03]  /*3a10*/  USHF.R.U32.HI UR4, URZ, 0x1, UR4 ;  /* 0x00000001ff047899 */ /* 0x001fc60008011604 */
[C---:B------:R-:W-:Y:S01]  /*3a20*/  FFMA R15, R13.reuse, R12, R15 ;  /* 0x0000000c0d0f7223 */ /* 0x040fe2000000000f */
[----:B------:R-:W-:Y:S01]  /*3a30*/  FFMA R12, R13, R19, RZ ;  /* 0x000000130d0c7223 */ /* 0x000fe200000000ff */
[----:B-1----:R-:W-:-:S03]  /*3a40*/  VIADD R23, R23, UR5 ;  /* 0x0000000517177c36 */ /* 0x002fc60008000000 */
[----:B------:R-:W-:-:S04]  /*3a50*/  FFMA R12, R12, R15, R19 ;  /* 0x0000000f0c0c7223 */ /* 0x000fc80000000013 */
[----:B------:R-:W-:-:S04]  /*3a60*/  @P1 FADD R12, RZ, -R12 ;  /* 0x8000000cff0c1221 */ /* 0x000fc80000000000 */
[C---:B--2---:R-:W-:Y:S01]  /*3a70*/  FMUL R13, R12.reuse, R5 ;  /* 0x000000050c0d7220 */ /* 0x044fe20000400000 */
[----:B------:R-:W-:-:S03]  /*3a80*/  FMUL R12, R12, R4 ;  /* 0x000000040c0c7220 */ /* 0x000fc60000400000 */
[C---:B------:R-:W-:Y:S01]  /*3a90*/  FFMA R13, R16.reuse, R4, -R13 ;  /* 0x00000004100d7223 */ /* 0x040fe2000000080d */
[----:B------:R-:W-:-:S03]  /*3aa0*/  FFMA R12, R16, R5, R12 ;  /* 0x00000005100c7223 */ /* 0x000fc6000000000c */
[C-C-:B------:R-:W-:Y:S01]  /*3ab0*/  FADD R4, -R13.reuse, R6.reuse ;  /* 0x000000060d047221 */ /* 0x140fe20000000100 */
[C-C-:B------:R-:W-:Y:S01]  /*3ac0*/  FADD R5, -R12.reuse, R7.reuse ;  /* 0x000000070c057221 */ /* 0x140fe20000000100 */
[----:B------:R-:W-:Y:S01]  /*3ad0*/  FADD R6, R13, R6 ;  /* 0x000000060d067221 */ /* 0x000fe20000000000 */
[----:B------:R-:W-:Y:S01]  /*3ae0*/  FADD R7, R12, R7 ;  /* 0x000000070c077221 */ /* 0x000fe20000000000 */
[----:B------:R-:W-:Y:S02]  /*3af0*/  IMAD.U32 R12, RZ, RZ, UR4 ;  /* 0x00000004ff0c7e24 */ /* 0x000fe4000f8e00ff */
[----:B------:R4:W-:Y:S03]  /*3b00*/  STS.64 [R0], R4 ;  /* 0x0000000400007388 */ /* 0x0009e60000000a00 */
[----:B------:R-:W-:Y:S01]  /*3b10*/  ISETP.GE.U32.AND P0, PT, R23, R12, PT ;  /* 0x0000000c1700720c */ /* 0x000fe20003f06070 */
[----:B------:R4:W-:-:S12]  /*3b20*/  STS.64 [R14], R6 ;  /* 0x000000060e007388 */ /* 0x0009d80000000a00 */
[----:B----4-:R-:W-:Y:S05]  /*3b30*/  @!P0 BRA `(.L_x_277) ;  /* 0xfffffff0007c8947 */ /* 0x010fea000383ffff */
.L_x_268:
[----:B------:R-:W-:Y:S05]  /*3b40*/  BSYNC.RECONVERGENT B1 ;  /* 0x0000000000017941 */ /* 0x000fea0003800200 */
.L_x_267:
[----:B------:R-:W0:Y:S01]  /*3b50*/  LDCU UR4, c[0x0][0x3a4] ;  /* 0x00007480ff0477ac */ /* 0x000e220008000800 */
[----:B------:R-:W-:Y:S01]  /*3b60*/  IMAD.SHL.U32 R3, R3, 0x2, RZ ;  /* 0x0000000203037824 */ /* 0x000fe200078e00ff */
[----:B------:R-:W-:Y:S04]  /*3b70*/  BAR.SYNC.DEFER_BLOCKING 0x0 ;  /* 0x0000000000007b1d */ /* 0x000fe80000010000 */
[----:B0-----:R-:W-:-:S13]  /*3b80*/  ISETP.GE.AND P0, PT, R3, UR4, PT ;  /* 0x0000000403007c0c */ /* 0x001fda000bf06270 */
[----:B------:R-:W-:Y:S05]  /*3b90*/  @!P0 BRA `(.L_x_278) ;  /* 0xfffffff000408947 */ /* 0x000fea000383ffff */
.L_x_266:
[----:B------:R-:W-:Y:S05]  /*3ba0*/  BSYNC.RECONVERGENT B0 ;  /* 0x0000000000007941 */ /* 0x000fea0003800200 */
.L_x_265:
[----:B------:R-:W0:Y:S01]  /*3bb0*/  LDCU.U8 UR4, c[0x0][0x3ac] ;  /* 0x00007580ff0477ac */ /* 0x000e220008000000 */
[----:B------:R-:W-:Y:S01]  /*3bc0*/  IMAD.MOV.U32 R3, RZ, RZ, 0x3f800000 ;  /* 0x3f800000ff037424 */ /* 0x000fe200078e00ff */
[----:B0-----:R-:W-:-:S04]  /*3bd0*/  UPRMT UR4, UR4, 0x8880, URZ ;  /* 0x0000888004047896 */ /* 0x001fc800080000ff */
[----:B------:R-:W-:-:S09]  /*3be0*/  UISETP.NE.AND UP0, UPT, UR4, URZ, UPT ;  /* 0x000000ff0400728c */ /* 0x000fd2000bf05270 */
[----:B------:R-:W-:Y:S05]  /*3bf0*/  BRA.U !UP0, `(.L_x_279) ;  /* 0x0000000108347547 */ /* 0x000fea000b800000 */
[----:B------:R-:W3:Y:S02]  /*3c00*/  LDCU UR4, c[0x0][0x3a0] ;  /* 0x00007400ff0477ac */ /* 0x000ee40008000800 */
[----:B---3--:R-:W-:-:S05]  /*3c10*/  I2FP.F32.S32 R0, UR4 ;  /* 0x0000000400007c45 */ /* 0x008fca0008201400 */
[----:B------:R-:W-:-:S05]  /*3c20*/  VIADD R3, R0, 0x1800000 ;  /* 0x0180000000037836 */ /* 0x000fca0000000000 */
[----:B------:R-:W-:-:S04]  /*3c30*/  LOP3.LUT R3, R3, 0x7f800000, RZ, 0xc0, !PT ;  /* 0x7f80000003037812 */ /* 0x000fc800078ec0ff */
[----:B------:R-:W-:-:S13]  /*3c40*/  ISETP.GT.U32.AND P0, PT, R3, 0x1ffffff, PT ;  /* 0x01ffffff0300780c */ /* 0x000fda0003f04070 */
[----:B------:R-:W-:Y:S05]  /*3c50*/  @P0 BRA `(.L_x_280) ;  /* 0x00000000000c0947 */ /* 0x000fea0003800000 */
[----:B------:R-:W-:-:S07]  /*3c60*/  MOV R4, 0x3c80 ;  /* 0x00003c8000047802 */ /* 0x000fce0000000f00 */
[----:B--2---:R-:W-:Y:S05]  /*3c70*/  CALL.REL.NOINC `($__internal_6_$__cuda_sm20_rcp_rn_f32_slowpath) ;  /* 0x0000000800887944 */ /* 0x004fea0003c00000 */
[----:B------:R-:W-:Y:S05]  /*3c80*/  BRA `(.L_x_279) ;  /* 0x0000000000107947 */ /* 0x000fea0003800000 */
.L_x_280:
[----:B------:R-:W0:Y:S02]  /*3c90*/  MUFU.RCP R3, R0 ;  /* 0x0000000000037308 */ /* 0x000e240000001000 */
[----:B0-----:R-:W-:-:S04]  /*3ca0*/  FFMA R4, R0, R3, -1 ;  /* 0xbf80000000047423 */ /* 0x001fc80000000003 */
[----:B------:R-:W-:-:S04]  /*3cb0*/  FADD.FTZ R4, -R4, -RZ ;  /* 0x800000ff04047221 */ /* 0x000fc80000010100 */
[----:B------:R-:W-:-:S07]  /*3cc0*/  FFMA R3, R3, R4, R3 ;  /* 0x0000000403037223 */ /* 0x000fce0000000003 */
.L_x_279:
[----:B------:R-:W0:Y:S02]  /*3cd0*/  LDCU UR4, c[0x0][0x3a0] ;  /* 0x00007400ff0477ac */ /* 0x000e240008000800 */
[----:B0-----:R-:W-:-:S13]  /*3ce0*/  ISETP.GE.AND P0, PT, R2, UR4, PT ;  /* 0x0000000402007c0c */ /* 0x001fda000bf06270 */
[----:B------:R-:W-:Y:S05]  /*3cf0*/  @P0 EXIT ;  /* 0x000000000000094d */ /* 0x000fea0003800000 */
[----:B------:R-:W3:Y:S02]  /*3d00*/  LDCU UR4, c[0x0][0x3a4] ;  /* 0x00007480ff0477ac */ /* 0x000ee40008000800 */
[----:B---3--:R-:W-:Y:S01]  /*3d10*/  I2FP.F32.S32 R6, UR4 ;  /* 0x0000000400067c45 */ /* 0x008fe20008201400 */
[----:B------:R-:W0:Y:S03]  /*3d20*/  LDCU.U8 UR4, c[0x0][0x3ac] ;  /* 0x00007580ff0477ac */ /* 0x000e260008000000 */
[----:B------:R-:W1:Y:S08]  /*3d30*/  MUFU.RCP R5, R6 ;  /* 0x0000000600057308 */ /* 0x000e700000001000 */
[----:B------:R-:W3:Y:S01]  /*3d40*/  FCHK P0, R3, R6 ;  /* 0x0000000603007302 */ /* 0x000ee20000000000 */
[----:B0-----:R-:W-:Y:S01]  /*3d50*/  UPRMT UR4, UR4, 0x8880, URZ ;  /* 0x0000888004047896 */ /* 0x001fe200080000ff */
[----:B-1----:R-:W-:-:S03]  /*3d60*/  FFMA R0, -R6, R5, 1 ;  /* 0x3f80000006007423 */ /* 0x002fc60000000105 */
[----:B------:R-:W-:Y:S01]  /*3d70*/  UISETP.NE.AND UP0, UPT, UR4, URZ, UPT ;  /* 0x000000ff0400728c */ /* 0x000fe2000bf05270 */
[----:B------:R-:W-:-:S04]  /*3d80*/  FFMA R0, R5, R0, R5 ;  /* 0x0000000005007223 */ /* 0x000fc80000000005 */
[----:B------:R-:W-:-:S04]  /*3d90*/  FFMA R5, R0, R3, RZ ;  /* 0x0000000300057223 */ /* 0x000fc800000000ff */
[----:B------:R-:W-:-:S04]  /*3da0*/  FFMA R4, -R6, R5, R3 ;  /* 0x0000000506047223 */ /* 0x000fc80000000103 */
[----:B------:R-:W-:Y:S01]  /*3db0*/  FFMA R0, R0, R4, R5 ;  /* 0x0000000400007223 */ /* 0x000fe20000000005 */
[----:B---3--:R-:W-:Y:S06]  /*3dc0*/  @!P0 BRA `(.L_x_281) ;  /* 0x0000000000088947 */ /* 0x008fec0003800000 */
[----:B------:R-:W-:-:S07]  /*3dd0*/  MOV R4, 0x3df0 ;  /* 0x00003df000047802 */ /* 0x000fce0000000f00 */
[----:B--2---:R-:W-:Y:S05]  /*3de0*/  CALL.REL.NOINC `($__internal_7_$__cuda_sm3x_div_rn_noftz_f32_slowpath) ;  /* 0x0000000800f87944 */ /* 0x004fea0003c00000 */
.L_x_281:
[----:B------:R-:W0:Y:S01]  /*3df0*/  LDC.64 R4, c[0x0][0x390] ;  /* 0x0000e400ff047b82 */ /* 0x000e220000000a00 */
[----:B------:R-:W1:Y:S01]  /*3e00*/  LDCU UR4, c[0x0][0x360] ;  /* 0x00006c00ff0477ac */ /* 0x000e620008000800 */
[----:B------:R-:W3:Y:S06]  /*3e10*/  LDCU UR5, c[0x0][0x3a0] ;  /* 0x00007400ff0577ac */ /* 0x000eec0008000800 */
[----:B------:R-:W4:Y:S01]  /*3e20*/  LDC.64 R6, c[0x0][0x390] ;  /* 0x0000e400ff067b82 */ /* 0x000f220000000a00 */
[----:B------:R-:W0:Y:S01]  /*3e30*/  LDCU UR14, c[0x0][0x3a0] ;  /* 0x00007400ff0e77ac */ /* 0x000e220008000800 */
[----:B------:R-:W0:Y:S01]  /*3e40*/  LDCU.64 UR10, c[0x0][0x380] ;  /* 0x00007000ff0a77ac */ /* 0x000e220008000a00 */
[----:B------:R-:W0:Y:S01]  /*3e50*/  LDCU.64 UR12, c[0x0][0x380] ;  /* 0x00007000ff0c77ac */ /* 0x000e220008000a00 */
[----:B------:R-:W-:Y:S05]  /*3e60*/  BRA.U !UP0, `(.L_x_282) ;  /* 0x00000001084c7547 */ /* 0x000fea000b800000 */
.L_x_283:
[----:B0---4-:R-:W-:-:S06]  /*3e70*/  IMAD.WIDE R6, R2, 0x8, R4 ;  /* 0x0000000802067825 */ /* 0x011fcc00078e0204 */
[----:B------:R-:W4:Y:S01]  /*3e80*/  LDG.E.64.CONSTANT R6, desc[UR8][R6.64] ;  /* 0x0000000806067981 */ /* 0x000f22000c1e9b00 */
[C---:B------:R-:W-:Y:S01]  /*3e90*/  IMAD R3, R2.reuse, 0x8, R9 ;  /* 0x0000000802037824 */ /* 0x040fe200078e0209 */
[----:B--2---:R-:W-:-:S04]  /*3ea0*/  IADD3 R14, P0, PT, R2, UR6, RZ ;  /* 0x00000006020e7c10 */ /* 0x004fc8000ff1e0ff */
[----:B------:R-:W4:Y:S01]  /*3eb0*/  LDS.64 R12, [R3] ;  /* 0x00000000030c7984 */ /* 0x000f220000000a00 */
[C---:B------:R-:W-:Y:S01]  /*3ec0*/  LEA.HI.X.SX32 R17, R2.reuse, UR7, 0x1, P0 ;  /* 0x0000000702117c11 */ /* 0x040fe200080f0eff */
[----:B-1----:R-:W-:Y:S01]  /*3ed0*/  VIADD R2, R2, UR4 ;  /* 0x0000000402027c36 */ /* 0x002fe20008000000 */
[----:B------:R-:W-:Y:S01]  /*3ee0*/  LEA R10, P0, R14, UR10, 0x3 ;  /* 0x0000000a0e0a7c11 */ /* 0x000fe2000f8018ff */
[C---:B----4-:R-:W-:Y:S01]  /*3ef0*/  FMUL R11, R7.reuse, R13 ;  /* 0x0000000d070b7220 */ /* 0x050fe20000400000 */
[----:B------:R-:W-:-:S03]  /*3f00*/  FMUL R8, R7, R12 ;  /* 0x0000000c07087220 */ /* 0x000fc60000400000 */
[C---:B------:R-:W-:Y:S01]  /*3f10*/  FFMA R15, R6.reuse, R12, R11 ;  /* 0x0000000c060f7223 */ /* 0x040fe2000000000b */
[----:B------:R-:W-:Y:S01]  /*3f20*/  FFMA R13, R6, R13, -R8 ;  /* 0x0000000d060d7223 */ /* 0x000fe20000000808 */
[----:B------:R-:W-:Y:S02]  /*3f30*/  LEA.HI.X R11, R14, UR11, R17, 0x3, P0 ;  /* 0x0000000b0e0b7c11 */ /* 0x000fe400080f1c11 */
[-C--:B------:R-:W-:Y:S01]  /*3f40*/  FMUL R12, R15, R0.reuse ;  /* 0x000000000f0c7220 */ /* 0x080fe20000400000 */
[----:B------:R-:W-:Y:S01]  /*3f50*/  FMUL R13, R13, R0 ;  /* 0x000000000d0d7220 */ /* 0x000fe20000400000 */
[----:B---3--:R-:W-:-:S04]  /*3f60*/  ISETP.GE.AND P0, PT, R2, UR5, PT ;  /* 0x0000000502007c0c */ /* 0x008fc8000bf06270 */
[----:B------:R0:W-:Y:S09]  /*3f70*/  STG.E.64 desc[UR8][R10.64], R12 ;  /* 0x0000000c0a007986 */ /* 0x0001f2000c101b08 */
[----:B------:R-:W-:Y:S05]  /*3f80*/  @!P0 BRA `(.L_x_283) ;  /* 0xfffffffc00b88947 */ /* 0x000fea000383ffff */
[----:B------:R-:W-:Y:S05]  /*3f90*/  EXIT ;  /* 0x000000000000794d */ /* 0x000fea0003800000 */
.L_x_282:
[----:B0---4-:R-:W-:-:S06]  /*3fa0*/  IMAD.WIDE R4, R2, 0x8, R6 ;  /* 0x0000000802047825 */ /* 0x011fcc00078e0206 */
[----:B------:R-:W4:Y:S01]  /*3fb0*/  LDG.E.64.CONSTANT R4, desc[UR8][R4.64] ;  /* 0x0000000804047981 */ /* 0x000f22000c1e9b00 */
[C---:B--2---:R-:W-:Y:S01]  /*3fc0*/  IMAD R14, R2.reuse, 0x8, R9 ;  /* 0x00000008020e7824 */ /* 0x044fe200078e0209 */
[----:B------:R-:W-:-:S04]  /*3fd0*/  IADD3 R11, P0, PT, R2, UR6, RZ ;  /* 0x00000006020b7c10 */ /* 0x000fc8000ff1e0ff */
[----:B------:R-:W4:Y:S01]  /*3fe0*/  LDS.64 R12, [R14] ;  /* 0x000000000e0c7984 */ /* 0x000f220000000a00 */
[C---:B------:R-:W-:Y:S01]  /*3ff0*/  LEA.HI.X.SX32 R16, R2.reuse, UR7, 0x1, P0 ;  /* 0x0000000702107c11 */ /* 0x040fe200080f0eff */
[----:B-1----:R-:W-:Y:S01]  /*4000*/  VIADD R2, R2, UR4 ;  /* 0x0000000402027c36 */ /* 0x002fe20008000000 */
[----:B------:R-:W-:-:S04]  /*4010*/  LEA R10, P0, R11, UR12, 0x3 ;  /* 0x0000000c0b0a7c11 */ /* 0x000fc8000f8018ff */
[----:B------:R-:W-:Y:S02]  /*4020*/  LEA.HI.X R11, R11, UR13, R16, 0x3, P0 ;  /* 0x0000000d0b0b7c11 */ /* 0x000fe400080f1c10 */
[----:B------:R-:W-:Y:S01]  /*4030*/  ISETP.GE.AND P0, PT, R2, UR14, PT ;  /* 0x0000000e02007c0c */ /* 0x000fe2000bf06270 */
[C---:B----4-:R-:W-:Y:S01]  /*4040*/  FMUL R3, R13.reuse, R5 ;  /* 0x000000050d037220 */ /* 0x050fe20000400000 */
[----:B------:R-:W-:-:S03]  /*4050*/  FMUL R8, R13, R4 ;  /* 0x000000040d087220 */ /* 0x000fc60000400000 */
[C---:B------:R-:W-:Y:S01]  /*4060*/  FFMA R3, R12.reuse, R4, -R3 ;  /* 0x000000040c037223 */ /* 0x040fe20000000803 */
[----:B------:R-:W-:-:S03]  /*4070*/  FFMA R13, R12, R5, R8 ;  /* 0x000000050c0d7223 */ /* 0x000fc60000000008 */
[-C--:B------:R-:W-:Y:S01]  /*4080*/  FMUL R12, R3, R0.reuse ;  /* 0x00000000030c7220 */ /* 0x080fe20000400000 */
[----:B------:R-:W-:-:S05]  /*4090*/  FMUL R13, R13, R0 ;  /* 0x000000000d0d7220 */ /* 0x000fca0000400000 */
[----:B------:R0:W-:Y:S01]  /*40a0*/  STG.E.64 desc[UR8][R10.64], R12 ;  /* 0x0000000c0a007986 */ /* 0x0001e2000c101b08 */
[----:B------:R-:W-:Y:S05]  /*40b0*/  @!P0 BRA `(.L_x_282) ;  /* 0xfffffffc00b88947 */ /* 0x000fea000383ffff */
[----:B---3--:R-:W-:Y:S05]  /*40c0*/  EXIT ;  /* 0x000000000000794d */ /* 0x008fea0003800000 */
        .weak           $__internal_5_$__cuda_sm20_div_rn_f64_full
        .type           $__internal_5_$__cuda_sm20_div_rn_f64_full,@function
        .size           $__internal_5_$__cuda_sm20_div_rn_f64_full,($__internal_6_$__cuda_sm20_rcp_rn_f32_slowpath - $__internal_5_$__cuda_sm20_div_rn_f64_full)
$__internal_5_$__cuda_sm20_div_rn_f64_full:
[C---:B------:R-:W-:Y:S01]  /*40d0*/  FSETP.GEU.AND P0, PT, |R15|.reuse, 1.469367938527859385e-39, PT ;  /* 0x001000000f00780b */ /* 0x040fe20003f0e200 */
[----:B------:R-:W-:Y:S01]  /*40e0*/  IMAD.MOV.U32 R26, RZ, RZ, 0x1 ;  /* 0x00000001ff1a7424 */ /* 0x000fe200078e00ff */
[----:B------:R-:W-:Y:S01]  /*40f0*/  LOP3.LUT R12, R15, 0x800fffff, RZ, 0xc0, !PT ;  /* 0x800fffff0f0c7812 */ /* 0x000fe200078ec0ff */
[----:B------:R-:W-:Y:S01]  /*4100*/  IMAD.MOV.U32 R19, RZ, RZ, 0x1ca00000 ;  /* 0x1ca00000ff137424 */ /* 0x000fe200078e00ff */
[C---:B------:R-:W-:Y:S01]  /*4110*/  FSETP.GEU.AND P2, PT, |R17|.reuse, 1.469367938527859385e-39, PT ;  /* 0x001000001100780b */ /* 0x040fe20003f4e200 */
[----:B------:R-:W-:Y:S01]  /*4120*/  IMAD.MOV.U32 R18, RZ, RZ, R16 ;  /* 0x000000ffff127224 */ /* 0x000fe200078e0010 */
[----:B------:R-:W-:Y:S01]  /*4130*/  LOP3.LUT R13, R12, 0x3ff00000, RZ, 0xfc, !PT ;  /* 0x3ff000000c0d7812 */ /* 0x000fe200078efcff */
[----:B------:R-:W-:Y:S01]  /*4140*/  IMAD.MOV.U32 R12, RZ, RZ, R14 ;  /* 0x000000ffff0c7224 */ /* 0x000fe200078e000e */
[----:B------:R-:W-:Y:S01]  /*4150*/  LOP3.LUT R7, R17, 0x7ff00000, RZ, 0xc0, !PT ;  /* 0x7ff0000011077812 */ /* 0x000fe200078ec0ff */
[----:B------:R-:W-:Y:S01]  /*4160*/  BSSY.RECONVERGENT B3, `(.L_x_284) ;  /* 0x0000050000037945 */ /* 0x000fe20003800200 */
[----:B------:R-:W-:-:S02]  /*4170*/  LOP3.LUT R5, R15, 0x7ff00000, RZ, 0xc0, !PT ;  /* 0x7ff000000f057812 */ /* 0x000fc400078ec0ff */
[----:B------:R-:W-:Y:S01]  /*4180*/  LOP3.LUT R4, R17, 0x7ff00000, RZ, 0xc0, !PT ;  /* 0x7ff0000011047812 */ /* 0x000fe200078ec0ff */
[----:B------:R-:W-:-:S03]  /*4190*/  @!P0 DMUL R12, R14, 8.98846567431157953865e+307 ;  /* 0x7fe000000e0c8828 */ /* 0x000fc60000000000 */
[----:B------:R-:W-:Y:S02]  /*41a0*/  ISETP.GE.U32.AND P1, PT, R4, R5, PT ;  /* 0x000000050400720c */ /* 0x000fe40003f26070 */
[----:B------:R-:W-:Y:S01]  /*41b0*/  @!P2 LOP3.LUT R6, R15, 0x7ff00000, RZ, 0xc0, !PT ;  /* 0x7ff000000f06a812 */ /* 0x000fe200078ec0ff */
[----:B------:R-:W0:Y:S03]  /*41c0*/  MUFU.RCP64H R27, R13 ;  /* 0x0000000d001b7308 */ /* 0x000e260000001800 */
[----:B------:R-:W-:Y:S02]  /*41d0*/  @!P2 ISETP.GE.U32.AND P3, PT, R7, R6, PT ;  /* 0x000000060700a20c */ /* 0x000fe40003f66070 */
[----:B------:R-:W-:Y:S02]  /*41e0*/  @!P0 LOP3.LUT R5, R13, 0x7ff00000, RZ, 0xc0, !PT ;  /* 0x7ff000000d058812 */ /* 0x000fe400078ec0ff */
[----:B------:R-:W-:-:S02]  /*41f0*/  @!P2 SEL R7, R19, 0x63400000, !P3 ;  /* 0x634000001307a807 */ /* 0x000fc40005800000 */
[----:B------:R-:W-:Y:S02]  /*4200*/  SEL R19, R19, 0x63400000, !P1 ;  /* 0x6340000013137807 */ /* 0x000fe40004800000 */
[--C-:B------:R-:W-:Y:S02]  /*4210*/  @!P2 LOP3.LUT R6, R7, 0x80000000, R17.reuse, 0xf8, !PT ;  /* 0x800000000706a812 */ /* 0x100fe400078ef811 */
[----:B------:R-:W-:Y:S02]  /*4220*/  LOP3.LUT R19, R19, 0x800fffff, R17, 0xf8, !PT ;  /* 0x800fffff13137812 */ /* 0x000fe400078ef811 */
[----:B------:R-:W-:Y:S01]  /*4230*/  @!P2 LOP3.LUT R7, R6, 0x100000, RZ, 0xfc, !PT ;  /* 0x001000000607a812 */ /* 0x000fe200078efcff */
[----:B------:R-:W-:Y:S01]  /*4240*/  @!P2 IMAD.MOV.U32 R6, RZ, RZ, RZ ;  /* 0x000000ffff06a224 */ /* 0x000fe200078e00ff */
[----:B0-----:R-:W-:-:S05]  /*4250*/  DFMA R20, R26, -R12, 1 ;  /* 0x3ff000001a14742b */ /* 0x001fca000000080c */
[----:B------:R-:W-:-:S03]  /*4260*/  @!P2 DFMA R18, R18, 2, -R6 ;  /* 0x400000001212a82b */ /* 0x000fc60000000806 */
[----:B------:R-:W-:-:S07]  /*4270*/  DFMA R20, R20, R20, R20 ;  /* 0x000000141414722b */ /* 0x000fce0000000014 */
[----:B------:R-:W-:Y:S01]  /*4280*/  @!P2 LOP3.LUT R4, R19, 0x7ff00000, RZ, 0xc0, !PT ;  /* 0x7ff000001304a812 */ /* 0x000fe200078ec0ff */
[----:B------:R-:W-:-:S08]  /*4290*/  DFMA R20, R26, R20, R26 ;  /* 0x000000141a14722b */ /* 0x000fd0000000001a */
[----:B------:R-:W-:-:S08]  /*42a0*/  DFMA R26, R20, -R12, 1 ;  /* 0x3ff00000141a742b */ /* 0x000fd0000000080c */
[----:B------:R-:W-:-:S08]  /*42b0*/  DFMA R26, R20, R26, R20 ;  /* 0x0000001a141a722b */ /* 0x000fd00000000014 */
[----:B------:R-:W-:-:S08]  /*42c0*/  DMUL R6, R26, R18 ;  /* 0x000000121a067228 */ /* 0x000fd00000000000 */
[----:B------:R-:W-:-:S08]  /*42d0*/  DFMA R20, R6, -R12, R18 ;  /* 0x8000000c0614722b */ /* 0x000fd00000000012 */
[----:B------:R-:W-:Y:S01]  /*42e0*/  DFMA R20, R26, R20, R6 ;  /* 0x000000141a14722b */ /* 0x000fe20000000006 */
[----:B------:R-:W-:Y:S02]  /*42f0*/  VIADD R6, R4, 0xffffffff ;  /* 0xffffffff04067836 */ /* 0x000fe40000000000 */
[----:B------:R-:W-:-:S03]  /*4300*/  VIADD R7, R5, 0xffffffff ;  /* 0xffffffff05077836 */ /* 0x000fc60000000000 */
[----:B------:R-:W-:-:S04]  /*4310*/  ISETP.GT.U32.AND P0, PT, R6, 0x7feffffe, PT ;  /* 0x7feffffe0600780c */ /* 0x000fc80003f04070 */
[----:B------:R-:W-:-:S13]  /*4320*/  ISETP.GT.U32.OR P0, PT, R7, 0x7feffffe, P0 ;  /* 0x7feffffe0700780c */ /* 0x000fda0000704470 */
[----:B------:R-:W-:Y:S05]  /*4330*/  @P0 BRA `(.L_x_285) ;  /* 0x0000000000740947 */ /* 0x000fea0003800000 */
[----:B------:R-:W-:Y:S01]  /*4340*/  LOP3.LUT R16, R17, 0x7ff00000, RZ, 0xc0, !PT ;  /* 0x7ff0000011107812 */ /* 0x000fe200078ec0ff */
[----:B------:R-:W-:Y:S01]  /*4350*/  IMAD.MOV.U32 R4, RZ, RZ, 0x1ca00000 ;  /* 0x1ca00000ff047424 */ /* 0x000fe200078e00ff */
        /* <DEDUP_REMOVED lines=27> */
.L_x_285:
        /* <DEDUP_REMOVED lines=16> */
.L_x_288:
[----:B------:R-:W-:Y:S01]  /*4610*/  LOP3.LUT R7, R15, 0x80000, RZ, 0xfc, !PT ;  /* 0x000800000f077812 */ /* 0x000fe200078efcff */
[----:B------:R-:W-:Y:S01]  /*4620*/  IMAD.MOV.U32 R6, RZ, RZ, R14 ;  /* 0x000000ffff067224 */ /* 0x000fe200078e000e */
[----:B------:R-:W-:Y:S06]  /*4630*/  BRA `(.L_x_286) ;  /* 0x0000000000087947 */ /* 0x000fec0003800000 */
.L_x_287:
[----:B------:R-:W-:Y:S01]  /*4640*/  LOP3.LUT R7, R17, 0x80000, RZ, 0xfc, !PT ;  /* 0x0008000011077812 */ /* 0x000fe200078efcff */
[----:B------:R-:W-:-:S07]  /*4650*/  IMAD.MOV.U32 R6, RZ, RZ, R16 ;  /* 0x000000ffff067224 */ /* 0x000fce00078e0010 */
.L_x_286:
[----:B------:R-:W-:Y:S05]  /*4660*/  BSYNC.RECONVERGENT B3 ;  /* 0x0000000000037941 */ /* 0x000fea0003800200 */
.L_x_284:
[----:B------:R-:W-:Y:S02]  /*4670*/  IMAD.MOV.U32 R4, RZ, RZ, R0 ;  /* 0x000000ffff047224 */ /* 0x000fe400078e0000 */
[----:B------:R-:W-:-:S04]  /*4680*/  IMAD.MOV.U32 R5, RZ, RZ, 0x0 ;  /* 0x00000000ff057424 */ /* 0x000fc800078e00ff */
[----:B------:R-:W-:Y:S05]  /*4690*/  RET.REL.NODEC R4 `(_Z24lux_fft_bluestein_kernelILi256EEvP6float2PKS0_S3_S3_iiib) ;  /* 0xffffffb804587950 */ /* 0x000fea0003c3ffff */
        .weak           $__internal_6_$__cuda_sm20_rcp_rn_f32_slowpath
        .type           $__internal_6_$__cuda_sm20_rcp_rn_f32_slowpath,@function
        .size           $__internal_6_$__cuda_sm20_rcp_rn_f32_slowpath,($__internal_7_$__cuda_sm3x_div_rn_noftz_f32_slowpath - $__internal_6_$__cuda_sm20_rcp_rn_f32_slowpath)
$__internal_6_$__cuda_sm20_rcp_rn_f32_slowpath:
        /* <DEDUP_REMOVED lines=9> */
[----:B--2---:R-:W3:Y:S02]  /*4730*/  MUFU.RCP R0, R5 ;  /* 0x0000000500007308 */ /* 0x004ee40000001000 */
[----:B---3--:R-:W-:-:S04]  /*4740*/  FFMA R3, R5, R0, -1 ;  /* 0xbf80000005037423 */ /* 0x008fc80000000000 */
[----:B------:R-:W-:-:S04]  /*4750*/  FADD.FTZ R3, -R3, -RZ ;  /* 0x800000ff03037221 */ /* 0x000fc80000010100 */
[----:B------:R-:W-:-:S04]  /*4760*/  FFMA R0, R0, R3, R0 ;  /* 0x0000000300007223 */ /* 0x000fc80000000000 */
[----:B------:R-:W-:Y:S01]  /*4770*/  FFMA R3, R0, 1.84467440737095516160e+19, RZ ;  /* 0x5f80000000037823 */ /* 0x000fe200000000ff */
[----:B------:R-:W-:Y:S06]  /*4780*/  BRA `(.L_x_290) ;  /* 0x0000000000887947 */ /* 0x000fec0003800000 */
.L_x_289:
[----:B------:R-:W-:-:S05]  /*4790*/  VIADD R5, R3, 0xffffff03 ;  /* 0xffffff0303057836 */ /* 0x000fca0000000000 */
[----:B------:R-:W-:-:S13]  /*47a0*/  ISETP.GT.U32.AND P0, PT, R5, 0x1, PT ;  /* 0x000000010500780c */ /* 0x000fda0003f04070 */
[----:B------:R-:W-:Y:S05]  /*47b0*/  @P0 BRA `(.L_x_291) ;  /* 0x0000000000780947 */ /* 0x000fea0003800000 */
[----:B------:R-:W-:Y:S01]  /*47c0*/  LOP3.LUT R6, R0, 0x7fffff, RZ, 0xc0, !PT ;  /* 0x007fffff00067812 */ /* 0x000fe200078ec0ff */
[----:B------:R-:W-:Y:S02]  /*47d0*/  IMAD.MOV.U32 R12, RZ, RZ, 0x3 ;  /* 0x00000003ff0c7424 */ /* 0x000fe400078e00ff */
[----:B------:R-:W-:Y:S01]  /*47e0*/  VIADD R3, R3, 0xffffff04 ;  /* 0xffffff0403037836 */ /* 0x000fe20000000000 */
        /* <DEDUP_REMOVED lines=11> */
[----:B------:R-:W-:Y:S02]  /*48a0*/  LOP3.LUT R6, R13, R8, RZ, 0xc0, !PT ;  /* 0x000000080d067212 */ /* 0x000fe400078ec0ff */
[----:B------:R-:W-:Y:S01]  /*48b0*/  SHF.R.U32.HI R3, RZ, R3, R8 ;  /* 0x00000003ff037219 */ /* 0x000fe20000011608 */
        /* <DEDUP_REMOVED lines=9> */
[----:B------:R-:W-:-:S13]  /*4950*/  ISETP.GE.AND P0, PT, R5, RZ, PT ;  /* 0x000000ff0500720c */ /* 0x000fda0003f06270 */
[----:B------:R-:W-:-:S04]  /*4960*/  @!P0 VIADD R3, R3, 0x1 ;  /* 0x0000000103038836 */ /* 0x000fc80000000000 */
[----:B------:R-:W-:-:S05]  /*4970*/  @!P1 IMAD.SHL.U32 R3, R3, 0x2, RZ ;  /* 0x0000000203039824 */ /* 0x000fca00078e00ff */
[----:B------:R-:W-:Y:S01]  /*4980*/  LOP3.LUT R3, R3, 0x80000000, R0, 0xf8, !PT ;  /* 0x8000000003037812 */ /* 0x000fe200078ef800 */
[----:B------:R-:W-:Y:S06]  /*4990*/  BRA `(.L_x_290) ;  /* 0x0000000000047947 */ /* 0x000fec0003800000 */
.L_x_291:
[----:B------:R0:W1:Y:S02]  /*49a0*/  MUFU.RCP R3, R0 ;  /* 0x0000000000037308 */ /* 0x0000640000001000 */
.L_x_290:
[----:B------:R-:W-:-:S04]  /*49b0*/  IMAD.MOV.U32 R5, RZ, RZ, 0x0 ;  /* 0x00000000ff057424 */ /* 0x000fc800078e00ff */
[----:B0123--:R-:W-:Y:S05]  /*49c0*/  RET.REL.NODEC R4 `(_Z24lux_fft_bluestein_kernelILi256EEvP6float2PKS0_S3_S3_iiib) ;  /* 0xffffffb4048c7950 */ /* 0x00ffea0003c3ffff */
        .weak           $__internal_7_$__cuda_sm3x_div_rn_noftz_f32_slowpath
        .type           $__internal_7_$__cuda_sm3x_div_rn_noftz_f32_slowpath,@function
        .size           $__internal_7_$__cuda_sm3x_div_rn_noftz_f32_slowpath,(.L_x_589 - $__internal_7_$__cuda_sm3x_div_rn_noftz_f32_slowpath)
$__internal_7_$__cuda_sm3x_div_rn_noftz_f32_slowpath:
[----:B------:R-:W-:Y:S02]  /*49d0*/  SHF.R.U32.HI R5, RZ, 0x17, R6 ;  /* 0x00000017ff057819 */ /* 0x000fe40000011606 */
[----:B------:R-:W-:Y:S02]  /*49e0*/  SHF.R.U32.HI R0, RZ, 0x17, R3 ;  /* 0x00000017ff007819 */ /* 0x000fe40000011603 */
[----:B------:R-:W-:Y:S02]  /*49f0*/  LOP3.LUT R5, R5, 0xff, RZ, 0xc0, !PT ;  /* 0x000000ff05057812 */ /* 0x000fe400078ec0ff */
[----:B------:R-:W-:-:S03]  /*4a00*/  LOP3.LUT R10, R0, 0xff, RZ, 0xc0, !PT ;  /* 0x000000ff000a7812 */ /* 0x000fc600078ec0ff */
[----:B------:R-:W-:Y:S02]  /*4a10*/  VIADD R8, R5, 0xffffffff ;  /* 0xffffffff05087836 */ /* 0x000fe40000000000 */
[----:B------:R-:W-:-:S03]  /*4a20*/  VIADD R11, R10, 0xffffffff ;  /* 0xffffffff0a0b7836 */ /* 0x000fc60000000000 */
[----:B------:R-:W-:-:S04]  /*4a30*/  ISETP.GT.U32.AND P0, PT, R8, 0xfd, PT ;  /* 0x000000fd0800780c */ /* 0x000fc80003f04070 */
[----:B------:R-:W-:-:S13]  /*4a40*/  ISETP.GT.U32.OR P0, PT, R11, 0xfd, P0 ;  /* 0x000000fd0b00780c */ /* 0x000fda0000704470 */
[----:B------:R-:W-:Y:S01]  /*4a50*/  @!P0 IMAD.MOV.U32 R7, RZ, RZ, RZ ;  /* 0x000000ffff078224 */ /* 0x000fe200078e00ff */
[----:B------:R-:W-:Y:S06]  /*4a60*/  @!P0 BRA `(.L_x_292) ;  /* 0x0000000000608947 */ /* 0x000fec0003800000 */
[----:B------:R-:W-:Y:S01]  /*4a70*/  FSETP.GTU.FTZ.AND P0, PT, |R3|, +INF , PT ;  /* 0x7f8000000300780b */ /* 0x000fe20003f1c200 */
[----:B------:R-:W-:Y:S01]  /*4a80*/  IMAD.MOV.U32 R0, RZ, RZ, R6 ;  /* 0x000000ffff007224 */ /* 0x000fe200078e0006 */
[----:B------:R-:W-:-:S04]  /*4a90*/  FSETP.GTU.FTZ.AND P1, PT, |R6|, +INF , PT ;  /* 0x7f8000000600780b */ /* 0x000fc80003f3c200 */
[----:B------:R-:W-:-:S13]  /*4aa0*/  PLOP3.LUT P0, PT, P0, P1, PT, 0xf8, 0x8f ;  /* 0x00000000008f781c */ /* 0x000fda0000703f70 */
[----:B------:R-:W-:Y:S05]  /*4ab0*/  @P0 BRA `(.L_x_293) ;  /* 0x0000000400440947 */ /* 0x000fea0003800000 */
[----:B------:R-:W-:-:S13]  /*4ac0*/  LOP3.LUT P0, RZ, R6, 0x7fffffff, R3, 0xc8, !PT ;  /* 0x7fffffff06ff7812 */ /* 0x000fda000780c803 */
[----:B------:R-:W-:Y:S05]  /*4ad0*/  @!P0 BRA `(.L_x_294) ;  /* 0x0000000400348947 */ /* 0x000fea0003800000 */
[C---:B------:R-:W-:Y:S02]  /*4ae0*/  FSETP.NEU.FTZ.AND P2, PT, |R3|.reuse, +INF , PT ;  /* 0x7f8000000300780b */ /* 0x040fe40003f5d200 */
[----:B------:R-:W-:Y:S02]  /*4af0*/  FSETP.NEU.FTZ.AND P1, PT, |R0|, +INF , PT ;  /* 0x7f8000000000780b */ /* 0x000fe40003f3d200 */
[----:B------:R-:W-:-:S11]  /*4b00*/  FSETP.NEU.FTZ.AND P0, PT, |R3|, +INF , PT ;  /* 0x7f8000000300780b */ /* 0x000fd60003f1d200 */
[----:B------:R-:W-:Y:S05]  /*4b10*/  @!P1 BRA !P2, `(.L_x_294) ;  /* 0x0000000400249947 */ /* 0x000fea0005000000 */
[----:B------:R-:W-:-:S04]  /*4b20*/  LOP3.LUT P2, RZ, R3, 0x7fffffff, RZ, 0xc0, !PT ;  /* 0x7fffffff03ff7812 */ /* 0x000fc8000784c0ff */
[----:B------:R-:W-:-:S13]  /*4b30*/  PLOP3.LUT P1, PT, P1, P2, PT, 0x2f, 0xf2 ;  /* 0x0000000000f2781c */ /* 0x000fda0000f24577 */
[----:B------:R-:W-:Y:S05]  /*4b40*/  @P1 BRA `(.L_x_295) ;  /* 0x0000000400101947 */ /* 0x000fea0003800000 */
[----:B------:R-:W-:-:S04]  /*4b50*/  LOP3.LUT P1, RZ, R6, 0x7fffffff, RZ, 0xc0, !PT ;  /* 0x7fffffff06ff7812 */ /* 0x000fc8000782c0ff */
[----:B------:R-:W-:-:S13]  /*4b60*/  PLOP3.LUT P0, PT, P0, P1, PT, 0x2f, 0xf2 ;  /* 0x0000000000f2781c */ /* 0x000fda0000702577 */
[----:B------:R-:W-:Y:S05]  /*4b70*/  @P0 BRA `(.L_x_296) ;  /* 0x0000000000f80947 */ /* 0x000fea0003800000 */
[----:B------:R-:W-:Y:S02]  /*4b80*/  ISETP.GE.AND P0, PT, R11, RZ, PT ;  /* 0x000000ff0b00720c */ /* 0x000fe40003f06270 */
[----:B------:R-:W-:-:S11]  /*4b90*/  ISETP.GE.AND P1, PT, R8, RZ, PT ;  /* 0x000000ff0800720c */ /* 0x000fd60003f26270 */
[----:B------:R-:W-:Y:S02]  /*4ba0*/  @P0 IMAD.MOV.U32 R7, RZ, RZ, RZ ;  /* 0x000000ffff070224 */ /* 0x000fe400078e00ff */
[----:B------:R-:W-:Y:S01]  /*4bb0*/  @!P0 FFMA R3, R3, 1.84467440737095516160e+19, RZ ;  /* 0x5f80000003038823 */ /* 0x000fe200000000ff */
[----:B------:R-:W-:Y:S02]  /*4bc0*/  @!P0 IMAD.MOV.U32 R7, RZ, RZ, -0x40 ;  /* 0xffffffc0ff078424 */ /* 0x000fe400078e00ff */
[----:B------:R-:W-:Y:S02]  /*4bd0*/  @!P1 FFMA R6, R0, 1.84467440737095516160e+19, RZ ;  /* 0x5f80000000069823 */ /* 0x000fe400000000ff */
[----:B------:R-:W-:-:S07]  /*4be0*/  @!P1 VIADD R7, R7, 0x40 ;  /* 0x0000004007079836 */ /* 0x000fce0000000000 */
.L_x_292:
[----:B------:R-:W-:-:S05]  /*4bf0*/  LEA R11, R5, 0xc0800000, 0x17 ;  /* 0xc0800000050b7811 */ /* 0x000fca00078eb8ff */
[----:B------:R-:W-:Y:S02]  /*4c00*/  IMAD.IADD R11, R6, 0x1, -R11 ;  /* 0x00000001060b7824 */ /* 0x000fe400078e0a0b */
[----:B------:R-:W-:Y:S02]  /*4c10*/  VIADD R6, R10, 0xffffff81 ;  /* 0xffffff810a067836 */ /* 0x000fe40000000000 */
[----:B------:R-:W0:Y:S01]  /*4c20*/  MUFU.RCP R8, R11 ;  /* 0x0000000b00087308 */ /* 0x000e220000001000 */
[----:B------:R-:W-:Y:S01]  /*4c30*/  FADD.FTZ R13, -R11, -RZ ;  /* 0x800000ff0b0d7221 */ /* 0x000fe20000010100 */
[C---:B------:R-:W-:Y:S01]  /*4c40*/  IMAD R0, R6.reuse, -0x800000, R3 ;  /* 0xff80000006007824 */ /* 0x040fe200078e0203 */
[----:B------:R-:W-:-:S05]  /*4c50*/  IADD3 R6, PT, PT, R6, 0x7f, -R5 ;  /* 0x0000007f06067810 */ /* 0x000fca0007ffe805 */
[----:B------:R-:W-:Y:S02]  /*4c60*/  IMAD.IADD R6, R6, 0x1, R7 ;  /* 0x0000000106067824 */ /* 0x000fe400078e0207 */
[----:B0-----:R-:W-:-:S04]  /*4c70*/  FFMA R15, R8, R13, 1 ;  /* 0x3f800000080f7423 */ /* 0x001fc8000000000d */
[----:B------:R-:W-:-:S04]  /*4c80*/  FFMA R10, R8, R15, R8 ;  /* 0x0000000f080a7223 */ /* 0x000fc80000000008 */
[----:B------:R-:W-:-:S04]  /*4c90*/  FFMA R3, R0, R10, RZ ;  /* 0x0000000a00037223 */ /* 0x000fc800000000ff */
[----:B------:R-:W-:-:S04]  /*4ca0*/  FFMA R8, R13, R3, R0 ;  /* 0x000000030d087223 */ /* 0x000fc80000000000 */
[----:B------:R-:W-:-:S04]  /*4cb0*/  FFMA R15, R10, R8, R3 ;  /* 0x000000080a0f7223 */ /* 0x000fc80000000003 */
[----:B------:R-:W-:-:S04]  /*4cc0*/  FFMA R8, R13, R15, R0 ;  /* 0x0000000f0d087223 */ /* 0x000fc80000000000 */
[----:B------:R-:W-:-:S05]  /*4cd0*/  FFMA R0, R10, R8, R15 ;  /* 0x000000080a007223 */ /* 0x000fca000000000f */
[----:B------:R-:W-:-:S04]  /*4ce0*/  SHF.R.U32.HI R3, RZ, 0x17, R0 ;  /* 0x00000017ff037819 */ /* 0x000fc80000011600 */
[----:B------:R-:W-:-:S05]  /*4cf0*/  LOP3.LUT R3, R3, 0xff, RZ, 0xc0, !PT ;  /* 0x000000ff03037812 */ /* 0x000fca00078ec0ff */
[----:B------:R-:W-:-:S04]  /*4d00*/  IMAD.IADD R7, R3, 0x1, R6 ;  /* 0x0000000103077824 */ /* 0x000fc800078e0206 */
[----:B------:R-:W-:-:S05]  /*4d10*/  VIADD R3, R7, 0xffffffff ;  /* 0xffffffff07037836 */ /* 0x000fca0000000000 */
[----:B------:R-:W-:-:S13]  /*4d20*/  ISETP.GE.U32.AND P0, PT, R3, 0xfe, PT ;  /* 0x000000fe0300780c */ /* 0x000fda0003f06070 */
[----:B------:R-:W-:Y:S05]  /*4d30*/  @!P0 BRA `(.L_x_297) ;  /* 0x0000000000808947 */ /* 0x000fea0003800000 */
[----:B------:R-:W-:-:S13]  /*4d40*/  ISETP.GT.AND P0, PT, R7, 0xfe, PT ;  /* 0x000000fe0700780c */ /* 0x000fda0003f04270 */
[----:B------:R-:W-:Y:S05]  /*4d50*/  @P0 BRA `(.L_x_298) ;  /* 0x00000000006c0947 */ /* 0x000fea0003800000 */
[----:B------:R-:W-:-:S13]  /*4d60*/  ISETP.GE.AND P0, PT, R7, 0x1, PT ;  /* 0x000000010700780c */ /* 0x000fda0003f06270 */
[----:B------:R-:W-:Y:S05]  /*4d70*/  @P0 BRA `(.L_x_299) ;  /* 0x0000000000980947 */ /* 0x000fea0003800000 */
[----:B------:R-:W-:Y:S02]  /*4d80*/  ISETP.GE.AND P0, PT, R7, -0x18, PT ;  /* 0xffffffe80700780c */ /* 0x000fe40003f06270 */
[----:B------:R-:W-:-:S11]  /*4d90*/  LOP3.LUT R0, R0, 0x80000000, RZ, 0xc0, !PT ;  /* 0x8000000000007812 */ /* 0x000fd600078ec0ff */
[----:B------:R-:W-:Y:S05]  /*4da0*/  @!P0 BRA `(.L_x_299) ;  /* 0x00000000008c8947 */ /* 0x000fea0003800000 */
[CCC-:B------:R-:W-:Y:S01]  /*4db0*/  FFMA.RZ R3, R10.reuse, R8.reuse, R15.reuse ;  /* 0x000000080a037223 */ /* 0x1c0fe2000000c00f */
[CCC-:B------:R-:W-:Y:S01]  /*4dc0*/  FFMA.RM R6, R10.reuse, R8.reuse, R15.reuse ;  /* 0x000000080a067223 */ /* 0x1c0fe2000000400f */
[C---:B------:R-:W-:Y:S02]  /*4dd0*/  ISETP.NE.AND P2, PT, R7.reuse, RZ, PT ;  /* 0x000000ff0700720c */ /* 0x040fe40003f45270 */
[----:B------:R-:W-:Y:S02]  /*4de0*/  ISETP.NE.AND P1, PT, R7, RZ, PT ;  /* 0x000000ff0700720c */ /* 0x000fe40003f25270 */
[----:B------:R-:W-:Y:S01]  /*4df0*/  LOP3.LUT R5, R3, 0x7fffff, RZ, 0xc0, !PT ;  /* 0x007fffff03057812 */ /* 0x000fe200078ec0ff */
[----:B------:R-:W-:Y:S01]  /*4e00*/  FFMA.RP R3, R10, R8, R15 ;  /* 0x000000080a037223 */ /* 0x000fe2000000800f */
[----:B------:R-:W-:Y:S02]  /*4e10*/  VIADD R8, R7, 0x20 ;  /* 0x0000002007087836 */ /* 0x000fe40000000000 */
[----:B------:R-:W-:Y:S01]  /*4e20*/  LOP3.LUT R5, R5, 0x800000, RZ, 0xfc, !PT ;  /* 0x0080000005057812 */ /* 0x000fe200078efcff */
[----:B------:R-:W-:Y:S01]  /*4e30*/  IMAD.MOV R7, RZ, RZ, -R7 ;  /* 0x000000ffff077224 */ /* 0x000fe200078e0a07 */
[----:B------:R-:W-:-:S02]  /*4e40*/  FSETP.NEU.FTZ.AND P0, PT, R3, R6, PT ;  /* 0x000000060300720b */ /* 0x000fc40003f1d000 */
[----:B------:R-:W-:Y:S02]  /*4e50*/  SHF.L.U32 R8, R5, R8, RZ ;  /* 0x0000000805087219 */ /* 0x000fe400000006ff */
[----:B------:R-:W-:Y:S02]  /*4e60*/  SEL R6, R7, RZ, P2 ;  /* 0x000000ff07067207 */ /* 0x000fe40001000000 */
[----:B------:R-:W-:Y:S02]  /*4e70*/  ISETP.NE.AND P1, PT, R8, RZ, P1 ;  /* 0x000000ff0800720c */ /* 0x000fe40000f25270 */
[----:B------:R-:W-:Y:S02]  /*4e80*/  SHF.R.U32.HI R6, RZ, R6, R5 ;  /* 0x00000006ff067219 */ /* 0x000fe40000011605 */
[----:B------:R-:W-:Y:S02]  /*4e90*/  PLOP3.LUT P0, PT, P0, P1, PT, 0xf8, 0x8f ;  /* 0x00000000008f781c */ /* 0x000fe40000703f70 */
[----:B------:R-:W-:-:S02]  /*4ea0*/  SHF.R.U32.HI R8, RZ, 0x1, R6 ;  /* 0x00000001ff087819 */ /* 0x000fc40000011606 */
[----:B------:R-:W-:-:S04]  /*4eb0*/  SEL R3, RZ, 0x1, !P0 ;  /* 0x00000001ff037807 */ /* 0x000fc80004000000 */
[----:B------:R-:W-:-:S04]  /*4ec0*/  LOP3.LUT R3, R3, 0x1, R8, 0xf8, !PT ;  /* 0x0000000103037812 */ /* 0x000fc800078ef808 */
[----:B------:R-:W-:-:S05]  /*4ed0*/  LOP3.LUT R3, R3, R6, RZ, 0xc0, !PT ;  /* 0x0000000603037212 */ /* 0x000fca00078ec0ff */
[----:B------:R-:W-:-:S05]  /*4ee0*/  IMAD.IADD R3, R8, 0x1, R3 ;  /* 0x0000000108037824 */ /* 0x000fca00078e0203 */
[----:B------:R-:W-:Y:S01]  /*4ef0*/  LOP3.LUT R0, R3, R0, RZ, 0xfc, !PT ;  /* 0x0000000003007212 */ /* 0x000fe200078efcff */
[----:B------:R-:W-:Y:S06]  /*4f00*/  BRA `(.L_x_299) ;  /* 0x0000000000347947 */ /* 0x000fec0003800000 */
.L_x_298:
[----:B------:R-:W-:-:S04]  /*4f10*/  LOP3.LUT R0, R0, 0x80000000, RZ, 0xc0, !PT ;  /* 0x8000000000007812 */ /* 0x000fc800078ec0ff */
[----:B------:R-:W-:Y:S01]  /*4f20*/  LOP3.LUT R0, R0, 0x7f800000, RZ, 0xfc, !PT ;  /* 0x7f80000000007812 */ /* 0x000fe200078efcff */
[----:B------:R-:W-:Y:S06]  /*4f30*/  BRA `(.L_x_299) ;  /* 0x0000000000287947 */ /* 0x000fec0003800000 */
.L_x_297:
[----:B------:R-:W-:Y:S01]  /*4f40*/  IMAD R0, R6, 0x800000, R0 ;  /* 0x0080000006007824 */ /* 0x000fe200078e0200 */
[----:B------:R-:W-:Y:S06]  /*4f50*/  BRA `(.L_x_299) ;  /* 0x0000000000207947 */ /* 0x000fec0003800000 */
.L_x_296:
[----:B------:R-:W-:-:S04]  /*4f60*/  LOP3.LUT R0, R6, 0x80000000, R3, 0x48, !PT ;  /* 0x8000000006007812 */ /* 0x000fc800078e4803 */
[----:B------:R-:W-:Y:S01]  /*4f70*/  LOP3.LUT R0, R0, 0x7f800000, RZ, 0xfc, !PT ;  /* 0x7f80000000007812 */ /* 0x000fe200078efcff */
[----:B------:R-:W-:Y:S06]  /*4f80*/  BRA `(.L_x_299) ;  /* 0x0000000000147947 */ /* 0x000fec0003800000 */
.L_x_295:
[----:B------:R-:W-:Y:S01]  /*4f90*/  LOP3.LUT R0, R6, 0x80000000, R3, 0x48, !PT ;  /* 0x8000000006007812 */ /* 0x000fe200078e4803 */
[----:B------:R-:W-:Y:S06]  /*4fa0*/  BRA `(.L_x_299) ;  /* 0x00000000000c7947 */ /* 0x000fec0003800000 */
.L_x_294:
[----:B------:R-:W0:Y:S01]  /*4fb0*/  MUFU.RSQ R0, -QNAN ;  /* 0xffc0000000007908 */ /* 0x000e220000001400 */
[----:B------:R-:W-:Y:S05]  /*4fc0*/  BRA `(.L_x_299) ;  /* 0x0000000000047947 */ /* 0x000fea0003800000 */
.L_x_293:
[----:B------:R-:W-:-:S07]  /*4fd0*/  FADD.FTZ R0, R3, R0 ;  /* 0x0000000003007221 */ /* 0x000fce0000010000 */
.L_x_299:
[----:B------:R-:W-:-:S04]  /*4fe0*/  IMAD.MOV.U32 R5, RZ, RZ, 0x0 ;  /* 0x00000000ff057424 */ /* 0x000fc800078e00ff */
[----:B0-----:R-:W-:Y:S05]  /*4ff0*/  RET.REL.NODEC R4 `(_Z24lux_fft_bluestein_kernelILi256EEvP6float2PKS0_S3_S3_iiib) ;  /* 0xffffffb004007950 */ /* 0x001fea0003c3ffff */
.L_x_300:
        /* <DEDUP_REMOVED lines=16> */
.L_x_589:


//--------------------- .text._Z20lux_fft_rader_kernelILi256EEvP6float2PKS0_PKiS5_S3_iib --------------------------
	.section	.text._Z20lux_fft_rader_kernelILi256EEvP6float2PKS0_PKiS5_S3_iib,"ax",@progbits
	.align	128
        .global         _Z20lux_fft_rader_kernelILi256EEvP6float2PKS0_PKiS5_S3_iib
        .type           _Z20lux_fft_rader_kernelILi256EEvP6float2PKS0_PKiS5_S3_iib,@function
        .size           _Z20lux_fft_rader_kernelILi256EEvP6float2PKS0_PKiS5_S3_iib,(.L_x_591 - _Z20lux_fft_rader_kernelILi256EEvP6float2PKS0_PKiS5_S3_iib)
        .other          _Z20lux_fft_rader_kernelILi256EEvP6float2PKS0_PKiS5_S3_iib,@"STO_CUDA_ENTRY STV_DEFAULT"
_Z20lux_fft_rader_kernelILi256EEvP6float2PKS0_PKiS5_S3_iib:
.text._Z20lux_fft_rader_kernelILi256EEvP6float2PKS0_PKiS5_S3_iib:
[----:B------:R-:W0:Y:S08]  /*0000*/  LDC R1, c[0x0][0x37c] ;  /* 0x0000df00ff017b82 */ /* 0x000e300000000800 */
[----:B------:R-:W1:Y:S01]  /*0010*/  S2UR UR10, SR_CTAID.X ;  /* 0x00000000000a79c3 */ /* 0x000e620000002500 */
[----:B0-----:R-:W-:-:S05]  /*0020*/  VIADD R1, R1, 0xffffffe0 ;  /* 0xffffffe001017836 */ /* 0x001fca0000000000 */
[----:B------:R-:W-:Y:S02]  /*0030*/  R2UR UR11, R1 ;  /* 0x00000000010b72ca */ /* 0x000fe400000e0000 */
[----:B------:R-:W1:Y:S02]  /*0040*/  LDC R0, c[0x0][0x3ac] ;  /* 0x0000eb00ff007b82 */ /* 0x000e640000000800 */
[----:B-1----:R-:W-:-:S13]  /*0050*/  ISETP.LE.AND P0, PT, R0, UR10, PT ;  /* 0x0000000a00007c0c */ /* 0x002fda000bf03270 */
[----:B------:R-:W-:Y:S05]  /*0060*/  @P0 EXIT ;  /* 0x000000000000094d */ /* 0x000fea0003800000 */
[----:B------:R-:W0:Y:S01]  /*0070*/  S2R R4, SR_TID.X ;  /* 0x0000000000047919 */ /* 0x000e220000002100 */
[----:B------:R-:W1:Y:S01]  /*0080*/  LDCU UR16, c[0x0][0x3a8] ;  /* 0x00007500ff1077ac */ /* 0x000e620008000800 */
[----:B------:R-:W-:Y:S01]  /*0090*/  BSSY.RECONVERGENT B0, `(.L_x_301) ;  /* 0x000008c000007945 */ /* 0x000fe20003800200 */
[----:B------:R-:W-:Y:S01]  /*00a0*/  CS2R R2, SRZ ;  /* 0x0000000000027805 */ /* 0x000fe2000001ff00 */
[----:B------:R-:W2:Y:S01]  /*00b0*/  LDCU.128 UR4, c[0x0][0x380] ;  /* 0x00007000ff0477ac */ /* 0x000ea20008000c00 */
[----:B------:R-:W3:Y:S01]  /*00c0*/  LDCU.64 UR12, c[0x0][0x358] ;  /* 0x00006b00ff0c77ac */ /* 0x000ee20008000a00 */
[----:B-1----:R-:W-:Y:S02]  /*00d0*/  UISETP.GE.AND UP0, UPT, UR16, 0x1, UPT ;  /* 0x000000011000788c */ /* 0x002fe4000bf06270 */
[----:B------:R-:W-:-:S04]  /*00e0*/  UIMAD UR10, UR10, UR16, URZ ;  /* 0x000000100a0a72a4 */ /* 0x000fc8000f8e02ff */
[----:B------:R-:W-:Y:S01]  /*00f0*/  PLOP3.LUT P0, PT, PT, PT, UP0, 0x80, 0x8 ;  /* 0x000000000008781c */ /* 0x000fe20003f0f008 */
[----:B--2---:R-:W-:Y:S02]  /*0100*/  UIMAD.WIDE UR8, UR10, 0x8, UR6 ;  /* 0x000000080a0878a5 */ /* 0x004fe4000f8e0206 */
[----:B------:R-:W-:Y:S01]  /*0110*/  UIMAD.WIDE UR6, UR10, 0x8, UR4 ;  /* 0x000000080a0678a5 */ /* 0x000fe2000f8e0204 */
[----:B0-----:R-:W-:-:S13]  /*0120*/  ISETP.NE.OR P0, PT, R4, RZ, !P0 ;  /* 0x000000ff0400720c */ /* 0x001fda0004705670 */
[----:B---3--:R-:W-:Y:S05]  /*0130*/  @P0 BRA `(.L_x_302) ;  /* 0x0000000800040947 */ /* 0x008fea0003800000 */
[----:B------:R-:W-:Y:S01]  /*0140*/  UISETP.GE.U32.AND UP1, UPT, UR16, 0x10, UPT ;  /* 0x000000101000788c */ /* 0x000fe2000bf26070 */
[----:B------:R-:W-:Y:S01]  /*0150*/  CS2R R2, SRZ ;  /* 0x0000000000027805 */ /* 0x000fe2000001ff00 */
[----:B------:R-:W-:Y:S01]  /*0160*/  ULOP3.LUT UR10, UR16, 0xf, URZ, 0xc0, !UPT ;  /* 0x0000000f100a7892 */ /* 0x000fe2000f8ec0ff */
[----:B------:R-:W-:-:S03]  /*0170*/  UMOV UR4, URZ ;  /* 0x000000ff00047c82 */ /* 0x000fc60008000000 */
[----:B------:R-:W-:-:S03]  /*0180*/  UISETP.NE.AND UP0, UPT, UR10, URZ, UPT ;  /* 0x000000ff0a00728c */ /* 0x000fc6000bf05270 */
[----:B------:R-:W-:Y:S08]  /*0190*/  BRA.U !UP1, `(.L_x_303) ;  /* 0x0000000109e47547 */ /* 0x000ff0000b800000 */
[----:B------:R-:W-:Y:S01]  /*01a0*/  IMAD.MOV.U32 R2, RZ, RZ, RZ ;  /* 0x000000ffff027224 */ /* 0x000fe200078e00ff */
[----:B------:R-:W-:Y:S01]  /*01b0*/  ULOP3.LUT UR4, UR16, 0x7ffffff0, URZ, 0xc0, !UPT ;  /* 0x7ffffff010047892 */ /* 0x000fe2000f8ec0ff */
[----:B------:R-:W-:-:S11]  /*01c0*/  UMOV UR5, URZ ;  /* 0x000000ff00057c82 */ /* 0x000fd60008000000 */
.L_x_304:
[----:B------:R-:W-:-:S06]  /*01d0*/  UIMAD.WIDE.U32 UR14, UR5, 0x8, UR8 ;  /* 0x00000008050e78a5 */ /* 0x000fcc000f8e0008 */
[----:B------:R-:W-:Y:S01]  /*01e0*/  IMAD.U32 R8, RZ, RZ, UR14 ;  /* 0x0000000eff087e24 */ /* 0x000fe2000f8e00ff */
[----:B------:R-:W-:-:S05]  /*01f0*/  MOV R9, UR15 ;  /* 0x0000000f00097c02 */ /* 0x000fca0008000f00 */
[----:B------:R-:W2:Y:S04]  /*0200*/  LDG.E.64.CONSTANT R26, desc[UR12][R8.64] ;  /* 0x0000000c081a7981 */ /* 0x000ea8000c1e9b00 */
[----:B------:R-:W3:Y:S04]  /*0210*/  LDG.E.64.CONSTANT R24, desc[UR12][R8.64+0x8] ;  /* 0x0000080c08187981 */ /* 0x000ee8000c1e9b00 */
[----:B------:R-:W4:Y:S04]  /*0220*/  LDG.E.64.CONSTANT R22, desc[UR12][R8.64+0x10] ;  /* 0x0000100c08167981 */ /* 0x000f28000c1e9b00 */
[----:B------:R-:W5:Y:S04]  /*0230*/  LDG.E.64.CONSTANT R20, desc[UR12][R8.64+0x18] ;  /* 0x0000180c08147981 */ /* 0x000f68000c1e9b00 */
[----:B------:R-:W5:Y:S04]  /*0240*/  LDG.E.64.CONSTANT R10, desc[UR12][R8.64+0x20] ;  /* 0x0000200c080a7981 */ /* 0x000f68000c1e9b00 */
[----:B------:R-:W5:Y:S04]  /*0250*/  LDG.E.64.CONSTANT R6, desc[UR12][R8.64+0x28] ;  /* 0x0000280c08067981 */ /* 0x000f68000c1e9b00 */
[----:B------:R-:W5:Y:S04]  /*0260*/  LDG.E.64.CONSTANT R18, desc[UR12][R8.64+0x30] ;  /* 0x0000300c08127981 */ /* 0x000f68000c1e9b00 */
[----:B------:R-:W5:Y:S04]  /*0270*/  LDG.E.64.CONSTANT R16, desc[UR12][R8.64+0x38] ;  /* 0x0000380c08107981 */ /* 0x000f68000c1e9b00 */
[----:B------:R-:W5:Y:S04]  /*0280*/  LDG.E.64.CONSTANT R14, desc[UR12][R8.64+0x40] ;  /* 0x0000400c080e7981 */ /* 0x000f68000c1e9b00 */
[----:B------:R-:W5:Y:S04]  /*0290*/  LDG.E.64.CONSTANT R12, desc[UR12][R8.64+0x48] ;  /* 0x0000480c080c7981 */ /* 0x000f68000c1e9b00 */
[----:B------:R-:W5:Y:S01]  /*02a0*/  LDG.E.64.CONSTANT R28, desc[UR12][R8.64+0x78] ;  /* 0x0000780c081c7981 */ /* 0x000f62000c1e9b00 */
[----:B--2---:R-:W-:Y:S01]  /*02b0*/  FADD R5, R26, R2 ;  /* 0x000000021a057221 */ /* 0x004fe20000000000 */
[----:B------:R-:W-:-:S02]  /*02c0*/  FADD R0, R27, R3 ;  /* 0x000000031b007221 */ /* 0x000fc40000000000 */
[----:B------:R-:W2:Y:S01]  /*02d0*/  LDG.E.64.CONSTANT R2, desc[UR12][R8.64+0x50] ;  /* 0x0000500c08027981 */ /* 0x000ea2000c1e9b00 */
[----:B---3--:R-:W-:Y:S01]  /*02e0*/  FADD R5, R5, R24 ;  /* 0x0000001805057221 */ /* 0x008fe20000000000 */
[----:B------:R-:W-:Y:S02]  /*02f0*/  FADD R0, R0, R25 ;  /* 0x0000001900007221 */ /* 0x000fe40000000000 */
[----:B------:R-:W3:Y:S01]  /*0300*/  LDG.E.64.CONSTANT R24, desc[UR12][R8.64+0x58] ;  /* 0x0000580c08187981 */ /* 0x000ee2000c1e9b00 */
[----:B----4-:R-:W-:Y:S01]  /*0310*/  FADD R5, R5, R22 ;  /* 0x0000001605057221 */ /* 0x010fe20000000000 */
[----:B------:R-:W-:Y:S02]  /*0320*/  FADD R0, R0, R23 ;  /* 0x0000001700007221 */ /* 0x000fe40000000000 */
[----:B------:R-:W4:Y:S01]  /*0330*/  LDG.E.64.CONSTANT R22, desc[UR12][R8.64+0x60] ;  /* 0x0000600c08167981 */ /* 0x000f22000c1e9b00 */
[----:B-----5:R-:W-:Y:S01]  /*0340*/  FADD R5, R5, R20 ;  /* 0x0000001405057221 */ /* 0x020fe20000000000 */
[----:B------:R-:W-:-:S02]  /*0350*/  FADD R0, R0, R21 ;  /* 0x0000001500007221 */ /* 0x000fc40000000000 */
[----:B------:R-:W5:Y:S01]  /*0360*/  LDG.E.64.CONSTANT R20, desc[UR12][R8.64+0x68] ;  /* 0x0000680c08147981 */ /* 0x000f62000c1e9b00 */
[----:B------:R-:W-:-:S03]  /*0370*/  FADD R5, R5, R10 ;  /* 0x0000000a05057221 */ /* 0x000fc60000000000 */
[----:B------:R-:W5:Y:S01]  /*0380*/  LDG.E.64.CONSTANT R26, desc[UR12][R8.64+0x70] ;  /* 0x0000700c081a7981 */ /* 0x000f62000c1e9b00 */
[----:B------:R-:W-:Y:S01]  /*0390*/  FADD R0, R0, R11 ;  /* 0x0000000b00007221 */ /* 0x000fe20000000000 */
[----:B------:R-:W-:-:S03]  /*03a0*/  FADD R5, R5, R6 ;  /* 0x0000000605057221 */ /* 0x000fc60000000000 */
        /* <DEDUP_REMOVED lines=9> */
[----:B------:R-:W-:-:S04]  /*0440*/  UIADD3 UR5, UPT, UPT, UR5, 0x10, URZ ;  /* 0x0000001005057890 */ /* 0x000fc8000fffe0ff */
[----:B------:R-:W-:Y:S01]  /*0450*/  UISETP.NE.AND UP1, UPT, UR5, UR4, UPT ;  /* 0x000000040500728c */ /* 0x000fe2000bf25270 */
[----:B--2---:R-:W-:Y:S01]  /*0460*/  FADD R5, R5, R2 ;  /* 0x0000000205057221 */ /* 0x004fe20000000000 */
[----:B------:R-:W-:-:S03]  /*0470*/  FADD R0, R0, R3 ;  /* 0x0000000300007221 */ /* 0x000fc60000000000 */
[----:B---3--:R-:W-:Y:S01]  /*0480*/  FADD R5, R5, R24 ;  /* 0x0000001805057221 */ /* 0x008fe20000000000 */
[----:B------:R-:W-:-:S03]  /*0490*/  FADD R0, R0, R25 ;  /* 0x0000001900007221 */ /* 0x000fc60000000000 */
[----:B----4-:R-:W-:Y:S01]  /*04a0*/  FADD R5, R5, R22 ;  /* 0x0000001605057221 */ /* 0x010fe20000000000 */
[----:B------:R-:W-:-:S03]  /*04b0*/  FADD R0, R0, R23 ;  /* 0x0000001700007221 */ /* 0x000fc60000000000 */
[----:B-----5:R-:W-:Y:S01]  /*04c0*/  FADD R5, R5, R20 ;  /* 0x0000001405057221 */ /* 0x020fe20000000000 */
[----:B------:R-:W-:-:S03]  /*04d0*/  FADD R0, R0, R21 ;  /* 0x0000001500007221 */ /* 0x000fc60000000000 */
[----:B------:R-:W-:Y:S01]  /*04e0*/  FADD R5, R5, R26 ;  /* 0x0000001a05057221 */ /* 0x000fe20000000000 */
[----:B------:R-:W-:-:S03]  /*04f0*/  FADD R0, R0, R27 ;  /* 0x0000001b00007221 */ /* 0x000fc60000000000 */
[----:B------:R-:W-:Y:S01]  /*0500*/  FADD R2, R5, R28 ;  /* 0x0000001c05027221 */ /* 0x000fe20000000000 */
[----:B------:R-:W-:Y:S01]  /*0510*/  FADD R3, R0, R29 ;  /* 0x0000001d00037221 */ /* 0x000fe20000000000 */
[----:B------:R-:W-:Y:S06]  /*0520*/  BRA.U UP1, `(.L_x_304) ;  /* 0xfffffffd01287547 */ /* 0x000fec000b83ffff */
.L_x_303:
[----:B------:R-:W-:Y:S05]  /*0530*/  BRA.U !UP0, `(.L_x_302) ;  /* 0x0000000508047547 */ /* 0x000fea000b800000 */
[----:B------:R-:W-:Y:S02]  /*0540*/  UISETP.GE.U32.AND UP0, UPT, UR10, 0x8, UPT ;  /* 0x000000080a00788c */ /* 0x000fe4000bf06070 */
[----:B------:R-:W-:-:S04]  /*0550*/  ULOP3.LUT UR5, UR16, 0x7, URZ, 0xc0, !UPT ;  /* 0x0000000710057892 */ /* 0x000fc8000f8ec0ff */
[----:B------:R-:W-:-:S03]  /*0560*/  UISETP.NE.AND UP1, UPT, UR5, URZ, UPT ;  /* 0x000000ff0500728c */ /* 0x000fc6000bf25270 */
[----:B------:R-:W-:Y:S08]  /*0570*/  BRA.U !UP0, `(.L_x_305) ;  /* 0x0000000108707547 */ /* 0x000ff0000b800000 */
[----:B------:R-:W-:-:S06]  /*0580*/  UIMAD.WIDE.U32 UR14, UR4, 0x8, UR8 ;  /* 0x00000008040e78a5 */ /* 0x000fcc000f8e0008 */
[----:B------:R-:W-:Y:S02]  /*0590*/  IMAD.U32 R20, RZ, RZ, UR14 ;  /* 0x0000000eff147e24 */ /* 0x000fe4000f8e00ff */
[----:B------:R-:W-:-:S05]  /*05a0*/  IMAD.U32 R21, RZ, RZ, UR15 ;  /* 0x0000000fff157e24 */ /* 0x000fca000f8e00ff */
[----:B------:R-:W2:Y:S04]  /*05b0*/  LDG.E.64.CONSTANT R22, desc[UR12][R20.64] ;  /* 0x0000000c14167981 */ /* 0x000ea8000c1e9b00 */
[----:B------:R-:W3:Y:S04]  /*05c0*/  LDG.E.64.CONSTANT R16, desc[UR12][R20.64+0x8] ;  /* 0x0000080c14107981 */ /* 0x000ee8000c1e9b00 */
[----:B------:R-:W4:Y:S04]  /*05d0*/  LDG.E.64.CONSTANT R14, desc[UR12][R20.64+0x10] ;  /* 0x0000100c140e7981 */ /* 0x000f28000c1e9b00 */
[----:B------:R-:W5:Y:S04]  /*05e0*/  LDG.E.64.CONSTANT R12, desc[UR12][R20.64+0x18] ;  /* 0x0000180c140c7981 */ /* 0x000f68000c1e9b00 */
[----:B------:R-:W5:Y:S04]  /*05f0*/  LDG.E.64.CONSTANT R10, desc[UR12][R20.64+0x20] ;  /* 0x0000200c140a7981 */ /* 0x000f68000c1e9b00 */
[----:B------:R-:W5:Y:S04]  /*0600*/  LDG.E.64.CONSTANT R8, desc[UR12][R20.64+0x28] ;  /* 0x0000280c14087981 */ /* 0x000f68000c1e9b00 */
[----:B------:R-:W5:Y:S04]  /*0610*/  LDG.E.64.CONSTANT R6, desc[UR12][R20.64+0x30] ;  /* 0x0000300c14067981 */ /* 0x000f68000c1e9b00 */
[----:B------:R-:W5:Y:S01]  /*0620*/  LDG.E.64.CONSTANT R18, desc[UR12][R20.64+0x38] ;  /* 0x0000380c14127981 */ /* 0x000f62000c1e9b00 */
[----:B------:R-:W-:Y:S01]  /*0630*/  UIADD3 UR4, UPT, UPT, UR4, 0x8, URZ ;  /* 0x0000000804047890 */ /* 0x000fe2000fffe0ff */
        /* <DEDUP_REMOVED lines=15> */
[----:B------:R-:W-:-:S07]  /*0730*/  FADD R3, R0, R19 ;  /* 0x0000001300037221 */ /* 0x000fce0000000000 */
.L_x_305:
[----:B------:R-:W-:Y:S05]  /*0740*/  BRA.U !UP1, `(.L_x_302) ;  /* 0x0000000109807547 */ /* 0x000fea000b800000 */
[----:B------:R-:W-:Y:S02]  /*0750*/  UISETP.GE.U32.AND UP0, UPT, UR5, 0x4, UPT ;  /* 0x000000040500788c */ /* 0x000fe4000bf06070 */
[----:B------:R-:W-:-:S04]  /*0760*/  ULOP3.LUT UR10, UR16, 0x3, URZ, 0xc0, !UPT ;  /* 0x00000003100a7892 */ /* 0x000fc8000f8ec0ff */
[----:B------:R-:W-:-:S03]  /*0770*/  UISETP.NE.AND UP1, UPT, UR10, URZ, UPT ;  /* 0x000000ff0a00728c */ /* 0x000fc6000bf25270 */
[----:B------:R-:W-:Y:S08]  /*0780*/  BRA.U !UP0, `(.L_x_306) ;  /* 0x0000000108407547 */ /* 0x000ff0000b800000 */
[----:B------:R-:W-:-:S06]  /*0790*/  UIMAD.WIDE.U32 UR14, UR4, 0x8, UR8 ;  /* 0x00000008040e78a5 */ /* 0x000fcc000f8e0008 */
[----:B------:R-:W-:Y:S01]  /*07a0*/  IMAD.U32 R6, RZ, RZ, UR14 ;  /* 0x0000000eff067e24 */ /* 0x000fe2000f8e00ff */
[----:B------:R-:W-:-:S05]  /*07b0*/  MOV R7, UR15 ;  /* 0x0000000f00077c02 */ /* 0x000fca0008000f00 */
[----:B------:R-:W2:Y:S04]  /*07c0*/  LDG.E.64.CONSTANT R8, desc[UR12][R6.64] ;  /* 0x0000000c06087981 */ /* 0x000ea8000c1e9b00 */
[----:B------:R-:W3:Y:S04]  /*07d0*/  LDG.E.64.CONSTANT R10, desc[UR12][R6.64+0x8] ;  /* 0x0000080c060a7981 */ /* 0x000ee8000c1e9b00 */
[----:B------:R-:W4:Y:S04]  /*07e0*/  LDG.E.64.CONSTANT R12, desc[UR12][R6.64+0x10] ;  /* 0x0000100c060c7981 */ /* 0x000f28000c1e9b00 */
        /* <DEDUP_REMOVED lines=9> */
[----:B------:R-:W-:-:S07]  /*0880*/  FADD R3, R0, R15 ;  /* 0x0000000f00037221 */ /* 0x000fce0000000000 */
.L_x_306:
[----:B------:R-:W-:Y:S05]  /*0890*/  BRA.U !UP1, `(.L_x_302) ;  /* 0x00000001092c7547 */ /* 0x000fea000b800000 */
[----:B------:R-:W-:-:S05]  /*08a0*/  UMOV UR5, URZ ;  /* 0x000000ff00057c82 */ /* 0x000fca0008000000 */
.L_x_307:
[----:B------:R-:W-:-:S06]  /*08b0*/  UIMAD.WIDE.U32 UR14, UR4, 0x8, UR8 ;  /* 0x00000008040e78a5 */ /* 0x000fcc000f8e0008 */
[----:B------:R-:W-:Y:S02]  /*08c0*/  IMAD.U32 R6, RZ, RZ, UR14 ;  /* 0x0000000eff067e24 */ /* 0x000fe4000f8e00ff */
[----:B------:R-:W-:-:S06]  /*08d0*/  IMAD.U32 R7, RZ, RZ, UR15 ;  /* 0x0000000fff077e24 */ /* 0x000fcc000f8e00ff */
[----:B------:R-:W2:Y:S01]  /*08e0*/  LDG.E.64.CONSTANT R6, desc[UR12][R6.64] ;  /* 0x0000000c06067981 */ /* 0x000ea2000c1e9b00 */
[----:B------:R-:W-:Y:S02]  /*08f0*/  UIADD3 UR5, UPT, UPT, UR5, 0x1, URZ ;  /* 0x0000000105057890 */ /* 0x000fe4000fffe0ff */
[----:B------:R-:W-:Y:S02]  /*0900*/  UIADD3 UR4, UPT, UPT, UR4, 0x1, URZ ;  /* 0x0000000104047890 */ /* 0x000fe4000fffe0ff */
[----:B------:R-:W-:Y:S01]  /*0910*/  UISETP.NE.AND UP0, UPT, UR5, UR10, UPT ;  /* 0x0000000a0500728c */ /* 0x000fe2000bf05270 */
[----:B--2---:R-:W-:Y:S01]  /*0920*/  FADD R2, R6, R2 ;  /* 0x0000000206027221 */ /* 0x004fe20000000000 */
[----:B------:R-:W-:-:S07]  /*0930*/  FADD R3, R7, R3 ;  /* 0x0000000307037221 */ /* 0x000fce0000000000 */
[----:B------:R-:W-:Y:S05]  /*0940*/  BRA.U UP0, `(.L_x_307) ;  /* 0xfffffffd00d87547 */ /* 0x000fea000b83ffff */
.L_x_302:
[----:B------:R-:W-:Y:S05]  /*0950*/  BSYNC.RECONVERGENT B0 ;  /* 0x0000000000007941 */ /* 0x000fea0003800200 */
.L_x_301:
[----:B------:R-:W-:Y:S01]  /*0960*/  UIADD3 UR14, UPT, UPT, UR16, -0x1, URZ ;  /* 0xffffffff100e7890 */ /* 0x000fe2000fffe0ff */
[----:B------:R-:W-:Y:S05]  /*0970*/  BSSY.RECONVERGENT B0, `(.L_x_308) ;  /* 0x0000013000007945 */ /* 0x000fea0003800200 */
[----:B------:R-:W-:-:S13]  /*0980*/  ISETP.GE.AND P0, PT, R4, UR14, PT ;  /* 0x0000000e04007c0c */ /* 0x000fda000bf06270 */
[----:B------:R-:W-:Y:S05]  /*0990*/  @P0 BRA `(.L_x_309) ;  /* 0x0000000000400947 */ /* 0x000fea0003800000 */
[----:B------:R-:W0:Y:S01]  /*09a0*/  S2R R5, SR_CgaCtaId ;  /* 0x0000000000057919 */ /* 0x000e220000008800 */
[----:B------:R-:W1:Y:S01]  /*09b0*/  LDC R14, c[0x0][0x360] ;  /* 0x0000d800ff0e7b82 */ /* 0x000e620000000800 */
[----:B------:R-:W-:-:S07]  /*09c0*/  MOV R0, 0x400 ;  /* 0x0000040000007802 */ /* 0x000fce0000000f00 */
[----:B------:R-:W2:Y:S01]  /*09d0*/  LDC.64 R6, c[0x0][0x390] ;  /* 0x0000e400ff067b82 */ /* 0x000ea20000000a00 */
[----:B0-----:R-:W-:Y:S01]  /*09e0*/  LEA R0, R5, R0, 0x18 ;  /* 0x0000000005007211 */ /* 0x001fe200078ec0ff */
[----:B------:R-:W-:-:S07]  /*09f0*/  IMAD.MOV.U32 R5, RZ, RZ, R4 ;  /* 0x000000ffff057224 */ /* 0x000fce00078e0004 */
.L_x_310:
[----:B--2---:R-:W-:-:S06]  /*0a00*/  IMAD.WIDE R8, R5, 0x4, R6 ;  /* 0x0000000405087825 */ /* 0x004fcc00078e0206 */
[----:B------:R-:W2:Y:S01]  /*0a10*/  LDG.E.CONSTANT R8, desc[UR12][R8.64] ;  /* 0x0000000c08087981 */ /* 0x000ea2000c1e9900 */
[----:B0-----:R-:W-:-:S05]  /*0a20*/  HFMA2 R11, -RZ, RZ, 0, 4.76837158203125e-07 ;  /* 0x00000008ff0b7431 */ /* 0x001fca00000001ff */
[----:B--2---:R-:W-:-:S06]  /*0a30*/  IMAD.WIDE R10, R8, R11, UR8 ;  /* 0x00000008080a7e25 */ /* 0x004fcc000f8e020b */
[----:B------:R-:W2:Y:S01]  /*0a40*/  LDG.E.64.CONSTANT R10, desc[UR12][R10.64] ;  /* 0x0000000c0a0a7981 */ /* 0x000ea2000c1e9b00 */
[----:B------:R-:W-:Y:S02]  /*0a50*/  IMAD R12, R5, 0x8, R0 ;  /* 0x00000008050c7824 */ /* 0x000fe400078e0200 */
[----:B-1----:R-:W-:-:S05]  /*0a60*/  IMAD.IADD R5, R14, 0x1, R5 ;  /* 0x000000010e057824 */ /* 0x002fca00078e0205 */
[----:B------:R-:W-:Y:S01]  /*0a70*/  ISETP.GE.AND P1, PT, R5, UR14, PT ;  /* 0x0000000e05007c0c */ /* 0x000fe2000bf26270 */
[----:B--2---:R0:W-:-:S12]  /*0a80*/  STS.64 [R12], R10 ;  /* 0x0000000a0c007388 */ /* 0x0041d80000000a00 */
[----:B------:R-:W-:Y:S05]  /*0a90*/  @!P1 BRA `(.L_x_310) ;  /* 0xfffffffc00d89947 */ /* 0x000fea000383ffff */
.L_x_309:
[----:B------:R-:W-:Y:S05]  /*0aa0*/  BSYNC.RECONVERGENT B0 ;  /* 0x0000000000007941 */ /* 0x000fea0003800200 */
.L_x_308:
[----:B------:R-:W1:Y:S01]  /*0ab0*/  S2UR UR5, SR_CgaCtaId ;  /* 0x00000000000579c3 */ /* 0x000e620000008800 */
[----:B------:R-:W-:Y:S01]  /*0ac0*/  UMOV UR4, 0x400 ;  /* 0x0000040000047882 */ /* 0x000fe20000000000 */
[----:B------:R-:W-:-:S06]  /*0ad0*/  IMAD.U32 R0, RZ, RZ, UR16 ;  /* 0x00000010ff007e24 */ /* 0x000fcc000f8e00ff */
[----:B------:R-:W-:Y:S06]  /*0ae0*/  BAR.SYNC.DEFER_BLOCKING 0x0 ;  /* 0x0000000000007b1d */ /* 0x000fec0000010000 */
[----:B------:R-:W-:Y:S01]  /*0af0*/  BSSY.RECONVERGENT B0, `(.L_x_311) ;  /* 0x00000e1000007945 */ /* 0x000fe20003800200 */
[----:B-1----:R-:W-:-:S06]  /*0b00*/  ULEA UR4, UR5, UR4, 0x18 ;  /* 0x0000000405047291 */ /* 0x002fcc000f8ec0ff */
[----:B------:R-:W-:-:S05]  /*0b10*/  MOV R9, UR4 ;  /* 0x0000000400097c02 */ /* 0x000fca0008000f00 */
[----:B------:R-:W-:Y:S01]  /*0b20*/  IMAD R0, R0, 0x8, R9 ;  /* 0x0000000800007824 */ /* 0x000fe200078e0209 */
[----:B------:R-:W-:Y:S06]  /*0b30*/  @P0 BRA `(.L_x_312) ;  /* 0x0000000c00700947 */ /* 0x000fec0003800000 */
[----:B------:R-:W1:Y:S01]  /*0b40*/  LDC R22, c[0x0][0x360] ;  /* 0x0000d800ff167b82 */ /* 0x000e620000000800 */
[----:B------:R-:W-:-:S09]  /*0b50*/  UISETP.GT.AND UP0, UPT, UR16, 0x1, UPT ;  /* 0x000000011000788c */ /* 0x000fd2000bf04270 */
[----:B------:R-:W-:Y:S05]  /*0b60*/  BRA.U UP0, `(.L_x_313) ;  /* 0x0000000100247547 */ /* 0x000fea000b800000 */
[----:B------:R-:W-:Y:S01]  /*0b70*/  BSSY.RECONVERGENT B1, `(.L_x_314) ;  /* 0x0000007000017945 */ /* 0x000fe20003800200 */
[----:B------:R-:W-:-:S07]  /*0b80*/  IMAD.MOV.U32 R5, RZ, RZ, R4 ;  /* 0x000000ffff057224 */ /* 0x000fce00078e0004 */
.L_x_315:
[----:B------:R-:W-:Y:S01]  /*0b90*/  IMAD R6, R5, 0x8, R0 ;  /* 0x0000000805067824 */ /* 0x000fe200078e0200 */
[----:B-1----:R-:W-:-:S04]  /*0ba0*/  IADD3 R5, PT, PT, R22, R5, RZ ;  /* 0x0000000516057210 */ /* 0x002fc80007ffe0ff */
[----:B------:R2:W-:Y:S01]  /*0bb0*/  STS.64 [R6], RZ ;  /* 0x000000ff06007388 */ /* 0x0005e20000000a00 */
[----:B------:R-:W-:-:S13]  /*0bc0*/  ISETP.GE.U32.AND P0, PT, R5, UR14, PT ;  /* 0x0000000e05007c0c */ /* 0x000fda000bf06070 */
[----:B--2---:R-:W-:Y:S05]  /*0bd0*/  @!P0 BRA `(.L_x_315) ;  /* 0xfffffffc00ec8947 */ /* 0x004fea000383ffff */
[----:B------:R-:W-:Y:S05]  /*0be0*/  BSYNC.RECONVERGENT B1 ;  /* 0x0000000000017941 */ /* 0x000fea0003800200 */
.L_x_314:
[----:B------:R-:W-:Y:S05]  /*0bf0*/  BRA `(.L_x_312) ;  /* 0x0000000c00407947 */ /* 0x000fea0003800000 */
.L_x_313:
[----:B------:R-:W2:Y:S01]  /*0c00*/  I2F.F64.U32 R26, UR14 ;  /* 0x0000000e001a7d12 */ /* 0x000ea20008201800 */
[----:B------:R-:W-:-:S07]  /*0c10*/  IMAD.MOV.U32 R23, RZ, RZ, R4 ;  /* 0x000000ffff177224 */ /* 0x000fce00078e0004 */
.L_x_327:
[----:B------:R-:W-:Y:S01]  /*0c20*/  IMAD.MOV.U32 R24, RZ, RZ, RZ ;  /* 0x000000ffff187224 */ /* 0x000fe200078e00ff */
[----:B--2---:R-:W-:-:S07]  /*0c30*/  CS2R R20, SRZ ;  /* 0x0000000000147805 */ /* 0x004fce000001ff00 */
.L_x_326:
[----:B--2---:R-:W2:Y:S01]  /*0c40*/  MUFU.RCP64H R9, R27 ;  /* 0x0000001b00097308 */ /* 0x004ea20000001800 */
[----:B------:R-:W-:Y:S01]  /*0c50*/  IMAD.MOV.U32 R8, RZ, RZ, 0x1 ;  /* 0x00000001ff087424 */ /* 0x000fe200078e00ff */
[----:B------:R-:W3:Y:S01]  /*0c60*/  LDCU.U8 UR4, c[0x0][0x3b0] ;  /* 0x00007600ff0477ac */ /* 0x000ee20008000000 */
[----:B------:R-:W-:Y:S01]  /*0c70*/  IMAD R5, R24, R23, RZ ;  /* 0x0000001718057224 */ /* 0x000fe200078e02ff */
[----:B0-----:R-:W-:Y:S01]  /*0c80*/  MOV R12, 0x401921fb ;  /* 0x401921fb000c7802 */ /* 0x001fe20000000f00 */
[----:B------:R-:W-:Y:S02]  /*0c90*/  BSSY.RECONVERGENT B1, `(.L_x_316) ;  /* 0x0000019000017945 */ /* 0x000fe40003800200 */
[----:B--2---:R-:W-:Y:S01]  /*0ca0*/  DFMA R6, -R26, R8, 1 ;  /* 0x3ff000001a06742b */ /* 0x004fe20000000108 */
[----:B---3--:R-:W-:-:S07]  /*0cb0*/  UPRMT UR4, UR4, 0x8880, URZ ;  /* 0x0000888004047896 */ /* 0x008fce00080000ff */
[----:B------:R-:W-:Y:S01]  /*0cc0*/  DFMA R10, R6, R6, R6 ;  /* 0x00000006060a722b */ /* 0x000fe20000000006 */
[----:B------:R-:W-:Y:S01]  /*0cd0*/  ISETP.NE.AND P0, PT, RZ, UR4, PT ;  /* 0x00000004ff007c0c */ /* 0x000fe2000bf05270 */
[----:B------:R-:W0:Y:S03]  /*0ce0*/  I2F.F64 R6, R5 ;  /* 0x0000000500067312 */ /* 0x000e260000201c00 */
[----:B------:R-:W-:Y:S01]  /*0cf0*/  FSEL R13, -R12, 2.3926990032196044922, !P0 ;  /* 0x401921fb0c0d7808 */ /* 0x000fe20004000100 */
[----:B------:R-:W-:Y:S02]  /*0d00*/  IMAD.MOV.U32 R12, RZ, RZ, 0x54442d18 ;  /* 0x54442d18ff0c7424 */ /* 0x000fe400078e00ff */
        /* <DEDUP_REMOVED lines=14> */
[----:B-1----:R-:W-:Y:S05]  /*0df0*/  CALL.REL.NOINC `($__internal_8_$__cuda_sm20_div_rn_f64_full) ;  /* 0x0000002000587944 */ /* 0x002fea0003c00000 */
[----:B------:R-:W-:Y:S01]  /*0e00*/  MOV R10, R8 ;  /* 0x00000008000a7202 */ /* 0x000fe20000000f00 */
[----:B------:R-:W-:-:S07]  /*0e10*/  IMAD.MOV.U32 R11, RZ, RZ, R9 ;  /* 0x000000ffff0b7224 */ /* 0x000fce00078e0009 */
.L_x_317:
[----:B------:R-:W-:Y:S05]  /*0e20*/  BSYNC.RECONVERGENT B1 ;  /* 0x0000000000017941 */ /* 0x000fea0003800200 */
.L_x_316:
        /* <DEDUP_REMOVED lines=13> */
[----:B------:R-:W-:Y:S05]  /*0f00*/  @!P0 BRA `(.L_x_320) ;  /* 0x0000000000c08947 */ /* 0x000fea0003800000 */
[----:B------:R-:W0:Y:S01]  /*0f10*/  LDC.64 R6, c[0x4][RZ] ;  /* 0x01000000ff067b82 */ /* 0x000e220000000a00 */
[----:B------:R-:W-:Y:S01]  /*0f20*/  SHF.L.U32 R9, R10, 0x8, RZ ;  /* 0x000000080a097819 */ /* 0x000fe200000006ff */
[----:B------:R-:W-:Y:S01]  /*0f30*/  IMAD.MOV.U32 R8, RZ, RZ, RZ ;  /* 0x000000ffff087224 */ /* 0x000fe200078e00ff */
[----:B------:R-:W-:Y:S01]  /*0f40*/  UMOV UR4, URZ ;  /* 0x000000ff00047c82 */ /* 0x000fe20008000000 */
[----:B------:R-:W-:Y:S01]  /*0f50*/  IMAD.MOV.U32 R11, RZ, RZ, RZ ;  /* 0x000000ffff0b7224 */ /* 0x000fe200078e00ff */
[----:B------:R-:W-:-:S07]  /*0f60*/  LOP3.LUT R19, R9, 0x80000000, RZ, 0xfc, !PT ;  /* 0x8000000009137812 */ /* 0x000fce00078efcff */
.L_x_321:
[----:B0-----:R-:W-:-:S06]  /*0f70*/  IMAD.WIDE.U32 R12, R11, 0x4, R6 ;  /* 0x000000040b0c7825 */ /* 0x001fcc00078e0006 */
[----:B--2---:R-:W2:Y:S01]  /*0f80*/  LDG.E.CONSTANT R12, desc[UR12][R12.64] ;  /* 0x0000000c0c0c7981 */ /* 0x004ea2000c1e9900 */
[C---:B------:R-:W-:Y:S01]  /*0f90*/  IMAD R9, R11.reuse, 0x4, R1 ;  /* 0x000000040b097824 */ /* 0x040fe200078e0201 */
[----:B------:R-:W-:-:S04]  /*0fa0*/  IADD3 R11, PT, PT, R11, 0x1, RZ ;  /* 0x000000010b0b7810 */ /* 0x000fc80007ffe0ff */
        /* <DEDUP_REMOVED lines=13> */
[----:B--2---:R-:W2:Y:S04]  /*1080*/  LDL R9, [R12+0x18] ;  /* 0x000018000c097983 */ /* 0x004ea80000100800 */
[----:B------:R-:W2:Y:S04]  /*1090*/  LDL R6, [R12+0x14] ;  /* 0x000014000c067983 */ /* 0x000ea80000100800 */
[----:B------:R-:W3:Y:S01]  /*10a0*/  @P0 LDL R7, [R12+0x10] ;  /* 0x000010000c070983 */ /* 0x000ee20000100800 */
[----:B------:R-:W-:Y:S01]  /*10b0*/  LOP3.LUT R11, R11, 0x1f, RZ, 0xc0, !PT ;  /* 0x0000001f0b0b7812 */ /* 0x000fe200078ec0ff */
[----:B------:R-:W-:Y:S01]  /*10c0*/  UMOV UR4, 0x54442d19 ;  /* 0x54442d1900047882 */ /* 0x000fe20000000000 */
[----:B------:R-:W-:-:S02]  /*10d0*/  UMOV UR5, 0x3bf921fb ;  /* 0x3bf921fb00057882 */ /* 0x000fc40000000000 */
[-C--:B--2---:R-:W-:Y:S02]  /*10e0*/  @P0 SHF.L.W.U32.HI R9, R6, R11.reuse, R9 ;  /* 0x0000000b06090219 */ /* 0x084fe40000010e09 */
[----:B---3--:R-:W-:Y:S02]  /*10f0*/  @P0 SHF.L.W.U32.HI R6, R7, R11, R6 ;  /* 0x0000000b07060219 */ /* 0x008fe40000010e06 */
[--C-:B0-----:R-:W-:Y:S02]  /*1100*/  SHF.R.U32.HI R8, RZ, 0x1e, R9.reuse ;  /* 0x0000001eff087819 */ /* 0x101fe40000011609 */
[C---:B------:R-:W-:Y:S01]  /*1110*/  SHF.L.W.U32.HI R11, R6.reuse, 0x2, R9 ;  /* 0x00000002060b7819 */ /* 0x040fe20000010e09 */
[----:B------:R-:W-:Y:S01]  /*1120*/  IMAD.SHL.U32 R6, R6, 0x4, RZ ;  /* 0x0000000406067824 */ /* 0x000fe200078e00ff */
[----:B------:R-:W-:Y:S02]  /*1130*/  ISETP.GE.AND P0, PT, R10, RZ, PT ;  /* 0x000000ff0a00720c */ /* 0x000fe40003f06270 */
[----:B------:R-:W-:-:S02]  /*1140*/  SHF.R.S32.HI R7, RZ, 0x1f, R11 ;  /* 0x0000001fff077819 */ /* 0x000fc4000001140b */
[----:B------:R-:W-:Y:S02]  /*1150*/  LEA.HI R9, R11, R8, RZ, 0x1 ;  /* 0x000000080b097211 */ /* 0x000fe400078f08ff */
[C---:B------:R-:W-:Y:S02]  /*1160*/  LOP3.LUT R6, R7.reuse, R6, RZ, 0x3c, !PT ;  /* 0x0000000607067212 */ /* 0x040fe400078e3cff */
[----:B------:R-:W-:Y:S01]  /*1170*/  LOP3.LUT R7, R7, R11, RZ, 0x3c, !PT ;  /* 0x0000000b07077212 */ /* 0x000fe200078e3cff */
[----:B------:R-:W-:Y:S01]  /*1180*/  IMAD.MOV R8, RZ, RZ, -R9 ;  /* 0x000000ffff087224 */ /* 0x000fe200078e0a09 */
[----:B------:R-:W-:-:S04]  /*1190*/  LOP3.LUT R14, R11, R10, RZ, 0x3c, !PT ;  /* 0x0000000a0b0e7212 */ /* 0x000fc800078e3cff */
[----:B------:R-:W0:Y:S01]  /*11a0*/  I2F.F64.S64 R6, R6 ;  /* 0x0000000600067312 */ /* 0x000e220000301c00 */
[----:B------:R-:W-:Y:S02]  /*11b0*/  ISETP.GE.AND P1, PT, R14, RZ, PT ;  /* 0x000000ff0e00720c */ /* 0x000fe40003f26270 */
[----:B------:R-:W-:Y:S01]  /*11c0*/  @!P0 MOV R9, R8 ;  /* 0x0000000800098202 */ /* 0x000fe20000000f00 */
[----:B0-----:R-:W-:-:S10]  /*11d0*/  DMUL R12, R6, UR4 ;  /* 0x00000004060c7c28 */ /* 0x001fd40008000000 */
[----:B------:R-:W0:Y:S02]  /*11e0*/  F2F.F32.F64 R12, R12 ;  /* 0x0000000c000c7310 */ /* 0x000e240000301000 */
[----:B0-----:R-:W-:Y:S01]  /*11f0*/  FSEL R7, -R12, R12, !P1 ;  /* 0x0000000c0c077208 */ /* 0x001fe20004800100 */
[----:B------:R-:W-:Y:S06]  /*1200*/  BRA `(.L_x_319) ;  /* 0x0000000000087947 */ /* 0x000fec0003800000 */
.L_x_320:
[----:B------:R-:W-:Y:S01]  /*1210*/  FMUL R7, RZ, R10 ;  /* 0x0000000aff077220 */ /* 0x000fe20000400000 */
[----:B------:R-:W-:-:S07]  /*1220*/  IMAD.MOV.U32 R9, RZ, RZ, RZ ;  /* 0x000000ffff097224 */ /* 0x000fce00078e00ff */
.L_x_319:
[----:B------:R-:W-:Y:S05]  /*1230*/  BSYNC.RECONVERGENT B1 ;  /* 0x0000000000017941 */ /* 0x000fea0003800200 */
.L_x_318:
[----:B------:R-:W-:Y:S02]  /*1240*/  IMAD.MOV.U32 R14, RZ, RZ, 0x37cbac00 ;  /* 0x37cbac00ff0e7424 */ /* 0x000fe400078e00ff */
[----:B------:R-:W-:Y:S01]  /*1250*/  FMUL R6, R7, R7 ;  /* 0x0000000707067220 */ /* 0x000fe20000400000 */
[----:B------:R-:W-:Y:S01]  /*1260*/  LOP3.LUT R11, R9, 0x1, RZ, 0xc0, !PT ;  /* 0x00000001090b7812 */ /* 0x000fe200078ec0ff */
[----:B------:R-:W-:Y:S01]  /*1270*/  IMAD.MOV.U32 R15, RZ, RZ, 0x3c0885e4 ;  /* 0x3c0885e4ff0f7424 */ /* 0x000fe200078e00ff */
[----:B------:R-:W-:Y:S01]  /*1280*/  BSSY.RECONVERGENT B1, `(.L_x_322) ;  /* 0x0000045000017945 */ /* 0x000fe20003800200 */
[----:B------:R-:W-:Y:S01]  /*1290*/  FFMA R8, R6, R14, -0.0013887860113754868507 ;  /* 0xbab607ed06087423 */ /* 0x000fe2000000000e */
[----:B------:R-:W-:Y:S01]  /*12a0*/  ISETP.NE.U32.AND P0, PT, R11, 0x1, PT ;  /* 0x000000010b00780c */ /* 0x000fe20003f05070 */
[----:B------:R-:W-:Y:S01]  /*12b0*/  IMAD.MOV.U32 R16, RZ, RZ, 0x3e2aaaa8 ;  /* 0x3e2aaaa8ff107424 */ /* 0x000fe200078e00ff */
[----:B------:R-:W-:Y:S02]  /*12c0*/  IADD3 R11, PT, PT, R9, 0x1, RZ ;  /* 0x00000001090b7810 */ /* 0x000fe40007ffe0ff */
[----:B------:R-:W-:-:S02]  /*12d0*/  FSEL R9, R8, -0.00019574658654164522886, P0 ;  /* 0xb94d415308097808 */ /* 0x000fc40000000000 */
[----:B------:R-:W-:Y:S02]  /*12e0*/  FSEL R13, R15, 0.041666727513074874878, !P0 ;  /* 0x3d2aaabb0f0d7808 */ /* 0x000fe40004000000 */
[----:B------:R-:W-:Y:S02]  /*12f0*/  LOP3.LUT P1, RZ, R11, 0x2, RZ, 0xc0, !PT ;  /* 0x000000020bff7812 */ /* 0x000fe4000782c0ff */
[----:B------:R-:W-:Y:S01]  /*1300*/  FSEL R11, R7, 1, !P0 ;  /* 0x3f800000070b7808 */ /* 0x000fe20004000000 */
[----:B------:R-:W-:Y:S01]  /*1310*/  FFMA R9, R6, R9, R13 ;  /* 0x0000000906097223 */ /* 0x000fe2000000000d */
[----:B------:R-:W-:Y:S02]  /*1320*/  FSEL R12, -R16, -0.4999999701976776123, !P0 ;  /* 0xbeffffff100c7808 */ /* 0x000fe40004000100 */
[----:B------:R-:W-:Y:S01]  /*1330*/  FSETP.GE.AND P0, PT, |R10|, 105615, PT ;  /* 0x47ce47800a00780b */ /* 0x000fe20003f06200 */
[C---:B------:R-:W-:Y:S02]  /*1340*/  FFMA R8, R6.reuse, R11, RZ ;  /* 0x0000000b06087223 */ /* 0x040fe400000000ff */
[----:B------:R-:W-:-:S04]  /*1350*/  FFMA R9, R6, R9, R12 ;  /* 0x0000000906097223 */ /* 0x000fc8000000000c */
[----:B------:R-:W-:-:S04]  /*1360*/  FFMA R11, R8, R9, R11 ;  /* 0x00000009080b7223 */ /* 0x000fc8000000000b */
[----:B------:R-:W-:Y:S02]  /*1370*/  @P1 FADD R11, RZ, -R11 ;  /* 0x8000000bff0b1221 */ /* 0x000fe40000000000 */
[----:B------:R-:W-:Y:S05]  /*1380*/  @!P0 BRA `(.L_x_323) ;  /* 0x0000000000d08947 */ /* 0x000fea0003800000 */
[----:B------:R-:W-:-:S13]  /*1390*/  FSETP.NEU.AND P0, PT, |R10|, +INF , PT ;  /* 0x7f8000000a00780b */ /* 0x000fda0003f0d200 */
[----:B------:R-:W-:Y:S05]  /*13a0*/  @!P0 BRA `(.L_x_324) ;  /* 0x0000000000c08947 */ /* 0x000fea0003800000 */
[----:B------:R-:W0:Y:S01]  /*13b0*/  LDC.64 R6, c[0x4][RZ] ;  /* 0x01000000ff067b82 */ /* 0x000e220000000a00 */
[----:B------:R-:W-:Y:S02]  /*13c0*/  IMAD.SHL.U32 R8, R10, 0x100, RZ ;  /* 0x000001000a087824 */ /* 0x000fe400078e00ff */
[----:B------:R-:W-:Y:S02]  /*13d0*/  HFMA2 R5, -RZ, RZ, 0, 0 ;  /* 0x00000000ff057431 */ /* 0x000fe400000001ff */
[----:B------:R-:W-:Y:S01]  /*13e0*/  IMAD.MOV.U32 R17, RZ, RZ, RZ ;  /* 0x000000ffff117224 */ /* 0x000fe200078e00ff */
[----:B------:R-:W-:Y:S01]  /*13f0*/  UMOV UR4, URZ ;  /* 0x000000ff00047c82 */ /* 0x000fe20008000000 */
[----:B------:R-:W-:-:S07]  /*1400*/  LOP3.LUT R25, R8, 0x80000000, RZ, 0xfc, !PT ;  /* 0x8000000008197812 */ /* 0x000fce00078efcff */
.L_x_325:
[----:B0-----:R-:W-:-:S06]  /*1410*/  IMAD.WIDE.U32 R8, R5, 0x4, R6 ;  /* 0x0000000405087825 */ /* 0x001fcc00078e0006 */
[----:B--2---:R-:W2:Y:S01]  /*1420*/  LDG.E.CONSTANT R8, desc[UR12][R8.64] ;  /* 0x0000000c08087981 */ /* 0x004ea2000c1e9900 */
        /* <DEDUP_REMOVED lines=11> */
[----:B------:R-:W-:Y:S02]  /*14e0*/  LOP3.LUT P0, RZ, R5, 0x1f, RZ, 0xc0, !PT ;  /* 0x0000001f05ff7812 */ /* 0x000fe4000780c0ff */
[----:B------:R-:W-:-:S04]  /*14f0*/  IADD3 R6, PT, PT, R6, -0x80, RZ ;  /* 0xffffff8006067810 */ /* 0x000fc80007ffe0ff */
        /* <DEDUP_REMOVED lines=15> */
[----:B0-----:R-:W-:Y:S02]  /*15f0*/  LEA.HI R17, R5, R12, RZ, 0x1 ;  /* 0x0000000c05117211 */ /* 0x001fe400078f08ff */
[C---:B------:R-:W-:Y:S02]  /*1600*/  LOP3.LUT R6, R8.reuse, R7, RZ, 0x3c, !PT ;  /* 0x0000000708067212 */ /* 0x040fe400078e3cff */
[----:B------:R-:W-:-:S02]  /*1610*/  LOP3.LUT R7, R8, R5, RZ, 0x3c, !PT ;  /* 0x0000000508077212 */ /* 0x000fc400078e3cff */
[----:B------:R-:W-:Y:S01]  /*1620*/  LOP3.LUT R10, R5, R10, RZ, 0x3c, !PT ;  /* 0x0000000a050a7212 */ /* 0x000fe200078e3cff */
[----:B------:R-:W-:-:S03]  /*1630*/  IMAD.MOV R5, RZ, RZ, -R17 ;  /* 0x000000ffff057224 */ /* 0x000fc600078e0a11 */
[----:B------:R-:W0:Y:S01]  /*1640*/  I2F.F64.S64 R6, R6 ;  /* 0x0000000600067312 */ /* 0x000e220000301c00 */
[----:B------:R-:W-:Y:S02]  /*1650*/  ISETP.GE.AND P0, PT, R10, RZ, PT ;  /* 0x000000ff0a00720c */ /* 0x000fe40003f06270 */
[----:B------:R-:W-:Y:S01]  /*1660*/  @!P1 MOV R17, R5 ;  /* 0x0000000500119202 */ /* 0x000fe20000000f00 */
[----:B0-----:R-:W-:-:S10]  /*1670*/  DMUL R8, R6, UR4 ;  /* 0x0000000406087c28 */ /* 0x001fd40008000000 */
[----:B------:R-:W0:Y:S02]  /*1680*/  F2F.F32.F64 R8, R8 ;  /* 0x0000000800087310 */ /* 0x000e240000301000 */
[----:B0-----:R-:W-:Y:S01]  /*1690*/  FSEL R5, -R8, R8, !P0 ;  /* 0x0000000808057208 */ /* 0x001fe20004000100 */
[----:B------:R-:W-:Y:S06]  /*16a0*/  BRA `(.L_x_323) ;  /* 0x0000000000087947 */ /* 0x000fec0003800000 */
.L_x_324:
[----:B------:R-:W-:Y:S01]  /*16b0*/  FMUL R5, RZ, R10 ;  /* 0x0000000aff057220 */ /* 0x000fe20000400000 */
[----:B------:R-:W-:-:S07]  /*16c0*/  IMAD.MOV.U32 R17, RZ, RZ, RZ ;  /* 0x000000ffff117224 */ /* 0x000fce00078e00ff */
.L_x_323:
[----:B------:R-:W-:Y:S05]  /*16d0*/  BSYNC.RECONVERGENT B1 ;  /* 0x0000000000017941 */ /* 0x000fea0003800200 */
.L_x_322:
[----:B------:R-:W0:Y:S01]  /*16e0*/  S2UR UR5, SR_CgaCtaId ;  /* 0x00000000000579c3 */ /* 0x000e220000008800 */
[----:B------:R-:W-:Y:S01]  /*16f0*/  UMOV UR4, 0x400 ;  /* 0x0000040000047882 */ /* 0x000fe20000000000 */
[----:B------:R-:W-:Y:S01]  /*1700*/  FMUL R8, R5, R5 ;  /* 0x0000000505087220 */ /* 0x000fe20000400000 */
[C---:B------:R-:W-:Y:S02]  /*1710*/  LOP3.LUT R10, R17.reuse, 0x1, RZ, 0xc0, !PT ;  /* 0x00000001110a7812 */ /* 0x040fe400078ec0ff */
[----:B------:R-:W-:Y:S01]  /*1720*/  LOP3.LUT P1, RZ, R17, 0x2, RZ, 0xc0, !PT ;  /* 0x0000000211ff7812 */ /* 0x000fe2000782c0ff */
[----:B------:R-:W-:Y:S01]  /*1730*/  FFMA R14, R8, R14, -0.0013887860113754868507 ;  /* 0xbab607ed080e7423 */ /* 0x000fe2000000000e */
[----:B------:R-:W-:-:S04]  /*1740*/  ISETP.NE.U32.AND P0, PT, R10, 0x1, PT ;  /* 0x000000010a00780c */ /* 0x000fc80003f05070 */
[----:B------:R-:W-:Y:S02]  /*1750*/  FSEL R15, R15, 0.041666727513074874878, P0 ;  /* 0x3d2aaabb0f0f7808 */ /* 0x000fe40000000000 */
[----:B------:R-:W-:Y:S02]  /*1760*/  FSEL R13, R14, -0.00019574658654164522886, !P0 ;  /* 0xb94d41530e0d7808 */ /* 0x000fe40004000000 */
[----:B------:R-:W-:Y:S02]  /*1770*/  FSEL R16, -R16, -0.4999999701976776123, P0 ;  /* 0xbeffffff10107808 */ /* 0x000fe40000000100 */
[----:B------:R-:W-:Y:S01]  /*1780*/  FSEL R5, R5, 1, P0 ;  /* 0x3f80000005057808 */ /* 0x000fe20000000000 */
[----:B------:R-:W-:-:S04]  /*1790*/  FFMA R13, R8, R13, R15 ;  /* 0x0000000d080d7223 */ /* 0x000fc8000000000f */
[C---:B------:R-:W-:Y:S01]  /*17a0*/  FFMA R13, R8.reuse, R13, R16 ;  /* 0x0000000d080d7223 */ /* 0x040fe20000000010 */
[----:B------:R-:W-:Y:S01]  /*17b0*/  FFMA R8, R8, R5, RZ ;  /* 0x0000000508087223 */ /* 0x000fe200000000ff */
[----:B0-----:R-:W-:-:S03]  /*17c0*/  ULEA UR4, UR5, UR4, 0x18 ;  /* 0x0000000405047291 */ /* 0x001fc6000f8ec0ff */
[----:B------:R-:W-:-:S03]  /*17d0*/  FFMA R5, R8, R13, R5 ;  /* 0x0000000d08057223 */ /* 0x000fc60000000005 */
[----:B------:R-:W-:Y:S02]  /*17e0*/  IMAD.U32 R9, RZ, RZ, UR4 ;  /* 0x00000004ff097e24 */ /* 0x000fe4000f8e00ff */
[----:B------:R-:W-:-:S03]  /*17f0*/  @P1 FADD R5, RZ, -R5 ;  /* 0x80000005ff051221 */ /* 0x000fc60000000000 */
[C---:B------:R-:W-:Y:S01]  /*1800*/  LEA R6, R24.reuse, R9, 0x3 ;  /* 0x0000000918067211 */ /* 0x040fe200078e18ff */
[----:B------:R-:W-:-:S05]  /*1810*/  VIADD R24, R24, 0x1 ;  /* 0x0000000118187836 */ /* 0x000fca0000000000 */
[----:B------:R-:W0:Y:S01]  /*1820*/  LDS.64 R6, [R6] ;  /* 0x0000000006067984 */ /* 0x000e220000000a00 */
[----:B------:R-:W-:Y:S01]  /*1830*/  ISETP.NE.AND P0, PT, R24, UR14, PT ;  /* 0x0000000e18007c0c */ /* 0x000fe2000bf05270 */
[C---:B0-----:R-:W-:Y:S01]  /*1840*/  FMUL R8, R5.reuse, R7 ;  /* 0x0000000705087220 */ /* 0x041fe20000400000 */
[----:B------:R-:W-:-:S03]  /*1850*/  FMUL R10, R5, R6 ;  /* 0x00000006050a7220 */ /* 0x000fc60000400000 */
[C---:B------:R-:W-:Y:S01]  /*1860*/  FFMA R5, R11.reuse, R6, -R8 ;  /* 0x000000060b057223 */ /* 0x040fe20000000808 */
[----:B------:R-:W-:-:S03]  /*1870*/  FFMA R10, R11, R7, R10 ;  /* 0x000000070b0a7223 */ /* 0x000fc6000000000a */
[----:B------:R-:W-:Y:S01]  /*1880*/  FADD R20, R5, R20 ;  /* 0x0000001405147221 */ /* 0x000fe20000000000 */
[----:B------:R-:W-:-:S03]  /*1890*/  FADD R21, R10, R21 ;  /* 0x000000150a157221 */ /* 0x000fc60000000000 */
[----:B------:R-:W-:Y:S05]  /*18a0*/  @P0 BRA `(.L_x_326) ;  /* 0xfffffff000e40947 */ /* 0x000fea000383ffff */
[----:B------:R-:W-:Y:S01]  /*18b0*/  IMAD R5, R23, 0x8, R0 ;  /* 0x0000000817057824 */ /* 0x000fe200078e0200 */
[----:B-1----:R-:W-:-:S04]  /*18c0*/  IADD3 R23, PT, PT, R22, R23, RZ ;  /* 0x0000001716177210 */ /* 0x002fc80007ffe0ff */
[----:B------:R3:W-:Y:S01]  /*18d0*/  STS.64 [R5], R20 ;  /* 0x0000001405007388 */ /* 0x0007e20000000a00 */
[----:B------:R-:W-:-:S13]  /*18e0*/  ISETP.GE.AND P0, PT, R23, UR14, PT ;  /* 0x0000000e17007c0c */ /* 0x000fda000bf06270 */
[----:B---3--:R-:W-:Y:S05]  /*18f0*/  @!P0 BRA `(.L_x_327) ;  /* 0xfffffff000c88947 */ /* 0x008fea000383ffff */
.L_x_312:
[----:B------:R-:W-:Y:S05]  /*1900*/  BSYNC.RECONVERGENT B0 ;  /* 0x0000000000007941 */ /* 0x000fea0003800200 */
.L_x_311:
[----:B------:R-:W-:Y:S01]  /*1910*/  BAR.SYNC.DEFER_BLOCKING 0x0 ;  /* 0x0000000000007b1d */ /* 0x000fe20000010000 */
[----:B------:R-:W-:-:S05]  /*1920*/  ISETP.GE.AND P1, PT, R4, UR14, PT ;  /* 0x0000000e04007c0c */ /* 0x000fca000bf26270 */
[----:B------:R-:W-:Y:S08]  /*1930*/  BSSY.RECONVERGENT B0, `(.L_x_328) ;  /* 0x0000011000007945 */ /* 0x000ff00003800200 */
[----:B------:R-:W-:Y:S05]  /*1940*/  @P1 BRA `(.L_x_329) ;  /* 0x00000000003c1947 */ /* 0x000fea0003800000 */
[----:B------:R-:W1:Y:S01]  /*1950*/  LDC R16, c[0x0][0x360] ;  /* 0x0000d800ff107b82 */ /* 0x000e620000000800 */
[----:B------:R-:W-:-:S07]  /*1960*/  IMAD.MOV.U32 R5, RZ, RZ, R4 ;  /* 0x000000ffff057224 */ /* 0x000fce00078e0004 */
[----:B------:R-:W3:Y:S02]  /*1970*/  LDC.64 R6, c[0x0][0x3a0] ;  /* 0x0000e800ff067b82 */ /* 0x000ee40000000a00 */
.L_x_330:
[----:B0--3--:R-:W-:-:S06]  /*1980*/  IMAD.WIDE R10, R5, 0x8, R6 ;  /* 0x00000008050a7825 */ /* 0x009fcc00078e0206 */
[----:B------:R-:W3:Y:S01]  /*1990*/  LDG.E.64.CONSTANT R10, desc[UR12][R10.64] ;  /* 0x0000000c0a0a7981 */ /* 0x000ee2000c1e9b00 */
[----:B----4-:R-:W-:Y:S01]  /*19a0*/  IMAD R8, R5, 0x8, R0 ;  /* 0x0000000805087824 */ /* 0x010fe200078e0200 */
[----:B-1----:R-:W-:-:S04]  /*19b0*/  IADD3 R5, PT, PT, R16, R5, RZ ;  /* 0x0000000510057210 */ /* 0x002fc80007ffe0ff */
[----:B------:R-:W3:Y:S01]  /*19c0*/  LDS.64 R12, [R8] ;  /* 0x00000000080c7984 */ /* 0x000ee20000000a00 */
[----:B------:R-:W-:Y:S01]  /*19d0*/  ISETP.GE.AND P0, PT, R5, UR14, PT ;  /* 0x0000000e05007c0c */ /* 0x000fe2000bf06270 */
[-C--:B---3--:R-:W-:Y:S01]  /*19e0*/  FMUL R15, R13, R11.reuse ;  /* 0x0000000b0d0f7220 */ /* 0x088fe20000400000 */
[----:B------:R-:W-:-:S03]  /*19f0*/  FMUL R14, R12, R11 ;  /* 0x0000000b0c0e7220 */ /* 0x000fc60000400000 */
[-C--:B------:R-:W-:Y:S01]  /*1a00*/  FFMA R12, R12, R10.reuse, -R15 ;  /* 0x0000000a0c0c7223 */ /* 0x080fe2000000080f */
[----:B------:R-:W-:-:S05]  /*1a10*/  FFMA R13, R13, R10, R14 ;  /* 0x0000000a0d0d7223 */ /* 0x000fca000000000e */
[----:B------:R4:W-:Y:S02]  /*1a20*/  STS.64 [R8], R12 ;  /* 0x0000000c08007388 */ /* 0x0009e40000000a00 */
[----:B------:R-:W-:Y:S05]  /*1a30*/  @!P0 BRA `(.L_x_330) ;  /* 0xfffffffc00d08947 */ /* 0x000fea000383ffff */
.L_x_329:
[----:B------:R-:W-:Y:S05]  /*1a40*/  BSYNC.RECONVERGENT B0 ;  /* 0x0000000000007941 */ /* 0x000fea0003800200 */
.L_x_328:
[----:B------:R-:W-:Y:S06]  /*1a50*/  BAR.SYNC.DEFER_BLOCKING 0x0 ;  /* 0x0000000000007b1d */ /* 0x000fec0000010000 */
[----:B------:R-:W-:Y:S04]  /*1a60*/  BSSY.RECONVERGENT B0, `(.L_x_331) ;  /* 0x00000f7000007945 */ /* 0x000fe80003800200 */
[----:B------:R-:W-:Y:S05]  /*1a70*/  @P1 BRA `(.L_x_332) ;  /* 0x0000000c00d41947 */ /* 0x000fea0003800000 */
[----:B------:R-:W-:Y:S01]  /*1a80*/  I2FP.F32.U32 R5, UR14 ;  /* 0x0000000e00057c45 */ /* 0x000fe20008201000 */
[----:B------:R-:W1:Y:S04]  /*1a90*/  LDC R7, c[0x0][0x3a8] ;  /* 0x0000ea00ff077b82 */ /* 0x000e680000000800 */
[----:B------:R-:W-:-:S05]  /*1aa0*/  VIADD R6, R5, 0x1800000 ;  /* 0x0180000005067836 */ /* 0x000fca0000000000 */
[----:B------:R-:W-:-:S04]  /*1ab0*/  LOP3.LUT R6, R6, 0x7f800000, RZ, 0xc0, !PT ;  /* 0x7f80000006067812 */ /* 0x000fc800078ec0ff */
[----:B------:R-:W-:Y:S02]  /*1ac0*/  ISETP.GT.U32.AND P0, PT, R6, 0x1ffffff, PT ;  /* 0x01ffffff0600780c */ /* 0x000fe40003f04070 */
[----:B-1----:R-:W-:-:S11]  /*1ad0*/  ISETP.GE.AND P3, PT, R7, 0x2, PT ;  /* 0x000000020700780c */ /* 0x002fd60003f66270 */
[----:B------:R-:W-:Y:S05]  /*1ae0*/  @P0 BRA `(.L_x_333) ;  /* 0x0000000000100947 */ /* 0x000fea0003800000 */
[----:B----4-:R-:W-:-:S07]  /*1af0*/  MOV R8, 0x1b10 ;  /* 0x00001b1000087802 */ /* 0x010fce0000000f00 */
[----:B0-2---:R-:W-:Y:S05]  /*1b00*/  CALL.REL.NOINC `($__internal_9_$__cuda_sm20_rcp_rn_f32_slowpath) ;  /* 0x0000001800a07944 */ /* 0x005fea0003c00000 */
[----:B------:R-:W-:Y:S01]  /*1b10*/  IMAD.MOV.U32 R22, RZ, RZ, R7 ;  /* 0x000000ffff167224 */ /* 0x000fe200078e0007 */
[----:B------:R-:W-:Y:S06]  /*1b20*/  BRA `(.L_x_334) ;  /* 0x0000000000107947 */ /* 0x000fec0003800000 */
.L_x_333:
[----:B------:R-:W1:Y:S02]  /*1b30*/  MUFU.RCP R22, R5 ;  /* 0x0000000500167308 */ /* 0x000e640000001000 */
[----:B-1----:R-:W-:-:S04]  /*1b40*/  FFMA R6, R5, R22, -1 ;  /* 0xbf80000005067423 */ /* 0x002fc80000000016 */
[----:B------:R-:W-:-:S04]  /*1b50*/  FADD.FTZ R7, -R6, -RZ ;  /* 0x800000ff06077221 */ /* 0x000fc80000010100 */
[----:B------:R-:W-:-:S07]  /*1b60*/  FFMA R22, R22, R7, R22 ;  /* 0x0000000716167223 */ /* 0x000fce0000000016 */
.L_x_334:
[----:B------:R-:W1:Y:S01]  /*1b70*/  LDC R23, c[0x0][0x360] ;  /* 0x0000d800ff177b82 */ /* 0x000e620000000800 */
[----:B------:R-:W-:Y:S05]  /*1b80*/  @!P3 BRA `(.L_x_335) ;  /* 0x0000000c0060b947 */ /* 0x000fea0003800000 */
[----:B------:R-:W3:Y:S01]  /*1b90*/  I2F.F64.U32 R20, UR14 ;  /* 0x0000000e00147d12 */ /* 0x000ee20008201800 */
[----:B------:R-:W-:Y:S01]  /*1ba0*/  BSSY.RECONVERGENT B1, `(.L_x_336) ;  /* 0x00000d5000017945 */ /* 0x000fe20003800200 */
[----:B------:R-:W-:-:S07]  /*1bb0*/  MOV R24, R4 ;  /* 0x0000000400187202 */ /* 0x000fce0000000f00 */
.L_x_348:
[----:B------:R-:W-:Y:S01]  /*1bc0*/  IMAD.MOV.U32 R25, RZ, RZ, RZ ;  /* 0x000000ffff197224 */ /* 0x000fe200078e00ff */
[----:B------:R-:W-:-:S07]  /*1bd0*/  CS2R R26, SRZ ;  /* 0x00000000001a7805 */ /* 0x000fce000001ff00 */
.L_x_347:
[----:B0--3--:R-:W0:Y:S01]  /*1be0*/  MUFU.RCP64H R11, R21 ;  /* 0x00000015000b7308 */ /* 0x009e220000001800 */
[----:B------:R-:W-:Y:S01]  /*1bf0*/  IMAD.MOV.U32 R10, RZ, RZ, 0x1 ;  /* 0x00000001ff0a7424 */ /* 0x000fe200078e00ff */
[----:B------:R-:W3:Y:S01]  /*1c00*/  LDCU.U8 UR4, c[0x0][0x3b0] ;  /* 0x00007600ff0477ac */ /* 0x000ee20008000000 */
[----:B------:R-:W-:Y:S01]  /*1c10*/  IADD3 R5, PT, PT, RZ, -R25, RZ ;  /* 0x80000019ff057210 */ /* 0x000fe20007ffe0ff */
[----:B------:R-:W-:Y:S04]  /*1c20*/  BSSY.RECONVERGENT B2, `(.L_x_337) ;  /* 0x0000019000027945 */ /* 0x000fe80003800200 */
[----:B------:R-:W-:-:S04]  /*1c30*/  IMAD R5, R5, R24, RZ ;  /* 0x0000001805057224 */ /* 0x000fc800078e02ff */
[----:B----4-:R-:W4:Y:S01]  /*1c40*/  I2F.F64 R12, R5 ;  /* 0x00000005000c7312 */ /* 0x010f220000201c00 */
[----:B0-----:R-:W-:Y:S01]  /*1c50*/  DFMA R6, -R20, R10, 1 ;  /* 0x3ff000001406742b */ /* 0x001fe2000000010a */
[----:B---3--:R-:W-:-:S07]  /*1c60*/  UPRMT UR4, UR4, 0x8880, URZ ;  /* 0x0000888004047896 */ /* 0x008fce00080000ff */
[----:B------:R-:W-:Y:S01]  /*1c70*/  DFMA R6, R6, R6, R6 ;  /* 0x000000060606722b */ /* 0x000fe20000000006 */
[----:B------:R-:W-:-:S07]  /*1c80*/  ISETP.NE.AND P0, PT, RZ, UR4, PT ;  /* 0x00000004ff007c0c */ /* 0x000fce000bf05270 */
[----:B------:R-:W-:Y:S01]  /*1c90*/  DFMA R10, R10, R6, R10 ;  /* 0x000000060a0a722b */ /* 0x000fe2000000000a */
[----:B------:R-:W-:-:S05]  /*1ca0*/  IMAD.MOV.U32 R6, RZ, RZ, 0x401921fb ;  /* 0x401921fbff067424 */ /* 0x000fca00078e00ff */
[----:B------:R-:W-:Y:S02]  /*1cb0*/  FSEL R7, -R6, 2.3926990032196044922, !P0 ;  /* 0x401921fb06077808 */ /* 0x000fe40004000100 */
[----:B------:R-:W-:Y:S01]  /*1cc0*/  DFMA R8, -R20, R10, 1 ;  /* 0x3ff000001408742b */ /* 0x000fe2000000010a */
[----:B------:R-:W-:-:S06]  /*1cd0*/  IMAD.MOV.U32 R6, RZ, RZ, 0x54442d18 ;  /* 0x54442d18ff067424 */ /* 0x000fcc00078e00ff */
[----:B----4-:R-:W-:Y:S02]  /*1ce0*/  DMUL R6, R12, R6 ;  /* 0x000000060c067228 */ /* 0x010fe40000000000 */
[----:B------:R-:W-:-:S08]  /*1cf0*/  DFMA R8, R10, R8, R10 ;  /* 0x000000080a08722b */ /* 0x000fd0000000000a */
[----:B------:R-:W-:Y:S01]  /*1d00*/  DMUL R12, R8, R6 ;  /* 0x00000006080c7228 */ /* 0x000fe20000000000 */
[----:B------:R-:W-:-:S07]  /*1d10*/  FSETP.GEU.AND P1, PT, |R7|, 6.5827683646048100446e-37, PT ;  /* 0x036000000700780b */ /* 0x000fce0003f2e200 */
[----:B------:R-:W-:-:S08]  /*1d20*/  DFMA R10, -R20, R12, R6 ;  /* 0x0000000c140a722b */ /* 0x000fd00000000106 */
[----:B------:R-:W-:-:S10]  /*1d30*/  DFMA R8, R8, R10, R12 ;  /* 0x0000000a0808722b */ /* 0x000fd4000000000c */
[----:B------:R-:W-:-:S05]  /*1d40*/  FFMA R5, RZ, R21, R9 ;  /* 0x00000015ff057223 */ /* 0x000fca0000000009 */
[----:B------:R-:W-:-:S13]  /*1d50*/  FSETP.GT.AND P0, PT, |R5|, 1.469367938527859385e-39, PT ;  /* 0x001000000500780b */ /* 0x000fda0003f04200 */
[----:B------:R-:W-:Y:S05]  /*1d60*/  @P0 BRA P1, `(.L_x_338) ;  /* 0x0000000000100947 */ /* 0x000fea0000800000 */
[----:B------:R-:W-:Y:S01]  /*1d70*/  MOV R9, R20 ;  /* 0x0000001400097202 */ /* 0x000fe20000000f00 */
[----:B------:R-:W-:Y:S01]  /*1d80*/  IMAD.MOV.U32 R8, RZ, RZ, R21 ;  /* 0x000000ffff087224 */ /* 0x000fe200078e0015 */
[----:B------:R-:W-:-:S07]  /*1d90*/  MOV R5, 0x1db0 ;  /* 0x00001db000057802 */ /* 0x000fce0000000f00 */
[----:B-12---:R-:W-:Y:S05]  /*1da0*/  CALL.REL.NOINC `($__internal_8_$__cuda_sm20_div_rn_f64_full) ;  /* 0x00000010006c7944 */ /* 0x006fea0003c00000 */
.L_x_338:
[----:B------:R-:W-:Y:S05]  /*1db0*/  BSYNC.RECONVERGENT B2 ;  /* 0x0000000000027941 */ /* 0x000fea0003800200 */
.L_x_337:
        /* <DEDUP_REMOVED lines=9> */
[----:B------:R-:W-:-:S05]  /*1e50*/  FFMA R12, R12, -5.3903029534742383927e-15, R7 ;  /* 0xa7c234c50c0c7823 */ /* 0x000fca0000000007 */
[----:B------:R-:W-:Y:S01]  /*1e60*/  MOV R14, R12 ;  /* 0x0000000c000e7202 */ /* 0x000fe20000000f00 */
[----:B------:R-:W-:Y:S06]  /*1e70*/  @!P0 BRA `(.L_x_340) ;  /* 0x0000000000e08947 */ /* 0x000fec0003800000 */
[----:B------:R-:W-:-:S13]  /*1e80*/  FSETP.NEU.AND P0, PT, |R11|, +INF , PT ;  /* 0x7f8000000b00780b */ /* 0x000fda0003f0d200 */
[----:B------:R-:W-:Y:S05]  /*1e90*/  @!P0 BRA `(.L_x_341) ;  /* 0x0000000000d08947 */ /* 0x000fea0003800000 */
[----:B------:R-:W-:Y:S01]  /*1ea0*/  IMAD.SHL.U32 R5, R11, 0x100, RZ ;  /* 0x000001000b057824 */ /* 0x000fe200078e00ff */
[----:B------:R-:W0:Y:S01]  /*1eb0*/  LDCU.64 UR16, c[0x4][URZ] ;  /* 0x01000000ff1077ac */ /* 0x000e220008000a00 */
[----:B------:R-:W-:-:S03]  /*1ec0*/  IMAD.MOV.U32 R9, RZ, RZ, RZ ;  /* 0x000000ffff097224 */ /* 0x000fc600078e00ff */
[----:B------:R-:W-:Y:S01]  /*1ed0*/  LOP3.LUT R15, R5, 0x80000000, RZ, 0xfc, !PT ;  /* 0x80000000050f7812 */ /* 0x000fe200078efcff */
[----:B------:R-:W-:Y:S01]  /*1ee0*/  UMOV UR5, URZ ;  /* 0x000000ff00057c82 */ /* 0x000fe20008000000 */
[----:B------:R-:W-:Y:S01]  /*1ef0*/  UMOV UR4, URZ ;  /* 0x000000ff00047c82 */ /* 0x000fe20008000000 */
[----:B------:R-:W-:-:S05]  /*1f00*/  UMOV UR10, UR11 ;  /* 0x0000000b000a7c82 */ /* 0x000fca0008000000 */
.L_x_342:
[----:B0-----:R-:W-:Y:S01]  /*1f10*/  MOV R6, UR16 ;  /* 0x0000001000067c02 */ /* 0x001fe20008000f00 */
[----:B------:R-:W-:-:S05]  /*1f20*/  IMAD.U32 R7, RZ, RZ, UR17 ;  /* 0x00000011ff077e24 */ /* 0x000fca000f8e00ff */
[----:B---3--:R-:W3:Y:S01]  /*1f30*/  LDG.E.CONSTANT R6, desc[UR12][R6.64] ;  /* 0x0000000c06067981 */ /* 0x008ee2000c1e9900 */
[----:B------:R-:W-:Y:S02]  /*1f40*/  UIADD3 UR16, UP0, UPT, UR16, 0x4, URZ ;  /* 0x0000000410107890 */ /* 0x000fe4000ff1e0ff */
[----:B------:R-:W-:Y:S02]  /*1f50*/  UIADD3 UR4, UPT, UPT, UR4, 0x1, URZ ;  /* 0x0000000104047890 */ /* 0x000fe4000fffe0ff */
[----:B------:R-:W-:Y:S02]  /*1f60*/  UIADD3.X UR17, UPT, UPT, URZ, UR17, URZ, UP0, !UPT ;  /* 0x00000011ff117290 */ /* 0x000fe400087fe4ff */
[----:B------:R-:W-:Y:S01]  /*1f70*/  UISETP.NE.AND UP0, UPT, UR4, 0x6, UPT ;  /* 0x000000060400788c */ /* 0x000fe2000bf05270 */
[----:B---3--:R-:W-:-:S03]  /*1f80*/  IMAD.WIDE.U32 R6, R6, R15, RZ ;  /* 0x0000000f06067225 */ /* 0x008fc600078e00ff */
[----:B------:R-:W-:-:S04]  /*1f90*/  IADD3 R5, P0, PT, R6, R9, RZ ;  /* 0x0000000906057210 */ /* 0x000fc80007f1e0ff */
[----:B------:R-:W-:Y:S01]  /*1fa0*/  IADD3.X R9, PT, PT, R7, UR5, RZ, P0, !PT ;  /* 0x0000000507097c10 */ /* 0x000fe200087fe4ff */
[----:B------:R3:W-:Y:S01]  /*1fb0*/  STL [UR10], R5 ;  /* 0x00000005ff007987 */ /* 0x0007e2000810080a */
[----:B------:R-:W-:Y:S01]  /*1fc0*/  UIADD3 UR10, UPT, UPT, UR10, 0x4, URZ ;  /* 0x000000040a0a7890 */ /* 0x000fe2000fffe0ff */
[----:B------:R-:W-:Y:S11]  /*1fd0*/  BRA.U UP0, `(.L_x_342) ;  /* 0xfffffffd00cc7547 */ /* 0x000ff6000b83ffff */
[----:B------:R-:W-:Y:S01]  /*1fe0*/  SHF.R.U32.HI R8, RZ, 0x17, R11 ;  /* 0x00000017ff087819 */ /* 0x000fe2000001160b */
[----:B------:R0:W-:Y:S03]  /*1ff0*/  STL [R1+0x18], R9 ;  /* 0x0000180901007387 */ /* 0x0001e60000100800 */
[C---:B---3--:R-:W-:Y:S02]  /*2000*/  LOP3.LUT R5, R8.reuse, 0xe0, RZ, 0xc0, !PT ;  /* 0x000000e008057812 */ /* 0x048fe400078ec0ff */
        /* <DEDUP_REMOVED lines=13> */
[C---:B------:R-:W-:Y:S02]  /*20e0*/  SHF.L.W.U32.HI R8, R6.reuse, 0x2, R5 ;  /* 0x0000000206087819 */ /* 0x040fe40000010e05 */
[----:B------:R-:W-:Y:S02]  /*20f0*/  SHF.L.U32 R6, R6, 0x2, RZ ;  /* 0x0000000206067819 */ /* 0x000fe400000006ff */
[----:B------:R-:W-:-:S02]  /*2100*/  SHF.R.S32.HI R7, RZ, 0x1f, R8 ;  /* 0x0000001fff077819 */ /* 0x000fc40000011408 */
[----:B------:R-:W-:Y:S02]  /*2110*/  SHF.R.U32.HI R5, RZ, 0x1e, R5 ;  /* 0x0000001eff057819 */ /* 0x000fe40000011605 */
[C---:B------:R-:W-:Y:S02]  /*2120*/  LOP3.LUT R6, R7.reuse, R6, RZ, 0x3c, !PT ;  /* 0x0000000607067212 */ /* 0x040fe400078e3cff */
[----:B------:R-:W-:Y:S02]  /*2130*/  LOP3.LUT R7, R7, R8, RZ, 0x3c, !PT ;  /* 0x0000000807077212 */ /* 0x000fe400078e3cff */
[C---:B------:R-:W-:Y:S02]  /*2140*/  LEA.HI R10, R8.reuse, R5, RZ, 0x1 ;  /* 0x00000005080a7211 */ /* 0x040fe400078f08ff */
[----:B0-----:R-:W-:Y:S02]  /*2150*/  LOP3.LUT R9, R8, R11, RZ, 0x3c, !PT ;  /* 0x0000000b08097212 */ /* 0x001fe400078e3cff */
[----:B------:R-:W0:Y:S01]  /*2160*/  I2F.F64.S64 R6, R6 ;  /* 0x0000000600067312 */ /* 0x000e220000301c00 */
[----:B------:R-:W-:Y:S01]  /*2170*/  IMAD.MOV R5, RZ, RZ, -R10 ;  /* 0x000000ffff057224 */ /* 0x000fe200078e0a0a */
[----:B------:R-:W-:-:S03]  /*2180*/  ISETP.GE.AND P1, PT, R9, RZ, PT ;  /* 0x000000ff0900720c */ /* 0x000fc60003f26270 */
[----:B------:R-:W-:Y:S01]  /*2190*/  @!P0 IMAD.MOV.U32 R10, RZ, RZ, R5 ;  /* 0x000000ffff0a8224 */ /* 0x000fe200078e0005 */
[----:B0-----:R-:W-:-:S06]  /*21a0*/  DMUL R6, R6, UR4 ;  /* 0x0000000406067c28 */ /* 0x001fcc0008000000 */
[----:B------:R-:W0:Y:S02]  /*21b0*/  F2F.F32.F64 R14, R6 ;  /* 0x00000006000e7310 */ /* 0x000e240000301000 */
[----:B0-----:R-:W-:Y:S01]  /*21c0*/  FSEL R14, -R14, R14, !P1 ;  /* 0x0000000e0e0e7208 */ /* 0x001fe20004800100 */
[----:B------:R-:W-:Y:S06]  /*21d0*/  BRA `(.L_x_340) ;  /* 0x0000000000087947 */ /* 0x000fec0003800000 */
.L_x_341:
[----:B------:R-:W-:Y:S01]  /*21e0*/  FMUL R14, RZ, R11 ;  /* 0x0000000bff0e7220 */ /* 0x000fe20000400000 */
[----:B------:R-:W-:-:S07]  /*21f0*/  MOV R10, RZ ;  /* 0x000000ff000a7202 */ /* 0x000fce0000000f00 */
.L_x_340:
[----:B------:R-:W-:Y:S05]  /*2200*/  BSYNC.RECONVERGENT B2 ;  /* 0x0000000000027941 */ /* 0x000fea0003800200 */
.L_x_339:
[----:B------:R-:W-:Y:S01]  /*2210*/  LOP3.LUT R8, R10, 0x1, RZ, 0xc0, !PT ;  /* 0x000000010a087812 */ /* 0x000fe200078ec0ff */
[----:B------:R-:W-:Y:S02]  /*2220*/  IMAD.MOV.U32 R5, RZ, RZ, 0x37cbac00 ;  /* 0x37cbac00ff057424 */ /* 0x000fe400078e00ff */
[----:B------:R-:W-:Y:S01]  /*2230*/  FMUL R6, R14, R14 ;  /* 0x0000000e0e067220 */ /* 0x000fe20000400000 */
[----:B------:R-:W-:Y:S01]  /*2240*/  IADD3 R10, PT, PT, R10, 0x1, RZ ;  /* 0x000000010a0a7810 */ /* 0x000fe20007ffe0ff */
[----:B------:R-:W-:Y:S01]  /*2250*/  IMAD.MOV.U32 R9, RZ, RZ, 0x3e2aaaa8 ;  /* 0x3e2aaaa8ff097424 */ /* 0x000fe200078e00ff */
[----:B------:R-:W-:Y:S01]  /*2260*/  ISETP.NE.U32.AND P0, PT, R8, 0x1, PT ;  /* 0x000000010800780c */ /* 0x000fe20003f05070 */
[----:B------:R-:W-:Y:S01]  /*2270*/  FFMA R7, R6, R5, -0.0013887860113754868507 ;  /* 0xbab607ed06077423 */ /* 0x000fe20000000005 */
[----:B------:R-:W-:Y:S01]  /*2280*/  IMAD.MOV.U32 R8, RZ, RZ, 0x3c0885e4 ;  /* 0x3c0885e4ff087424 */ /* 0x000fe200078e00ff */
[----:B------:R-:W-:Y:S01]  /*2290*/  LOP3.LUT P1, RZ, R10, 0x2, RZ, 0xc0, !PT ;  /* 0x000000020aff7812 */ /* 0x000fe2000782c0ff */
[----:B------:R-:W-:Y:S01]  /*22a0*/  BSSY.RECONVERGENT B2, `(.L_x_343) ;  /* 0x0000040000027945 */ /* 0x000fe20003800200 */
[----:B------:R-:W-:-:S02]  /*22b0*/  FSEL R10, R14, 1, !P0 ;  /* 0x3f8000000e0a7808 */ /* 0x000fc40004000000 */
[----:B------:R-:W-:Y:S02]  /*22c0*/  FSEL R7, R7, -0.00019574658654164522886, P0 ;  /* 0xb94d415307077808 */ /* 0x000fe40000000000 */
[----:B------:R-:W-:Y:S02]  /*22d0*/  FSEL R15, R8, 0.041666727513074874878, !P0 ;  /* 0x3d2aaabb080f7808 */ /* 0x000fe40004000000 */
[----:B------:R-:W-:Y:S02]  /*22e0*/  FSEL R14, -R9, -0.4999999701976776123, !P0 ;  /* 0xbeffffff090e7808 */ /* 0x000fe40004000100 */
[----:B------:R-:W-:Y:S01]  /*22f0*/  FSETP.GE.AND P0, PT, |R11|, 105615, PT ;  /* 0x47ce47800b00780b */ /* 0x000fe20003f06200 */
[C---:B------:R-:W-:Y:S01]  /*2300*/  FFMA R15, R6.reuse, R7, R15 ;  /* 0x00000007060f7223 */ /* 0x040fe2000000000f */
[----:B------:R-:W-:-:S03]  /*2310*/  FFMA R7, R6, R10, RZ ;  /* 0x0000000a06077223 */ /* 0x000fc600000000ff */
[----:B------:R-:W-:-:S04]  /*2320*/  FFMA R14, R6, R15, R14 ;  /* 0x0000000f060e7223 */ /* 0x000fc8000000000e */
[----:B------:R-:W-:-:S04]  /*2330*/  FFMA R10, R7, R14, R10 ;  /* 0x0000000e070a7223 */ /* 0x000fc8000000000a */
[----:B------:R-:W-:Y:S01]  /*2340*/  @P1 FADD R10, RZ, -R10 ;  /* 0x8000000aff0a1221 */ /* 0x000fe20000000000 */
[----:B------:R-:W-:Y:S06]  /*2350*/  @!P0 BRA `(.L_x_344) ;  /* 0x0000000000d08947 */ /* 0x000fec0003800000 */
[----:B------:R-:W-:-:S13]  /*2360*/  FSETP.NEU.AND P0, PT, |R11|, +INF , PT ;  /* 0x7f8000000b00780b */ /* 0x000fda0003f0d200 */
[----:B------:R-:W-:Y:S05]  /*2370*/  @!P0 BRA `(.L_x_345) ;  /* 0x0000000000c08947 */ /* 0x000fea0003800000 */
[----:B------:R-:W-:Y:S02]  /*2380*/  IMAD.SHL.U32 R12, R11, 0x100, RZ ;  /* 0x000001000b0c7824 */ /* 0x000fe400078e00ff */
[----:B------:R-:W-:Y:S02]  /*2390*/  HFMA2 R13, -RZ, RZ, 0, 0 ;  /* 0x00000000ff0d7431 */ /* 0x000fe400000001ff */
[----:B------:R-:W-:Y:S01]  /*23a0*/  IMAD.MOV.U32 R14, RZ, RZ, RZ ;  /* 0x000000ffff0e7224 */ /* 0x000fe200078e00ff */
[----:B------:R-:W-:Y:S01]  /*23b0*/  UMOV UR4, URZ ;  /* 0x000000ff00047c82 */ /* 0x000fe20008000000 */
[----:B------:R-:W-:-:S07]  /*23c0*/  LOP3.LUT R12, R12, 0x80000000, RZ, 0xfc, !PT ;  /* 0x800000000c0c7812 */ /* 0x000fce00078efcff */
.L_x_346:
[----:B0-----:R-:W0:Y:S02]  /*23d0*/  LDC.64 R6, c[0x4][RZ] ;  /* 0x01000000ff067b82 */ /* 0x001e240000000a00 */
[----:B0-----:R-:W-:-:S06]  /*23e0*/  IMAD.WIDE.U32 R6, R14, 0x4, R6 ;  /* 0x000000040e067825 */ /* 0x001fcc00078e0006 */
[----:B------:R-:W3:Y:S01]  /*23f0*/  LDG.E.CONSTANT R7, desc[UR12][R6.64] ;  /* 0x0000000c06077981 */ /* 0x000ee2000c1e9900 */
[C---:B------:R-:W-:Y:S01]  /*2400*/  IMAD R15, R14.reuse, 0x4, R1 ;  /* 0x000000040e0f7824 */ /* 0x040fe200078e0201 */
[----:B------:R-:W-:-:S04]  /*2410*/  IADD3 R14, PT, PT, R14, 0x1, RZ ;  /* 0x000000010e0e7810 */ /* 0x000fc80007ffe0ff */
        /* <DEDUP_REMOVED lines=13> */
[----:B------:R-:W4:Y:S04]  /*24f0*/  LDL R12, [R16+0x18] ;  /* 0x00001800100c7983 */ /* 0x000f280000100800 */
[----:B------:R-:W4:Y:S04]  /*2500*/  LDL R7, [R16+0x14] ;  /* 0x0000140010077983 */ /* 0x000f280000100800 */
[----:B------:R-:W5:Y:S01]  /*2510*/  @P0 LDL R6, [R16+0x10] ;  /* 0x0000100010060983 */ /* 0x000f620000100800 */
[----:B------:R-:W-:Y:S01]  /*2520*/  LOP3.LUT R14, R14, 0x1f, RZ, 0xc0, !PT ;  /* 0x0000001f0e0e7812 */ /* 0x000fe200078ec0ff */
[----:B------:R-:W-:Y:S01]  /*2530*/  UMOV UR4, 0x54442d19 ;  /* 0x54442d1900047882 */ /* 0x000fe20000000000 */
[----:B------:R-:W-:Y:S01]  /*2540*/  UMOV UR5, 0x3bf921fb ;  /* 0x3bf921fb00057882 */ /* 0x000fe20000000000 */
[----:B------:R-:W-:-:S02]  /*2550*/  ISETP.GE.AND P1, PT, R11, RZ, PT ;  /* 0x000000ff0b00720c */ /* 0x000fc40003f26270 */
[-C--:B----4-:R-:W-:Y:S02]  /*2560*/  @P0 SHF.L.W.U32.HI R12, R7, R14.reuse, R12 ;  /* 0x0000000e070c0219 */ /* 0x090fe40000010e0c */
[----:B-----5:R-:W-:Y:S02]  /*2570*/  @P0 SHF.L.W.U32.HI R7, R6, R14, R7 ;  /* 0x0000000e06070219 */ /* 0x020fe40000010e07 */
[--C-:B---3--:R-:W-:Y:S02]  /*2580*/  SHF.R.U32.HI R13, RZ, 0x1e, R12.reuse ;  /* 0x0000001eff0d7819 */ /* 0x108fe4000001160c */
[C---:B------:R-:W-:Y:S01]  /*2590*/  SHF.L.W.U32.HI R14, R7.reuse, 0x2, R12 ;  /* 0x00000002070e7819 */ /* 0x040fe20000010e0c */
[----:B------:R-:W-:-:S03]  /*25a0*/  IMAD.SHL.U32 R7, R7, 0x4, RZ ;  /* 0x0000000407077824 */ /* 0x000fc600078e00ff */
[----:B------:R-:W-:Y:S02]  /*25b0*/  SHF.R.S32.HI R15, RZ, 0x1f, R14 ;  /* 0x0000001fff0f7819 */ /* 0x000fe4000001140e */
[C---:B------:R-:W-:Y:S02]  /*25c0*/  LOP3.LUT R11, R14.reuse, R11, RZ, 0x3c, !PT ;  /* 0x0000000b0e0b7212 */ /* 0x040fe400078e3cff */
[C---:B------:R-:W-:Y:S02]  /*25d0*/  LOP3.LUT R6, R15.reuse, R7, RZ, 0x3c, !PT ;  /* 0x000000070f067212 */ /* 0x040fe400078e3cff */
[----:B------:R-:W-:Y:S02]  /*25e0*/  LOP3.LUT R7, R15, R14, RZ, 0x3c, !PT ;  /* 0x0000000e0f077212 */ /* 0x000fe400078e3cff */
[----:B------:R-:W-:Y:S02]  /*25f0*/  LEA.HI R13, R14, R13, RZ, 0x1 ;  /* 0x0000000d0e0d7211 */ /* 0x000fe400078f08ff */
[----:B------:R-:W-:-:S02]  /*2600*/  ISETP.GE.AND P0, PT, R11, RZ, PT ;  /* 0x000000ff0b00720c */ /* 0x000fc40003f06270 */
[----:B------:R-:W0:Y:S01]  /*2610*/  I2F.F64.S64 R6, R6 ;  /* 0x0000000600067312 */ /* 0x000e220000301c00 */
[----:B------:R-:W-:-:S05]  /*2620*/  IADD3 R11, PT, PT, -R13, RZ, RZ ;  /* 0x000000ff0d0b7210 */ /* 0x000fca0007ffe1ff */
[----:B------:R-:W-:Y:S01]  /*2630*/  @!P1 IMAD.MOV.U32 R13, RZ, RZ, R11 ;  /* 0x000000ffff0d9224 */ /* 0x000fe200078e000b */
[----:B0-----:R-:W-:-:S06]  /*2640*/  DMUL R6, R6, UR4 ;  /* 0x0000000406067c28 */ /* 0x001fcc0008000000 */
[----:B------:R-:W0:Y:S02]  /*2650*/  F2F.F32.F64 R15, R6 ;  /* 0x00000006000f7310 */ /* 0x000e240000301000 */
[----:B0-----:R-:W-:Y:S01]  /*2660*/  FSEL R12, -R15, R15, !P0 ;  /* 0x0000000f0f0c7208 */ /* 0x001fe20004000100 */
[----:B------:R-:W-:Y:S06]  /*2670*/  BRA `(.L_x_344) ;  /* 0x0000000000087947 */ /* 0x000fec0003800000 */
.L_x_345:
[----:B------:R-:W-:Y:S01]  /*2680*/  FMUL R12, RZ, R11 ;  /* 0x0000000bff0c7220 */ /* 0x000fe20000400000 */
[----:B------:R-:W-:-:S07]  /*2690*/  IMAD.MOV.U32 R13, RZ, RZ, RZ ;  /* 0x000000ffff0d7224 */ /* 0x000fce00078e00ff */
.L_x_344:
[----:B------:R-:W-:Y:S05]  /*26a0*/  BSYNC.RECONVERGENT B2 ;  /* 0x0000000000027941 */ /* 0x000fea0003800200 */
.L_x_343:
[----:B------:R-:W-:Y:S01]  /*26b0*/  LEA R6, R25, R0, 0x3 ;  /* 0x0000000019067211 */ /* 0x000fe200078e18ff */
[----:B------:R-:W-:Y:S01]  /*26c0*/  FMUL R11, R12, R12 ;  /* 0x0000000c0c0b7220 */ /* 0x000fe20000400000 */
[----:B------:R-:W-:Y:S01]  /*26d0*/  LOP3.LUT R14, R13, 0x1, RZ, 0xc0, !PT ;  /* 0x000000010d0e7812 */ /* 0x000fe200078ec0ff */
[----:B------:R-:W-:Y:S01]  /*26e0*/  VIADD R25, R25, 0x1 ;  /* 0x0000000119197836 */ /* 0x000fe20000000000 */
[----:B------:R-:W-:Y:S01]  /*26f0*/  LOP3.LUT P1, RZ, R13, 0x2, RZ, 0xc0, !PT ;  /* 0x000000020dff7812 */ /* 0x000fe2000782c0ff */
[----:B------:R-:W-:Y:S01]  /*2700*/  FFMA R5, R11, R5, -0.0013887860113754868507 ;  /* 0xbab607ed0b057423 */ /* 0x000fe20000000005 */
[----:B------:R-:W0:Y:S01]  /*2710*/  LDS.64 R6, [R6] ;  /* 0x0000000006067984 */ /* 0x000e220000000a00 */
[----:B------:R-:W-:-:S04]  /*2720*/  ISETP.NE.U32.AND P0, PT, R14, 0x1, PT ;  /* 0x000000010e00780c */ /* 0x000fc80003f05070 */
[----:B------:R-:W-:Y:S02]  /*2730*/  FSEL R14, R8, 0.041666727513074874878, P0 ;  /* 0x3d2aaabb080e7808 */ /* 0x000fe40000000000 */
[----:B------:R-:W-:Y:S02]  /*2740*/  FSEL R8, R5, -0.00019574658654164522886, !P0 ;  /* 0xb94d415305087808 */ /* 0x000fe40004000000 */
[----:B------:R-:W-:Y:S02]  /*2750*/  FSEL R9, -R9, -0.4999999701976776123, P0 ;  /* 0xbeffffff09097808 */ /* 0x000fe40000000100 */
[----:B------:R-:W-:Y:S01]  /*2760*/  FSEL R12, R12, 1, P0 ;  /* 0x3f8000000c0c7808 */ /* 0x000fe20000000000 */
[----:B------:R-:W-:Y:S01]  /*2770*/  FFMA R8, R11, R8, R14 ;  /* 0x000000080b087223 */ /* 0x000fe2000000000e */
[----:B------:R-:W-:-:S03]  /*2780*/  ISETP.NE.AND P0, PT, R25, UR14, PT ;  /* 0x0000000e19007c0c */ /* 0x000fc6000bf05270 */
        /* <DEDUP_REMOVED lines=8> */
[----:B------:R-:W-:Y:S01]  /*2810*/  FADD R26, R5, R26 ;  /* 0x0000001a051a7221 */ /* 0x000fe20000000000 */
[----:B------:R-:W-:Y:S01]  /*2820*/  FADD R27, R8, R27 ;  /* 0x0000001b081b7221 */ /* 0x000fe20000000000 */
[----:B------:R-:W-:Y:S06]  /*2830*/  @P0 BRA `(.L_x_347) ;  /* 0xfffffff000e80947 */ /* 0x000fec000383ffff */
[----:B------:R-:W0:Y:S01]  /*2840*/  S2UR UR5, SR_CgaCtaId ;  /* 0x00000000000579c3 */ /* 0x000e220000008800 */
[----:B------:R-:W-:Y:S01]  /*2850*/  UMOV UR4, 0x400 ;  /* 0x0000040000047882 */ /* 0x000fe20000000000 */
[-C--:B------:R-:W-:Y:S01]  /*2860*/  FMUL R26, R26, R22.reuse ;  /* 0x000000161a1a7220 */ /* 0x080fe20000400000 */
[----:B------:R-:W-:Y:S01]  /*2870*/  FMUL R27, R27, R22 ;  /* 0x000000161b1b7220 */ /* 0x000fe20000400000 */
[----:B0-----:R-:W-:-:S06]  /*2880*/  ULEA UR4, UR5, UR4, 0x18 ;  /* 0x0000000405047291 */ /* 0x001fcc000f8ec0ff */
[----:B------:R-:W-:-:S05]  /*2890*/  IMAD.U32 R9, RZ, RZ, UR4 ;  /* 0x00000004ff097e24 */ /* 0x000fca000f8e00ff */
[----:B------:R-:W-:Y:S01]  /*28a0*/  LEA R5, R24, R9, 0x3 ;  /* 0x0000000918057211 */ /* 0x000fe200078e18ff */
[----:B-1----:R-:W-:-:S04]  /*28b0*/  IMAD.IADD R24, R23, 0x1, R24 ;  /* 0x0000000117187824 */ /* 0x002fc800078e0218 */
[----:B------:R0:W-:Y:S01]  /*28c0*/  STS.64 [R5], R26 ;  /* 0x0000001a05007388 */ /* 0x0001e20000000a00 */
[----:B------:R-:W-:-:S13]  /*28d0*/  ISETP.GE.AND P0, PT, R24, UR14, PT ;  /* 0x0000000e18007c0c */ /* 0x000fda000bf06270 */
[----:B0-----:R-:W-:Y:S05]  /*28e0*/  @!P0 BRA `(.L_x_348) ;  /* 0xfffffff000b48947 */ /* 0x001fea000383ffff */
[----:B------:R-:W-:Y:S05]  /*28f0*/  BSYNC.RECONVERGENT B1 ;  /* 0x0000000000017941 */ /* 0x000fea0003800200 */
.L_x_336:
[----:B------:R-:W-:Y:S05]  /*2900*/  BRA `(.L_x_332) ;  /* 0x0000000000307947 */ /* 0x000fea0003800000 */
.L_x_335:
[----:B------:R-:W3:Y:S01]  /*2910*/  S2UR UR5, SR_CgaCtaId ;  /* 0x00000000000579c3 */ /* 0x000ee20000008800 */
[----:B------:R-:W-:Y:S01]  /*2920*/  UMOV UR4, 0x400 ;  /* 0x0000040000047882 */ /* 0x000fe20000000000 */
[----:B------:R-:W-:Y:S02]  /*2930*/  IMAD.MOV.U32 R0, RZ, RZ, R4 ;  /* 0x000000ffff007224 */ /* 0x000fe400078e0004 */
[----:B------:R-:W-:Y:S01]  /*2940*/  FMUL R6, RZ, R22 ;  /* 0x00000016ff067220 */ /* 0x000fe20000400000 */
[----:B---3--:R-:W-:-:S06]  /*2950*/  ULEA UR4, UR5, UR4, 0x18 ;  /* 0x0000000405047291 */ /* 0x008fcc000f8ec0ff */
[----:B------:R-:W-:-:S07]  /*2960*/  MOV R9, UR4 ;  /* 0x0000000400097c02 */ /* 0x000fce0008000f00 */
.L_x_349:
[----:B---3--:R-:W-:Y:S01]  /*2970*/  IMAD R5, R0, 0x8, R9 ;  /* 0x0000000800057824 */ /* 0x008fe200078e0209 */
[----:B-1----:R-:W-:Y:S01]  /*2980*/  IADD3 R0, PT, PT, R23, R0, RZ ;  /* 0x0000000017007210 */ /* 0x002fe20007ffe0ff */
[----:B------:R-:W-:-:S03]  /*2990*/  IMAD.MOV.U32 R7, RZ, RZ, R6 ;  /* 0x000000ffff077224 */ /* 0x000fc600078e0006 */
[----:B------:R-:W-:Y:S02]  /*29a0*/  ISETP.GE.AND P0, PT, R0, UR14, PT ;  /* 0x0000000e00007c0c */ /* 0x000fe4000bf06270 */
[----:B------:R3:W-:Y:S11]  /*29b0*/  STS.64 [R5], R6 ;  /* 0x0000000605007388 */ /* 0x0007f60000000a00 */
[----:B------:R-:W-:Y:S05]  /*29c0*/  @!P0 BRA `(.L_x_349) ;  /* 0xfffffffc00e88947 */ /* 0x000fea000383ffff */
.L_x_332:
[----:B------:R-:W-:Y:S05]  /*29d0*/  BSYNC.RECONVERGENT B0 ;  /* 0x0000000000007941 */ /* 0x000fea0003800200 */
.L_x_331:
[----:B------:R-:W-:Y:S01]  /*29e0*/  BAR.SYNC.DEFER_BLOCKING 0x0 ;  /* 0x0000000000007b1d */ /* 0x000fe20000010000 */
[----:B------:R-:W-:-:S05]  /*29f0*/  ISETP.GE.AND P0, PT, R4, UR14, PT ;  /* 0x0000000e04007c0c */ /* 0x000fca000bf06270 */
[----:B------:R-:W-:Y:S08]  /*2a00*/  BSSY.RECONVERGENT B0, `(.L_x_350) ;  /* 0x000003a000007945 */ /* 0x000ff00003800200 */
[----:B------:R-:W-:Y:S05]  /*2a10*/  @P0 BRA `(.L_x_351) ;  /* 0x0000000000e00947 */ /* 0x000fea0003800000 */
[----:B0-----:R-:W-:Y:S01]  /*2a20*/  IMAD.U32 R10, RZ, RZ, UR8 ;  /* 0x00000008ff0a7e24 */ /* 0x001fe2000f8e00ff */
[----:B------:R-:W0:Y:S01]  /*2a30*/  LDCU.U8 UR4, c[0x0][0x3b0] ;  /* 0x00007600ff0477ac */ /* 0x000e220008000000 */
[----:B------:R-:W-:-:S06]  /*2a40*/  IMAD.U32 R11, RZ, RZ, UR9 ;  /* 0x00000009ff0b7e24 */ /* 0x000fcc000f8e00ff */
[----:B------:R-:W5:Y:S01]  /*2a50*/  LDG.E.64.CONSTANT R10, desc[UR12][R10.64] ;  /* 0x0000000c0a0a7981 */ /* 0x000f62000c1e9b00 */
[----:B------:R-:W1:Y:S01]  /*2a60*/  LDC R0, c[0x0][0x360] ;  /* 0x0000d800ff007b82 */ /* 0x000e620000000800 */
[----:B0-----:R-:W-:-:S04]  /*2a70*/  UPRMT UR4, UR4, 0x8880, URZ ;  /* 0x0000888004047896 */ /* 0x001fc800080000ff */
[----:B------:R-:W-:-:S09]  /*2a80*/  UISETP.NE.AND UP0, UPT, UR4, URZ, UPT ;  /* 0x000000ff0400728c */ /* 0x000fd2000bf05270 */
[----:B------:R-:W-:Y:S05]  /*2a90*/  BRA.U !UP0, `(.L_x_352) ;  /* 0x0000000108887547 */ /* 0x000fea000b800000 */
[----:B------:R-:W3:Y:S02]  /*2aa0*/  LDCU UR4, c[0x0][0x3a8] ;  /* 0x00007500ff0477ac */ /* 0x000ee40008000800 */
[----:B---3--:R-:W-:-:S04]  /*2ab0*/  I2FP.F32.S32 R5, UR4 ;  /* 0x0000000400057c45 */ /* 0x008fc80008201400 */
[----:B------:R-:W-:-:S04]  /*2ac0*/  IADD3 R6, PT, PT, R5, 0x1800000, RZ ;  /* 0x0180000005067810 */ /* 0x000fc80007ffe0ff */
[----:B------:R-:W-:-:S04]  /*2ad0*/  LOP3.LUT R6, R6, 0x7f800000, RZ, 0xc0, !PT ;  /* 0x7f80000006067812 */ /* 0x000fc800078ec0ff */
[----:B------:R-:W-:-:S13]  /*2ae0*/  ISETP.GT.U32.AND P0, PT, R6, 0x1ffffff, PT ;  /* 0x01ffffff0600780c */ /* 0x000fda0003f04070 */
[----:B------:R-:W-:Y:S05]  /*2af0*/  @P0 BRA `(.L_x_353) ;  /* 0x0000000000100947 */ /* 0x000fea0003800000 */
[----:B----4-:R-:W-:-:S07]  /*2b00*/  MOV R8, 0x2b20 ;  /* 0x00002b2000087802 */ /* 0x010fce0000000f00 */
[----:B-12--5:R-:W-:Y:S05]  /*2b10*/  CALL.REL.NOINC `($__internal_9_$__cuda_sm20_rcp_rn_f32_slowpath) ;  /* 0x00000008009c7944 */ /* 0x026fea0003c00000 */
[----:B------:R-:W-:Y:S01]  /*2b20*/  IMAD.MOV.U32 R14, RZ, RZ, R7 ;  /* 0x000000ffff0e7224 */ /* 0x000fe200078e0007 */
[----:B------:R-:W-:Y:S06]  /*2b30*/  BRA `(.L_x_354) ;  /* 0x0000000000107947 */ /* 0x000fec0003800000 */
.L_x_353:
[----:B------:R-:W0:Y:S02]  /*2b40*/  MUFU.RCP R14, R5 ;  /* 0x00000005000e7308 */ /* 0x000e240000001000 */
[----:B0-----:R-:W-:-:S04]  /*2b50*/  FFMA R6, R5, R14, -1 ;  /* 0xbf80000005067423 */ /* 0x001fc8000000000e */
[----:B------:R-:W-:-:S04]  /*2b60*/  FADD.FTZ R7, -R6, -RZ ;  /* 0x800000ff06077221 */ /* 0x000fc80000010100 */
[----:B------:R-:W-:-:S07]  /*2b70*/  FFMA R14, R14, R7, R14 ;  /* 0x000000070e0e7223 */ /* 0x000fce000000000e */
.L_x_354:
[----:B------:R-:W0:Y:S01]  /*2b80*/  S2R R9, SR_CgaCtaId ;  /* 0x0000000000097919 */ /* 0x000e220000008800 */
[----:B------:R-:W3:Y:S01]  /*2b90*/  LDC.64 R6, c[0x0][0x398] ;  /* 0x0000e600ff067b82 */ /* 0x000ee20000000a00 */
[----:B----4-:R-:W-:Y:S01]  /*2ba0*/  MOV R8, 0x400 ;  /* 0x0000040000087802 */ /* 0x010fe20000000f00 */
[----:B------:R-:W-:-:S03]  /*2bb0*/  IMAD.MOV.U32 R5, RZ, RZ, R4 ;  /* 0x000000ffff057224 */ /* 0x000fc600078e0004 */
[----:B0-----:R-:W-:-:S07]  /*2bc0*/  LEA R16, R9, R8, 0x18 ;  /* 0x0000000809107211 */ /* 0x001fce00078ec0ff */
.L_x_355:
[----:B---3--:R-:W-:-:S06]  /*2bd0*/  IMAD.WIDE R8, R5, 0x4, R6 ;  /* 0x0000000405087825 */ /* 0x008fcc00078e0206 */
[----:B------:R-:W3:Y:S01]  /*2be0*/  LDG.E.CONSTANT R8, desc[UR12][R8.64] ;  /* 0x0000000c08087981 */ /* 0x000ee2000c1e9900 */
[----:B------:R-:W-:Y:S01]  /*2bf0*/  LEA R15, R5, R16, 0x3 ;  /* 0x00000010050f7211 */ /* 0x000fe200078e18ff */
[----:B------:R-:W-:Y:S02]  /*2c00*/  IMAD.MOV.U32 R21, RZ, RZ, 0x8 ;  /* 0x00000008ff157424 */ /* 0x000fe400078e00ff */
[----:B-1----:R-:W-:Y:S02]  /*2c10*/  IMAD.IADD R5, R0, 0x1, R5 ;  /* 0x0000000100057824 */ /* 0x002fe400078e0205 */
[----:B0-----:R-:W0:Y:S03]  /*2c20*/  LDS.64 R12, [R15] ;  /* 0x000000000f0c7984 */ /* 0x001e260000000a00 */
[----:B------:R-:W-:Y:S01]  /*2c30*/  ISETP.GE.AND P0, PT, R5, UR14, PT ;  /* 0x0000000e05007c0c */ /* 0x000fe2000bf06270 */
[----:B0----5:R-:W-:Y:S01]  /*2c40*/  FADD R17, R10, R12 ;  /* 0x0000000c0a117221 */ /* 0x021fe20000000000 */
[----:B--2---:R-:W-:-:S03]  /*2c50*/  FADD R19, R11, R13 ;  /* 0x0000000d0b137221 */ /* 0x004fc60000000000 */
[-C--:B------:R-:W-:Y:S01]  /*2c60*/  FMUL R18, R17, R14.reuse ;  /* 0x0000000e11127220 */ /* 0x080fe20000400000 */
[----:B------:R-:W-:Y:S01]  /*2c70*/  FMUL R19, R19, R14 ;  /* 0x0000000e13137220 */ /* 0x000fe20000400000 */
[----:B---3--:R-:W-:-:S05]  /*2c80*/  IMAD.WIDE R12, R8, R21, UR6 ;  /* 0x00000006080c7e25 */ /* 0x008fca000f8e0215 */
[----:B------:R0:W-:Y:S01]  /*2c90*/  STG.E.64 desc[UR12][R12.64], R18 ;  /* 0x000000120c007986 */ /* 0x0001e2000c101b0c */
[----:B------:R-:W-:Y:S05]  /*2ca0*/  @!P0 BRA `(.L_x_355) ;  /* 0xfffffffc00c88947 */ /* 0x000fea000383ffff */
[----:B------:R-:W-:Y:S05]  /*2cb0*/  BRA `(.L_x_351) ;  /* 0x0000000000387947 */ /* 0x000fea0003800000 */
.L_x_352:
[----:B---3--:R-:W0:Y:S01]  /*2cc0*/  LDC.64 R6, c[0x0][0x398] ;  /* 0x0000e600ff067b82 */ /* 0x008e220000000a00 */
[----:B------:R-:W-:-:S07]  /*2cd0*/  MOV R5, R4 ;  /* 0x0000000400057202 */ /* 0x000fce0000000f00 */
.L_x_356:
[----:B0---4-:R-:W-:-:S06]  /*2ce0*/  IMAD.WIDE R12, R5, 0x4, R6 ;  /* 0x00000004050c7825 */ /* 0x011fcc00078e0206 */
[----:B------:R-:W3:Y:S01]  /*2cf0*/  LDG.E.CONSTANT R12, desc[UR12][R12.64] ;  /* 0x0000000c0c0c7981 */ /* 0x000ee2000c1e9900 */
[----:B------:R-:W-:Y:S01]  /*2d00*/  IMAD R8, R5, 0x8, R9 ;  /* 0x0000000805087824 */ /* 0x000fe200078e0209 */
[----:B-1----:R-:W-:Y:S01]  /*2d10*/  IADD3 R5, PT, PT, R0, R5, RZ ;  /* 0x0000000500057210 */ /* 0x002fe20007ffe0ff */
[----:B------:R-:W-:-:S03]  /*2d20*/  IMAD.MOV.U32 R15, RZ, RZ, 0x8 ;  /* 0x00000008ff0f7424 */ /* 0x000fc600078e00ff */
[----:B------:R-:W0:Y:S01]  /*2d30*/  LDS.64 R16, [R8] ;  /* 0x0000000008107984 */ /* 0x000e220000000a00 */
[----:B------:R-:W-:Y:S01]  /*2d40*/  ISETP.GE.AND P0, PT, R5, UR14, PT ;  /* 0x0000000e05007c0c */ /* 0x000fe2000bf06270 */
[----:B0----5:R-:W-:Y:S01]  /*2d50*/  FADD R16, R10, R16 ;  /* 0x000000100a107221 */ /* 0x021fe20000000000 */
[----:B------:R-:W-:Y:S01]  /*2d60*/  FADD R17, R11, R17 ;  /* 0x000000110b117221 */ /* 0x000fe20000000000 */
[----:B---3--:R-:W-:-:S05]  /*2d70*/  IMAD.WIDE R14, R12, R15, UR6 ;  /* 0x000000060c0e7e25 */ /* 0x008fca000f8e020f */
[----:B------:R0:W-:Y:S05]  /*2d80*/  STG.E.64 desc[UR12][R14.64], R16 ;  /* 0x000000100e007986 */ /* 0x0001ea000c101b0c */
[----:B------:R-:W-:Y:S05]  /*2d90*/  @!P0 BRA `(.L_x_356) ;  /* 0xfffffffc00d08947 */ /* 0x000fea000383ffff */
.L_x_351:
[----:B------:R-:W-:Y:S05]  /*2da0*/  BSYNC.RECONVERGENT B0 ;  /* 0x0000000000007941 */ /* 0x000fea0003800200 */
.L_x_350:
[----:B------:R-:W-:-:S13]  /*2db0*/  ISETP.NE.AND P0, PT, R4, RZ, PT ;  /* 0x000000ff0400720c */ /* 0x000fda0003f05270 */
[----:B------:R-:W-:Y:S05]  /*2dc0*/  @P0 EXIT ;  /* 0x000000000000094d */ /* 0x000fea0003800000 */
[----:B------:R-:W1:Y:S01]  /*2dd0*/  LDCU.U8 UR4, c[0x0][0x3b0] ;  /* 0x00007600ff0477ac */ /* 0x000e620008000000 */
[----:B------:R-:W-:Y:S01]  /*2de0*/  IMAD.MOV.U32 R0, RZ, RZ, 0x3f800000 ;  /* 0x3f800000ff007424 */ /* 0x000fe200078e00ff */
[----:B-1----:R-:W-:-:S04]  /*2df0*/  UPRMT UR4, UR4, 0x8880, URZ ;  /* 0x0000888004047896 */ /* 0x002fc800080000ff */
        /* <DEDUP_REMOVED lines=8> */
[----:B----4-:R-:W-:-:S07]  /*2e80*/  MOV R8, 0x2ea0 ;  /* 0x00002ea000087802 */ /* 0x010fce0000000f00 */
[----:B0-2---:R-:W-:Y:S05]  /*2e90*/  CALL.REL.NOINC `($__internal_9_$__cuda_sm20_rcp_rn_f32_slowpath) ;  /* 0x0000000400bc7944 */ /* 0x005fea0003c00000 */
[----:B------:R-:W-:Y:S01]  /*2ea0*/  MOV R0, R7 ;  /* 0x0000000700007202 */ /* 0x000fe20000000f00 */
[----:B------:R-:W-:Y:S06]  /*2eb0*/  BRA `(.L_x_357) ;  /* 0x0000000000107947 */ /* 0x000fec0003800000 */
.L_x_358:
[----:B------:R-:W1:Y:S02]  /*2ec0*/  MUFU.RCP R0, R5 ;  /* 0x0000000500007308 */ /* 0x000e640000001000 */
[----:B-1----:R-:W-:-:S04]  /*2ed0*/  FFMA R4, R5, R0, -1 ;  /* 0xbf80000005047423 */ /* 0x002fc80000000000 */
[----:B------:R-:W-:-:S04]  /*2ee0*/  FADD.FTZ R7, -R4, -RZ ;  /* 0x800000ff04077221 */ /* 0x000fc80000010100 */
[----:B------:R-:W-:-:S07]  /*2ef0*/  FFMA R0, R0, R7, R0 ;  /* 0x0000000700007223 */ /* 0x000fce0000000000 */
.L_x_357:
[C---:B------:R-:W-:Y:S01]  /*2f00*/  FMUL R4, R0.reuse, R2 ;  /* 0x0000000200047220 */ /* 0x040fe20000400000 */
[----:B---3--:R-:W-:Y:S01]  /*2f10*/  FMUL R5, R0, R3 ;  /* 0x0000000300057220 */ /* 0x008fe20000400000 */
[----:B------:R-:W-:Y:S02]  /*2f20*/  IMAD.U32 R2, RZ, RZ, UR6 ;  /* 0x00000006ff027e24 */ /* 0x000fe4000f8e00ff */
[----:B------:R-:W-:-:S05]  /*2f30*/  IMAD.U32 R3, RZ, RZ, UR7 ;  /* 0x00000007ff037e24 */ /* 0x000fca000f8e00ff */
[----:B------:R-:W-:Y:S01]  /*2f40*/  STG.E.64 desc[UR12][R2.64], R4 ;  /* 0x0000000402007986 */ /* 0x000fe2000c101b0c */
[----:B------:R-:W-:Y:S05]  /*2f50*/  EXIT ;  /* 0x000000000000794d */ /* 0x000fea0003800000 */
        .weak           $__internal_8_$__cuda_sm20_div_rn_f64_full
        .type           $__internal_8_$__cuda_sm20_div_rn_f64_full,@function
        .size           $__internal_8_$__cuda_sm20_div_rn_f64_full,($__internal_9_$__cuda_sm20_rcp_rn_f32_slowpath - $__internal_8_$__cuda_sm20_div_rn_f64_full)
$__internal_8_$__cuda_sm20_div_rn_f64_full:
[----:B------:R-:W-:Y:S01]  /*2f60*/  IMAD.MOV.U32 R11, RZ, RZ, R7 ;  /* 0x000000ffff0b7224 */ /* 0x000fe200078e0007 */
[C---:B------:R-:W-:Y:S01]  /*2f70*/  FSETP.GEU.AND P0, PT, |R8|.reuse, 1.469367938527859385e-39, PT ;  /* 0x001000000800780b */ /* 0x040fe20003f0e200 */
[--C-:B------:R-:W-:Y:S01]  /*2f80*/  IMAD.MOV.U32 R14, RZ, RZ, R9.reuse ;  /* 0x000000ffff0e7224 */ /* 0x100fe200078e0009 */
[----:B------:R-:W-:Y:S01]  /*2f90*/  LOP3.LUT R12, R8, 0x800fffff, RZ, 0xc0, !PT ;  /* 0x800fffff080c7812 */ /* 0x000fe200078ec0ff */
[----:B------:R-:W-:Y:S01]  /*2fa0*/  BSSY.RECONVERGENT B3, `(.L_x_359) ;  /* 0x0000059000037945 */ /* 0x000fe20003800200 */
[C---:B------:R-:W-:Y:S02]  /*2fb0*/  FSETP.GEU.AND P2, PT, |R11|.reuse, 1.469367938527859385e-39, PT ;  /* 0x001000000b00780b */ /* 0x040fe40003f4e200 */
[----:B------:R-:W-:Y:S02]  /*2fc0*/  MOV R15, R8 ;  /* 0x00000008000f7202 */ /* 0x000fe40000000f00 */
[----:B------:R-:W-:Y:S02]  /*2fd0*/  MOV R10, R6 ;  /* 0x00000006000a7202 */ /* 0x000fe40000000f00 */
[----:B------:R-:W-:Y:S01]  /*2fe0*/  LOP3.LUT R13, R12, 0x3ff00000, RZ, 0xfc, !PT ;  /* 0x3ff000000c0d7812 */ /* 0x000fe200078efcff */
[----:B------:R-:W-:Y:S01]  /*2ff0*/  IMAD.MOV.U32 R12, RZ, RZ, R9 ;  /* 0x000000ffff0c7224 */ /* 0x000fe200078e0009 */
[----:B------:R-:W-:Y:S01]  /*3000*/  LOP3.LUT R6, R11, 0x7ff00000, RZ, 0xc0, !PT ;  /* 0x7ff000000b067812 */ /* 0x000fe200078ec0ff */
[----:B------:R-:W-:Y:S01]  /*3010*/  @!P0 DMUL R12, R14, 8.98846567431157953865e+307 ;  /* 0x7fe000000e0c8828 */ /* 0x000fe20000000000 */
[----:B------:R-:W-:-:S02]  /*3020*/  LOP3.LUT R8, R8, 0x7ff00000, RZ, 0xc0, !PT ;  /* 0x7ff0000008087812 */ /* 0x000fc400078ec0ff */
[----:B------:R-:W-:Y:S01]  /*3030*/  MOV R16, 0x1ca00000 ;  /* 0x1ca0000000107802 */ /* 0x000fe20000000f00 */
[----:B------:R-:W-:Y:S01]  /*3040*/  @!P2 IMAD.MOV.U32 R28, RZ, RZ, RZ ;  /* 0x000000ffff1ca224 */ /* 0x000fe200078e00ff */
[----:B------:R-:W-:Y:S01]  /*3050*/  @!P2 LOP3.LUT R7, R15, 0x7ff00000, RZ, 0xc0, !PT ;  /* 0x7ff000000f07a812 */ /* 0x000fe200078ec0ff */
[----:B------:R-:W0:Y:S01]  /*3060*/  MUFU.RCP64H R19, R13 ;  /* 0x0000000d00137308 */ /* 0x000e220000001800 */
[C---:B------:R-:W-:Y:S02]  /*3070*/  ISETP.GE.U32.AND P1, PT, R6.reuse, R8, PT ;  /* 0x000000080600720c */ /* 0x040fe40003f26070 */
[----:B------:R-:W-:Y:S01]  /*3080*/  @!P2 ISETP.GE.U32.AND P3, PT, R6, R7, PT ;  /* 0x000000070600a20c */ /* 0x000fe20003f66070 */
[----:B------:R-:W-:Y:S01]  /*3090*/  IMAD.MOV.U32 R7, RZ, RZ, 0x1ca00000 ;  /* 0x1ca00000ff077424 */ /* 0x000fe200078e00ff */
[----:B------:R-:W-:Y:S02]  /*30a0*/  SEL R16, R16, 0x63400000, !P1 ;  /* 0x6340000010107807 */ /* 0x000fe40004800000 */
[----:B------:R-:W-:-:S02]  /*30b0*/  MOV R18, 0x1 ;  /* 0x0000000100127802 */ /* 0x000fc40000000f00 */
[----:B------:R-:W-:Y:S02]  /*30c0*/  @!P2 SEL R7, R7, 0x63400000, !P3 ;  /* 0x634000000707a807 */ /* 0x000fe40005800000 */
[--C-:B------:R-:W-:Y:S01]  /*30d0*/  LOP3.LUT R17, R16, 0x800fffff, R11.reuse, 0xf8, !PT ;  /* 0x800fffff10117812 */ /* 0x100fe200078ef80b */
[----:B------:R-:W-:Y:S01]  /*30e0*/  IMAD.MOV.U32 R16, RZ, RZ, R10 ;  /* 0x000000ffff107224 */ /* 0x000fe200078e000a */
[----:B------:R-:W-:Y:S02]  /*30f0*/  @!P2 LOP3.LUT R7, R7, 0x80000000, R11, 0xf8, !PT ;  /* 0x800000000707a812 */ /* 0x000fe400078ef80b */
[----:B------:R-:W-:Y:S02]  /*3100*/  @!P0 LOP3.LUT R8, R13, 0x7ff00000, RZ, 0xc0, !PT ;  /* 0x7ff000000d088812 */ /* 0x000fe400078ec0ff */
[----:B------:R-:W-:Y:S01]  /*3110*/  @!P2 LOP3.LUT R29, R7, 0x100000, RZ, 0xfc, !PT ;  /* 0x00100000071da812 */ /* 0x000fe200078efcff */
[----:B------:R-:W-:-:S05]  /*3120*/  IMAD.MOV.U32 R7, RZ, RZ, R6 ;  /* 0x000000ffff077224 */ /* 0x000fca00078e0006 */
[----:B------:R-:W-:Y:S02]  /*3130*/  @!P2 DFMA R16, R16, 2, -R28 ;  /* 0x400000001010a82b */ /* 0x000fe4000000081c */
[----:B0-----:R-:W-:-:S08]  /*3140*/  DFMA R28, R18, -R12, 1 ;  /* 0x3ff00000121c742b */ /* 0x001fd0000000080c */
[----:B------:R-:W-:Y:S01]  /*3150*/  DFMA R28, R28, R28, R28 ;  /* 0x0000001c1c1c722b */ /* 0x000fe2000000001c */
[----:B------:R-:W-:-:S05]  /*3160*/  @!P2 LOP3.LUT R7, R17, 0x7ff00000, RZ, 0xc0, !PT ;  /* 0x7ff000001107a812 */ /* 0x000fca00078ec0ff */
[----:B------:R-:W-:Y:S02]  /*3170*/  VIADD R9, R7, 0xffffffff ;  /* 0xffffffff07097836 */ /* 0x000fe40000000000 */
[----:B------:R-:W-:-:S03]  /*3180*/  DFMA R18, R18, R28, R18 ;  /* 0x0000001c1212722b */ /* 0x000fc60000000012 */
[----:B------:R-:W-:Y:S02]  /*3190*/  ISETP.GT.U32.AND P0, PT, R9, 0x7feffffe, PT ;  /* 0x7feffffe0900780c */ /* 0x000fe40003f04070 */
[----:B------:R-:W-:-:S03]  /*31a0*/  IADD3 R9, PT, PT, R8, -0x1, RZ ;  /* 0xffffffff08097810 */ /* 0x000fc60007ffe0ff */
[----:B------:R-:W-:Y:S01]  /*31b0*/  DFMA R30, R18, -R12, 1 ;  /* 0x3ff00000121e742b */ /* 0x000fe2000000080c */
[----:B------:R-:W-:-:S07]  /*31c0*/  ISETP.GT.U32.OR P0, PT, R9, 0x7feffffe, P0 ;  /* 0x7feffffe0900780c */ /* 0x000fce0000704470 */
[----:B------:R-:W-:-:S08]  /*31d0*/  DFMA R30, R18, R30, R18 ;  /* 0x0000001e121e722b */ /* 0x000fd00000000012 */
[----:B------:R-:W-:-:S08]  /*31e0*/  DMUL R28, R30, R16 ;  /* 0x000000101e1c7228 */ /* 0x000fd00000000000 */
[----:B------:R-:W-:-:S08]  /*31f0*/  DFMA R18, R28, -R12, R16 ;  /* 0x8000000c1c12722b */ /* 0x000fd00000000010 */
[----:B------:R-:W-:Y:S01]  /*3200*/  DFMA R18, R30, R18, R28 ;  /* 0x000000121e12722b */ /* 0x000fe2000000001c */
[----:B------:R-:W-:Y:S10]  /*3210*/  @P0 BRA `(.L_x_360) ;  /* 0x0000000000700947 */ /* 0x000ff40003800000 */
[----:B------:R-:W-:Y:S01]  /*3220*/  LOP3.LUT R7, R15, 0x7ff00000, RZ, 0xc0, !PT ;  /* 0x7ff000000f077812 */ /* 0x000fe200078ec0ff */
[----:B------:R-:W-:-:S03]  /*3230*/  IMAD.MOV.U32 R8, RZ, RZ, 0x1ca00000 ;  /* 0x1ca00000ff087424 */ /* 0x000fc600078e00ff */
[CC--:B------:R-:W-:Y:S02]  /*3240*/  VIADDMNMX R9, R6.reuse, -R7.reuse, 0xb9600000, !PT ;  /* 0xb960000006097446 */ /* 0x0c0fe40007800907 */
[----:B------:R-:W-:Y:S01]  /*3250*/  ISETP.GE.U32.AND P0, PT, R6, R7, PT ;  /* 0x000000070600720c */ /* 0x000fe20003f06070 */
[----:B------:R-:W-:Y:S01]  /*3260*/  IMAD.MOV.U32 R6, RZ, RZ, RZ ;  /* 0x000000ffff067224 */ /* 0x000fe200078e00ff */
[----:B------:R-:W-:Y:S02]  /*3270*/  VIMNMX R9, PT, PT, R9, 0x46a00000, PT ;  /* 0x46a0000009097848 */ /* 0x000fe40003fe0100 */
[----:B------:R-:W-:-:S05]  /*3280*/  SEL R8, R8, 0x63400000, !P0 ;  /* 0x6340000008087807 */ /* 0x000fca0004000000 */
[----:B------:R-:W-:-:S05]  /*3290*/  IMAD.IADD R8, R9, 0x1, -R8 ;  /* 0x0000000109087824 */ /* 0x000fca00078e0a08 */
[----:B------:R-:W-:-:S06]  /*32a0*/  IADD3 R7, PT, PT, R8, 0x7fe00000, RZ ;  /* 0x7fe0000008077810 */ /* 0x000fcc0007ffe0ff */
        /* <DEDUP_REMOVED lines=9> */
[----:B------:R-:W-:Y:S01]  /*3340*/  IADD3 R7, PT, PT, -R8, RZ, RZ ;  /* 0x000000ff08077210 */ /* 0x000fe20007ffe1ff */
[----:B------:R-:W-:Y:S01]  /*3350*/  IMAD.MOV.U32 R6, RZ, RZ, RZ ;  /* 0x000000ffff067224 */ /* 0x000fe200078e00ff */
[----:B------:R-:W-:-:S05]  /*3360*/  DMUL.RP R10, R18, R10 ;  /* 0x0000000a120a7228 */ /* 0x000fca0000008000 */
[----:B------:R-:W-:-:S06]  /*3370*/  DFMA R6, R28, -R6, R18 ;  /* 0x800000061c06722b */ /* 0x000fcc0000000012 */
[----:B------:R-:W-:-:S04]  /*3380*/  IADD3 R6, PT, PT, -R8, -0x43300000, RZ ;  /* 0xbcd0000008067810 */ /* 0x000fc80007ffe1ff */
[----:B------:R-:W-:Y:S02]  /*3390*/  FSETP.NEU.AND P0, PT, |R7|, R6, PT ;  /* 0x000000060700720b */ /* 0x000fe40003f0d200 */
[----:B------:R-:W-:Y:S02]  /*33a0*/  LOP3.LUT R7, R11, R14, RZ, 0x3c, !PT ;  /* 0x0000000e0b077212 */ /* 0x000fe400078e3cff */
[----:B------:R-:W-:Y:S02]  /*33b0*/  FSEL R28, R10, R28, !P0 ;  /* 0x0000001c0a1c7208 */ /* 0x000fe40004000000 */
[----:B------:R-:W-:Y:S01]  /*33c0*/  FSEL R29, R7, R29, !P0 ;  /* 0x0000001d071d7208 */ /* 0x000fe20004000000 */
[----:B------:R-:W-:Y:S06]  /*33d0*/  BRA `(.L_x_361) ;  /* 0x0000000000547947 */ /* 0x000fec0003800000 */
.L_x_360:
[----:B------:R-:W-:-:S14]  /*33e0*/  DSETP.NAN.AND P0, PT, R10, R10, PT ;  /* 0x0000000a0a00722a */ /* 0x000fdc0003f08000 */
[----:B------:R-:W-:Y:S05]  /*33f0*/  @P0 BRA `(.L_x_362) ;  /* 0x0000000000440947 */ /* 0x000fea0003800000 */
[----:B------:R-:W-:-:S14]  /*3400*/  DSETP.NAN.AND P0, PT, R14, R14, PT ;  /* 0x0000000e0e00722a */ /* 0x000fdc0003f08000 */
[----:B------:R-:W-:Y:S05]  /*3410*/  @P0 BRA `(.L_x_363) ;  /* 0x0000000000300947 */ /* 0x000fea0003800000 */
[----:B------:R-:W-:Y:S01]  /*3420*/  ISETP.NE.AND P0, PT, R7, R8, PT ;  /* 0x000000080700720c */ /* 0x000fe20003f05270 */
[----:B------:R-:W-:Y:S01]  /*3430*/  IMAD.MOV.U32 R28, RZ, RZ, 0x0 ;  /* 0x00000000ff1c7424 */ /* 0x000fe200078e00ff */
[----:B------:R-:W-:-:S11]  /*3440*/  MOV R29, 0xfff80000 ;  /* 0xfff80000001d7802 */ /* 0x000fd60000000f00 */
[----:B------:R-:W-:Y:S05]  /*3450*/  @!P0 BRA `(.L_x_361) ;  /* 0x0000000000348947 */ /* 0x000fea0003800000 */
[----:B------:R-:W-:Y:S02]  /*3460*/  ISETP.NE.AND P0, PT, R7, 0x7ff00000, PT ;  /* 0x7ff000000700780c */ /* 0x000fe40003f05270 */
[----:B------:R-:W-:Y:S02]  /*3470*/  LOP3.LUT R29, R11, 0x80000000, R15, 0x48, !PT ;  /* 0x800000000b1d7812 */ /* 0x000fe400078e480f */
[----:B------:R-:W-:-:S13]  /*3480*/  ISETP.EQ.OR P0, PT, R8, RZ, !P0 ;  /* 0x000000ff0800720c */ /* 0x000fda0004702670 */
[----:B------:R-:W-:Y:S01]  /*3490*/  @P0 LOP3.LUT R6, R29, 0x7ff00000, RZ, 0xfc, !PT ;  /* 0x7ff000001d060812 */ /* 0x000fe200078efcff */
[----:B------:R-:W-:Y:S02]  /*34a0*/  @!P0 IMAD.MOV.U32 R28, RZ, RZ, RZ ;  /* 0x000000ffff1c8224 */ /* 0x000fe400078e00ff */
[----:B------:R-:W-:Y:S01]  /*34b0*/  @P0 IMAD.MOV.U32 R28, RZ, RZ, RZ ;  /* 0x000000ffff1c0224 */ /* 0x000fe200078e00ff */
[----:B------:R-:W-:Y:S01]  /*34c0*/  @P0 MOV R29, R6 ;  /* 0x00000006001d0202 */ /* 0x000fe20000000f00 */
[----:B------:R-:W-:Y:S06]  /*34d0*/  BRA `(.L_x_361) ;  /* 0x0000000000147947 */ /* 0x000fec0003800000 */
.L_x_363:
[----:B------:R-:W-:Y:S01]  /*34e0*/  LOP3.LUT R29, R15, 0x80000, RZ, 0xfc, !PT ;  /* 0x000800000f1d7812 */ /* 0x000fe200078efcff */
[----:B------:R-:W-:Y:S01]  /*34f0*/  IMAD.MOV.U32 R28, RZ, RZ, R14 ;  /* 0x000000ffff1c7224 */ /* 0x000fe200078e000e */
[----:B------:R-:W-:Y:S06]  /*3500*/  BRA `(.L_x_361) ;  /* 0x0000000000087947 */ /* 0x000fec0003800000 */
.L_x_362:
[----:B------:R-:W-:Y:S01]  /*3510*/  LOP3.LUT R29, R11, 0x80000, RZ, 0xfc, !PT ;  /* 0x000800000b1d7812 */ /* 0x000fe200078efcff */
[----:B------:R-:W-:-:S07]  /*3520*/  IMAD.MOV.U32 R28, RZ, RZ, R10 ;  /* 0x000000ffff1c7224 */ /* 0x000fce00078e000a */
.L_x_361:
[----:B------:R-:W-:Y:S05]  /*3530*/  BSYNC.RECONVERGENT B3 ;  /* 0x0000000000037941 */ /* 0x000fea0003800200 */
.L_x_359:
[----:B------:R-:W-:Y:S02]  /*3540*/  HFMA2 R7, -RZ, RZ, 0, 0 ;  /* 0x00000000ff077431 */ /* 0x000fe400000001ff */
[----:B------:R-:W-:Y:S01]  /*3550*/  IMAD.MOV.U32 R6, RZ, RZ, R5 ;  /* 0x000000ffff067224 */ /* 0x000fe200078e0005 */
[----:B------:R-:W-:Y:S01]  /*3560*/  MOV R8, R28 ;  /* 0x0000001c00087202 */ /* 0x000fe20000000f00 */
[----:B------:R-:W-:Y:S02]  /*3570*/  IMAD.MOV.U32 R9, RZ, RZ, R29 ;  /* 0x000000ffff097224 */ /* 0x000fe400078e001d */
[----:B------:R-:W-:Y:S05]  /*3580*/  RET.REL.NODEC R6 `(_Z20lux_fft_rader_kernelILi256EEvP6float2PKS0_PKiS5_S3_iib) ;  /* 0xffffffc8069c7950 */ /* 0x000fea0003c3ffff */
        .weak           $__internal_9_$__cuda_sm20_rcp_rn_f32_slowpath
        .type           $__internal_9_$__cuda_sm20_rcp_rn_f32_slowpath,@function
        .size           $__internal_9_$__cuda_sm20_rcp_rn_f32_slowpath,(.L_x_591 - $__internal_9_$__cuda_sm20_rcp_rn_f32_slowpath)
$__internal_9_$__cuda_sm20_rcp_rn_f32_slowpath:
[----:B------:R-:W-:Y:S01]  /*3590*/  IMAD.SHL.U32 R6, R5, 0x2, RZ ;  /* 0x0000000205067824 */ /* 0x000fe200078e00ff */
[----:B------:R-:W-:Y:S04]  /*35a0*/  BSSY.RECONVERGENT B1, `(.L_x_364) ;  /* 0x0000030000017945 */ /* 0x000fe80003800200 */
[----:B------:R-:W-:-:S04]  /*35b0*/  SHF.R.U32.HI R13, RZ, 0x18, R6 ;  /* 0x00000018ff0d7819 */ /* 0x000fc80000011606 */
[----:B------:R-:W-:-:S13]  /*35c0*/  ISETP.NE.U32.AND P0, PT, R13, RZ, PT ;  /* 0x000000ff0d00720c */ /* 0x000fda0003f05070 */
[----:B------:R-:W-:Y:S05]  /*35d0*/  @P0 BRA `(.L_x_365) ;  /* 0x0000000000280947 */ /* 0x000fea0003800000 */
[----:B------:R-:W-:-:S05]  /*35e0*/  IMAD.SHL.U32 R6, R5, 0x2, RZ ;  /* 0x0000000205067824 */ /* 0x000fca00078e00ff */
[----:B------:R-:W-:-:S13]  /*35f0*/  ISETP.NE.AND P0, PT, R6, RZ, PT ;  /* 0x000000ff0600720c */ /* 0x000fda0003f05270 */
[----:B------:R-:W-:Y:S01]  /*3600*/  @P0 FFMA R9, R5, 1.84467440737095516160e+19, RZ ;  /* 0x5f80000005090823 */ /* 0x000fe200000000ff */
[----:B------:R-:W-:Y:S08]  /*3610*/  @!P0 MUFU.RCP R7, R5 ;  /* 0x0000000500078308 */ /* 0x000ff00000001000 */
[----:B------:R-:W0:Y:S02]  /*3620*/  @P0 MUFU.RCP R6, R9 ;  /* 0x0000000900060308 */ /* 0x000e240000001000 */
[----:B0-----:R-:W-:-:S04]  /*3630*/  @P0 FFMA R12, R9, R6, -1 ;  /* 0xbf800000090c0423 */ /* 0x001fc80000000006 */
[----:B------:R-:W-:-:S04]  /*3640*/  @P0 FADD.FTZ R13, -R12, -RZ ;  /* 0x800000ff0c0d0221 */ /* 0x000fc80000010100 */
[----:B------:R-:W-:-:S04]  /*3650*/  @P0 FFMA R6, R6, R13, R6 ;  /* 0x0000000d06060223 */ /* 0x000fc80000000006 */
[----:B------:R-:W-:Y:S01]  /*3660*/  @P0 FFMA R7, R6, 1.84467440737095516160e+19, RZ ;  /* 0x5f80000006070823 */ /* 0x000fe200000000ff */
[----:B------:R-:W-:Y:S06]  /*3670*/  BRA `(.L_x_366) ;  /* 0x0000000000887947 */ /* 0x000fec0003800000 */
.L_x_365:
[----:B------:R-:W-:-:S04]  /*3680*/  IADD3 R15, PT, PT, R13, -0xfd, RZ ;  /* 0xffffff030d0f7810 */ /* 0x000fc80007ffe0ff */
        /* <DEDUP_REMOVED lines=23> */
[----:B------:R-:W-:-:S04]  /*3800*/  SEL R6, RZ, 0x1, !P0 ;  /* 0x00000001ff067807 */ /* 0x000fc80004000000 */
[----:B------:R-:W-:-:S04]  /*3810*/  IADD3 R6, PT, PT, -R6, RZ, RZ ;  /* 0x000000ff06067210 */ /* 0x000fc80007ffe1ff */
[----:B------:R-:W-:Y:S01]  /*3820*/  ISETP.GE.AND P0, PT, R6, RZ, PT ;  /* 0x000000ff0600720c */ /* 0x000fe20003f06270 */
[----:B------:R-:W-:-:S05]  /*3830*/  VIADD R6, R13, 0xffffff04 ;  /* 0xffffff040d067836 */ /* 0x000fca0000000000 */
[----:B------:R-:W-:-:S07]  /*3840*/  SHF.R.U32.HI R6, RZ, R6, R7 ;  /* 0x00000006ff067219 */ /* 0x000fce0000011607 */
[----:B------:R-:W-:-:S05]  /*3850*/  @!P0 VIADD R6, R6, 0x1 ;  /* 0x0000000106068836 */ /* 0x000fca0000000000 */
[----:B------:R-:W-:-:S04]  /*3860*/  @!P1 SHF.L.U32 R6, R6, 0x1, RZ ;  /* 0x0000000106069819 */ /* 0x000fc800000006ff */
[----:B------:R-:W-:Y:S01]  /*3870*/  LOP3.LUT R7, R6, 0x80000000, R5, 0xf8, !PT ;  /* 0x8000000006077812 */ /* 0x000fe200078ef805 */
[----:B------:R-:W-:Y:S06]  /*3880*/  BRA `(.L_x_366) ;  /* 0x0000000000047947 */ /* 0x000fec0003800000 */
.L_x_367:
[----:B------:R0:W1:Y:S02]  /*3890*/  MUFU.RCP R7, R5 ;  /* 0x0000000500077308 */ /* 0x0000640000001000 */
.L_x_366:
[----:B------:R-:W-:Y:S05]  /*38a0*/  BSYNC.RECONVERGENT B1 ;  /* 0x0000000000017941 */ /* 0x000fea0003800200 */
.L_x_364:
[----:B------:R-:W-:-:S04]  /*38b0*/  IMAD.MOV.U32 R9, RZ, RZ, 0x0 ;  /* 0x00000000ff097424 */ /* 0x000fc800078e00ff */
[----:B01----:R-:W-:Y:S05]  /*38c0*/  RET.REL.NODEC R8 `(_Z20lux_fft_rader_kernelILi256EEvP6float2PKS0_PKiS5_S3_iib) ;  /* 0xffffffc408cc7950 */ /* 0x003fea0003c3ffff */
.L_x_368:
        /* <DEDUP_REMOVED lines=11> */
.L_x_591:


//--------------------- .text._Z21lux_fft_radix2_kernelILi4096EEvP6float2PKS0_iib --------------------------
	.section	.text._Z21lux_fft_radix2_kernelILi4096EEvP6float2PKS0_iib,"ax",@progbits
	.align	128
        .global         _Z21lux_fft_radix2_kernelILi4096EEvP6float2PKS0_iib
        .type           _Z21lux_fft_radix2_kernelILi4096EEvP6float2PKS0_iib,@function
        .size           _Z21lux_fft_radix2_kernelILi4096EEvP6float2PKS0_iib,(.L_x_593 - _Z21lux_fft_radix2_kernelILi4096EEvP6float2PKS0_iib)
        .other          _Z21lux_fft_radix2_kernelILi4096EEvP6float2PKS0_iib,@"STO_CUDA_ENTRY STV_DEFAULT"
_Z21lux_fft_radix2_kernelILi4096EEvP6float2PKS0_iib:
.text._Z21lux_fft_radix2_kernelILi4096EEvP6float2PKS0_iib:
[----:B------:R-:W0:Y:S08]  /*0000*/  LDC R1, c[0x0][0x37c] ;  /* 0x0000df00ff017b82 */ /* 0x000e300000000800 */
[----:B------:R-:W1:Y:S01]  /*0010*/  S2UR UR4, SR_CTAID.X ;  /* 0x00000000000479c3 */ /* 0x000e620000002500 */
[----:B0-----:R-:W-:-:S07]  /*0020*/  VIADD R1, R1, 0xffffffe0 ;  /* 0xffffffe001017836 */ /* 0x001fce0000000000 */
[----:B------:R-:W1:Y:S02]  /*0030*/  LDC R0, c[0x0][0x394] ;  /* 0x0000e500ff007b82 */ /* 0x000e640000000800 */
[----:B-1----:R-:W-:-:S13]  /*0040*/  ISETP.LE.AND P0, PT, R0, UR4, PT ;  /* 0x0000000400007c0c */ /* 0x002fda000bf03270 */
[----:B------:R-:W-:Y:S05]  /*0050*/  @P0 EXIT ;  /* 0x000000000000094d */ /* 0x000fea0003800000 */
[----:B------:R-:W0:Y:S01]  /*0060*/  LDCU UR5, c[0x0][0x390] ;  /* 0x00007200ff0577ac */ /* 0x000e220008000800 */
[----:B------:R-:W1:Y:S01]  /*0070*/  S2R R2, SR_TID.X ;  /* 0x0000000000027919 */ /* 0x000e620000002100 */
[----:B------:R-:W-:Y:S01]  /*0080*/  IMAD.MOV.U32 R13, RZ, RZ, RZ ;  /* 0x000000ffff0d7224 */ /* 0x000fe200078e00ff */
[----:B------:R-:W2:Y:S01]  /*0090*/  LDCU.64 UR8, c[0x0][0x358] ;  /* 0x00006b00ff0877ac */ /* 0x000ea20008000a00 */
[----:B0-----:R-:W-:-:S04]  /*00a0*/  IMAD.U32 R11, RZ, RZ, UR5 ;  /* 0x00000005ff0b7e24 */ /* 0x001fc8000f8e00ff */
[C---:B------:R-:W-:Y:S01]  /*00b0*/  IMAD R3, R11.reuse, UR4, RZ ;  /* 0x000000040b037c24 */ /* 0x040fe2000f8e02ff */
[----:B------:R-:W-:Y:S02]  /*00c0*/  ISETP.GE.AND P0, PT, R11, 0x2, PT ;  /* 0x000000020b00780c */ /* 0x000fe40003f06270 */
[----:B-1----:R-:W-:-:S11]  /*00d0*/  ISETP.GE.AND P1, PT, R2, R11, PT ;  /* 0x0000000b0200720c */ /* 0x002fd60003f26270 */
[----:B--2---:R-:W-:Y:S05]  /*00e0*/  @!P0 BRA `(.L_x_369) ;  /* 0x0000000000208947 */ /* 0x004fea0003800000 */
[----:B------:R-:W-:Y:S01]  /*00f0*/  IMAD.MOV.U32 R13, RZ, RZ, RZ ;  /* 0x000000ffff0d7224 */ /* 0x000fe200078e00ff */
[----:B------:R-:W0:Y:S01]  /*0100*/  LDCU UR4, c[0x0][0x390] ;  /* 0x00007200ff0477ac */ /* 0x000e220008000800 */
[----:B------:R-:W-:-:S05]  /*0110*/  NOP ;  /* 0x0000000000007918 */ /* 0x000fca0000000000 */
.L_x_370:
[----:B0-----:R-:W-:Y:S01]  /*0120*/  UISETP.GT.U32.AND UP0, UPT, UR4, 0x3, UPT ;  /* 0x000000030400788c */ /* 0x001fe2000bf04070 */
[----:B------:R-:W-:Y:S01]  /*0130*/  VIADD R13, R13, 0x1 ;  /* 0x000000010d0d7836 */ /* 0x000fe20000000000 */
[----:B------:R-:W-:-:S07]  /*0140*/  USHF.R.U32.HI UR5, URZ, 0x1, UR4 ;  /* 0x00000001ff057899 */ /* 0x000fce0008011604 */
[----:B------:R-:W-:Y:S01]  /*0150*/  UMOV UR4, UR5 ;  /* 0x0000000500047c82 */ /* 0x000fe20008000000 */
[----:B------:R-:W-:Y:S05]  /*0160*/  BRA.U UP0, `(.L_x_370) ;  /* 0xfffffffd00ec7547 */ /* 0x000fea000b83ffff */
.L_x_369:
[----:B------:R-:W-:Y:S01]  /*0170*/  BSSY.RECONVERGENT B0, `(.L_x_371) ;  /* 0x00000a1000007945 */ /* 0x000fe20003800200 */
[----:B------:R-:W-:-:S03]  /*0180*/  SHF.R.S32.HI R5, RZ, 0x1f, R3 ;  /* 0x0000001fff057819 */ /* 0x000fc60000011403 */
[----:B------:R-:W-:Y:S05]  /*0190*/  @P1 BRA `(.L_x_372) ;  /* 0x0000000800781947 */ /* 0x000fea0003800000 */
[----:B------:R-:W0:Y:S01]  /*01a0*/  LDC R0, c[0x0][0x360] ;  /* 0x0000d800ff007b82 */ /* 0x000e220000000800 */
[----:B------:R-:W-:-:S13]  /*01b0*/  ISETP.NE.AND P0, PT, R13, RZ, PT ;  /* 0x000000ff0d00720c */ /* 0x000fda0003f05270 */
[----:B------:R-:W-:Y:S05]  /*01c0*/  @P0 BRA `(.L_x_373) ;  /* 0x0000000000440947 */ /* 0x000fea0003800000 */
[----:B------:R-:W1:Y:S01]  /*01d0*/  LDC.64 R12, c[0x0][0x388] ;  /* 0x0000e200ff0c7b82 */ /* 0x000e620000000a00 */
[----:B------:R-:W-:Y:S01]  /*01e0*/  BSSY.RECONVERGENT B1, `(.L_x_374) ;  /* 0x0000009000017945 */ /* 0x000fe20003800200 */
[----:B------:R-:W-:-:S07]  /*01f0*/  IMAD.MOV.U32 R4, RZ, RZ, R2 ;  /* 0x000000ffff047224 */ /* 0x000fce00078e0002 */
.L_x_375:
[----:B------:R-:W-:-:S04]  /*0200*/  IADD3 R7, P0, PT, R3, R4, RZ ;  /* 0x0000000403077210 */ /* 0x000fc80007f1e0ff */
[----:B------:R-:W-:Y:S01]  /*0210*/  LEA.HI.X.SX32 R8, R4, R5, 0x1, P0 ;  /* 0x0000000504087211 */ /* 0x000fe200000f0eff */
[----:B0-----:R-:W-:Y:S01]  /*0220*/  IMAD.IADD R4, R0, 0x1, R4 ;  /* 0x0000000100047824 */ /* 0x001fe200078e0204 */
[----:B-1----:R-:W-:-:S04]  /*0230*/  LEA R6, P1, R7, R12, 0x3 ;  /* 0x0000000c07067211 */ /* 0x002fc800078218ff */
[----:B------:R-:W-:Y:S02]  /*0240*/  ISETP.GE.AND P0, PT, R4, R11, PT ;  /* 0x0000000b0400720c */ /* 0x000fe40003f06270 */
[----:B------:R-:W-:-:S11]  /*0250*/  LEA.HI.X R7, R7, R13, R8, 0x3, P1 ;  /* 0x0000000d07077211 */ /* 0x000fd600008f1c08 */
[----:B------:R-:W-:Y:S05]  /*0260*/  @!P0 BRA `(.L_x_375) ;  /* 0xfffffffc00e48947 */ /* 0x000fea000383ffff */
[----:B------:R-:W-:Y:S05]  /*0270*/  BSYNC.RECONVERGENT B1 ;  /* 0x0000000000017941 */ /* 0x000fea0003800200 */
.L_x_374:
[----:B------:R-:W2:Y:S01]  /*0280*/  LDG.E.64.CONSTANT R6, desc[UR8][R6.64] ;  /* 0x0000000806067981 */ /* 0x000ea2000c1e9b00 */
[----:B------:R-:W0:Y:S01]  /*0290*/  S2UR UR5, SR_CgaCtaId ;  /* 0x00000000000579c3 */ /* 0x000e220000008800 */
[----:B------:R-:W-:Y:S02]  /*02a0*/  UMOV UR4, 0x400 ;  /* 0x0000040000047882 */ /* 0x000fe40000000000 */
[----:B0-----:R-:W-:-:S09]  /*02b0*/  ULEA UR4, UR5, UR4, 0x18 ;  /* 0x0000000405047291 */ /* 0x001fd2000f8ec0ff */
[----:B--2---:R0:W-:Y:S01]  /*02c0*/  STS.64 [UR4], R6 ;  /* 0x00000006ff007988 */ /* 0x0041e20008000a04 */
[----:B------:R-:W-:Y:S05]  /*02d0*/  BRA `(.L_x_372) ;  /* 0x0000000800287947 */ /* 0x000fea0003800000 */
.L_x_373:
[C---:B------:R-:W-:Y:S01]  /*02e0*/  LOP3.LUT R15, R13.reuse, 0x3, RZ, 0xc0, !PT ;  /* 0x000000030d0f7812 */ /* 0x040fe200078ec0ff */
[----:B------:R-:W-:Y:S01]  /*02f0*/  IMAD.MOV.U32 R6, RZ, RZ, R2 ;  /* 0x000000ffff067224 */ /* 0x000fe200078e0002 */
[----:B------:R-:W-:-:S07]  /*0300*/  LOP3.LUT R4, R13, 0xfffffffc, RZ, 0xc0, !PT ;  /* 0xfffffffc0d047812 */ /* 0x000fce00078ec0ff */
.L_x_383:
        /* <DEDUP_REMOVED lines=15> */
.L_x_379:
        /* <DEDUP_REMOVED lines=14> */
[--C-:B------:R-:W-:Y:S01]  /*04e0*/  SHF.R.U32.HI R14, RZ, 0x8, R7.reuse ;  /* 0x00000008ff0e7819 */ /* 0x100fe20000011607 */
        /* <DEDUP_REMOVED lines=15> */
[----:B------:R-:W-:Y:S01]  /*05e0*/  LOP3.LUT R11, R14, 0x2, RZ, 0xc0, !PT ;  /* 0x000000020e0b7812 */ /* 0x000fe200078ec0ff */
[----:B------:R-:W-:Y:S01]  /*05f0*/  IMAD.SHL.U32 R14, R18, 0x4, RZ ;  /* 0x00000004120e7824 */ /* 0x000fe200078e00ff */
[----:B------:R-:W-:Y:S02]  /*0600*/  LOP3.LUT R17, R16, 0x1, RZ, 0xc0, !PT ;  /* 0x0000000110117812 */ /* 0x000fe400078ec0ff */
[----:B------:R-:W-:-:S02]  /*0610*/  IADD3 R10, PT, PT, R12, R11, R10 ;  /* 0x0000000b0c0a7210 */ /* 0x000fc40007ffe00a */
[----:B------:R-:W-:Y:S02]  /*0620*/  LOP3.LUT R11, R14, 0x4, RZ, 0xc0, !PT ;  /* 0x000000040e0b7812 */ /* 0x000fe400078ec0ff */
[----:B------:R-:W-:Y:S01]  /*0630*/  ISETP.GE.AND P1, PT, R9, R8, PT ;  /* 0x000000080900720c */ /* 0x000fe20003f26270 */
        /* <DEDUP_REMOVED lines=11> */
.L_x_378:
[----:B------:R-:W-:-:S05]  /*06f0*/  IMAD.IADD R8, R4, 0x1, -R9 ;  /* 0x0000000104087824 */ /* 0x000fca00078e0a09 */
[----:B------:R-:W-:-:S13]  /*0700*/  ISETP.GT.AND P1, PT, R8, 0x4, PT ;  /* 0x000000040800780c */ /* 0x000fda0003f24270 */
[----:B------:R-:W-:Y:S05]  /*0710*/  @!P1 BRA `(.L_x_380) ;  /* 0x0000000000609947 */ /* 0x000fea0003800000 */
[----:B------:R-:W-:Y:S01]  /*0720*/  IMAD.SHL.U32 R8, R7, 0x4, RZ ;  /* 0x0000000407087824 */ /* 0x000fe200078e00ff */
[--C-:B------:R-:W-:Y:S01]  /*0730*/  SHF.R.U32.HI R14, RZ, 0x4, R7.reuse ;  /* 0x00000004ff0e7819 */ /* 0x100fe20000011607 */
        /* <DEDUP_REMOVED lines=22> */
.L_x_380:
[----:B------:R-:W-:-:S13]  /*08a0*/  ISETP.NE.OR P0, PT, R9, R4, P0 ;  /* 0x000000040900720c */ /* 0x000fda0000705670 */
[----:B------:R-:W-:Y:S05]  /*08b0*/  @!P0 BRA `(.L_x_381) ;  /* 0x0000000000388947 */ /* 0x000fea0003800000 */
.L_x_377:
        /* <DEDUP_REMOVED lines=14> */
.L_x_381:
[----:B------:R-:W-:-:S07]  /*09a0*/  IMAD.SHL.U32 R8, R10, 0x2, RZ ;  /* 0x000000020a087824 */ /* 0x000fce00078e00ff */
.L_x_376:
        /* <DEDUP_REMOVED lines=13> */
.L_x_382:
[----:B------:R-:W1:Y:S01]  /*0a80*/  LDCU.64 UR4, c[0x0][0x388] ;  /* 0x00007100ff0477ac */ /* 0x000e620008000a00 */
[----:B------:R-:W-:Y:S01]  /*0a90*/  IADD3 R7, P0, PT, R3, R6, RZ ;  /* 0x0000000603077210 */ /* 0x000fe20007f1e0ff */
[----:B------:R-:W2:Y:S03]  /*0aa0*/  LDCU UR6, c[0x0][0x390] ;  /* 0x00007200ff0677ac */ /* 0x000ea60008000800 */
[----:B------:R-:W-:Y:S02]  /*0ab0*/  LEA.HI.X.SX32 R12, R6, R5, 0x1, P0 ;  /* 0x00000005060c7211 */ /* 0x000fe400000f0eff */
[----:B-1----:R-:W-:-:S04]  /*0ac0*/  LEA R8, P0, R7, UR4, 0x3 ;  /* 0x0000000407087c11 */ /* 0x002fc8000f8018ff */
[----:B------:R-:W-:-:S06]  /*0ad0*/  LEA.HI.X R9, R7, UR5, R12, 0x3, P0 ;  /* 0x0000000507097c11 */ /* 0x000fcc00080f1c0c */
[----:B------:R-:W3:Y:S01]  /*0ae0*/  LDG.E.64.CONSTANT R8, desc[UR8][R8.64] ;  /* 0x0000000808087981 */ /* 0x000ee2000c1e9b00 */
[----:B------:R-:W1:Y:S01]  /*0af0*/  S2UR UR5, SR_CgaCtaId ;  /* 0x00000000000579c3 */ /* 0x000e620000008800 */
[----:B------:R-:W-:Y:S01]  /*0b00*/  UMOV UR4, 0x400 ;  /* 0x0000040000047882 */ /* 0x000fe20000000000 */
[----:B--2---:R-:W-:Y:S02]  /*0b10*/  IMAD.U32 R11, RZ, RZ, UR6 ;  /* 0x00000006ff0b7e24 */ /* 0x004fe4000f8e00ff */
[----:B0-----:R-:W-:-:S05]  /*0b20*/  IMAD.IADD R6, R0, 0x1, R6 ;  /* 0x0000000100067824 */ /* 0x001fca00078e0206 */
[----:B------:R-:W-:Y:S01]  /*0b30*/  ISETP.GE.AND P0, PT, R6, R11, PT ;  /* 0x0000000b0600720c */ /* 0x000fe20003f06270 */
[----:B-1----:R-:W-:-:S06]  /*0b40*/  ULEA UR4, UR5, UR4, 0x18 ;  /* 0x0000000405047291 */ /* 0x002fcc000f8ec0ff */
[----:B------:R-:W-:-:S05]  /*0b50*/  LEA R7, R10, UR4, 0x3 ;  /* 0x000000040a077c11 */ /* 0x000fca000f8e18ff */
[----:B---3--:R1:W-:Y:S01]  /*0b60*/  STS.64 [R7], R8 ;  /* 0x0000000807007388 */ /* 0x0083e20000000a00 */
[----:B------:R-:W-:Y:S05]  /*0b70*/  @!P0 BRA `(.L_x_383) ;  /* 0xfffffff400e48947 */ /* 0x000fea000383ffff */
.L_x_372:
[----:B------:R-:W-:Y:S05]  /*0b80*/  BSYNC.RECONVERGENT B0 ;  /* 0x0000000000007941 */ /* 0x000fea0003800200 */
.L_x_371:
[----:B------:R-:W-:Y:S01]  /*0b90*/  BAR.SYNC.DEFER_BLOCKING 0x0 ;  /* 0x0000000000007b1d */ /* 0x000fe20000010000 */
[----:B------:R-:W-:-:S05]  /*0ba0*/  ISETP.GE.AND P0, PT, R11, 0x2, PT ;  /* 0x000000020b00780c */ /* 0x000fca0003f06270 */
[----:B------:R-:W-:Y:S08]  /*0bb0*/  BSSY.RECONVERGENT B1, `(.L_x_384) ;  /* 0x00000f7000017945 */ /* 0x000ff00003800200 */
[----:B------:R-:W-:Y:S05]  /*0bc0*/  @!P0 BRA `(.L_x_385) ;  /* 0x0000000c00d48947 */ /* 0x000fea0003800000 */
[----:B01----:R-:W-:Y:S01]  /*0bd0*/  SHF.R.U32.HI R7, RZ, 0x1, R11 ;  /* 0x00000001ff077819 */ /* 0x003fe2000001160b */
[----:B------:R-:W-:-:S07]  /*0be0*/  IMAD.MOV.U32 R4, RZ, RZ, 0x1 ;  /* 0x00000001ff047424 */ /* 0x000fce00078e00ff */
.L_x_397:
[----:B------:R-:W-:Y:S01]  /*0bf0*/  ISETP.GE.U32.AND P0, PT, R2, R7, PT ;  /* 0x000000070200720c */ /* 0x000fe20003f06070 */
[----:B------:R-:W-:Y:S01]  /*0c00*/  BSSY.RECONVERGENT B0, `(.L_x_386) ;  /* 0x00000eb000007945 */ /* 0x000fe20003800200 */
[----:B------:R-:W-:-:S11]  /*0c10*/  IMAD.SHL.U32 R6, R4, 0x2, RZ ;  /* 0x0000000204067824 */ /* 0x000fd600078e00ff */
[----:B-1-3--:R-:W-:Y:S05]  /*0c20*/  @P0 BRA `(.L_x_387) ;  /* 0x0000000c00a00947 */ /* 0x00afea0003800000 */
[----:B------:R-:W-:Y:S01]  /*0c30*/  VIADD R9, R4, 0xffffffff ;  /* 0xffffffff04097836 */ /* 0x000fe20000000000 */
[----:B------:R0:W1:Y:S01]  /*0c40*/  I2F.F64 R20, R6 ;  /* 0x0000000600147312 */ /* 0x0000620000201c00 */
[----:B------:R-:W-:-:S03]  /*0c50*/  IMAD.MOV.U32 R23, RZ, RZ, R2 ;  /* 0x000000ffff177224 */ /* 0x000fc600078e0002 */
[----:B------:R-:W-:-:S04]  /*0c60*/  LOP3.LUT R9, R4, R9, RZ, 0xc, !PT ;  /* 0x0000000904097212 */ /* 0x000fc800078e0cff */
[----:B------:R0:W2:Y:S03]  /*0c70*/  POPC R22, R9 ;  /* 0x0000000900167309 */ /* 0x0000a60000000000 */
.L_x_396:
[-C--:B------:R-:W-:Y:S01]  /*0c80*/  IABS R0, R4.reuse ;  /* 0x0000000400007213 */ /* 0x080fe20000000000 */
[----:B---3--:R-:W3:Y:S01]  /*0c90*/  LDCU.U8 UR4, c[0x0][0x398] ;  /* 0x00007300ff0477ac */ /* 0x008ee20008000000 */
[----:B------:R-:W-:Y:S01]  /*0ca0*/  IABS R12, R4 ;  /* 0x00000004000c7213 */ /* 0x000fe20000000000 */
[----:B------:R-:W-:Y:S01]  /*0cb0*/  BSSY.RECONVERGENT B2, `(.L_x_388) ;  /* 0x000002e000027945 */ /* 0x000fe20003800200 */
[----:B------:R-:W4:Y:S01]  /*0cc0*/  I2F.RP R10, R0 ;  /* 0x00000000000a7306 */ /* 0x000f220000209400 */
[----:B------:R-:W-:Y:S02]  /*0cd0*/  ISETP.GE.AND P2, PT, R23, RZ, PT ;  /* 0x000000ff1700720c */ /* 0x000fe40003f46270 */
[----:B------:R-:W-:-:S05]  /*0ce0*/  IMAD.MOV R25, RZ, RZ, -R12 ;  /* 0x000000ffff197224 */ /* 0x000fca00078e0a0c */
[----:B----4-:R-:W4:Y:S01]  /*0cf0*/  MUFU.RCP R10, R10 ;  /* 0x0000000a000a7308 */ /* 0x010f220000001000 */
[----:B---3--:R-:W-:Y:S01]  /*0d00*/  UPRMT UR4, UR4, 0x8880, URZ ;  /* 0x0000888004047896 */ /* 0x008fe200080000ff */
[----:B----4-:R-:W-:Y:S01]  /*0d10*/  VIADD R8, R10, 0xffffffe ;  /* 0x0ffffffe0a087836 */ /* 0x010fe20000000000 */
[----:B------:R-:W-:-:S05]  /*0d20*/  IABS R10, R23 ;  /* 0x00000017000a7213 */ /* 0x000fca0000000000 */
        /* <DEDUP_REMOVED lines=14> */
[----:B------:R-:W-:Y:S01]  /*0e10*/  DFMA R12, R10, R10, R10 ;  /* 0x0000000a0a0c722b */ /* 0x000fe2000000000a */
[----:B------:R-:W-:-:S07]  /*0e20*/  IMAD.MOV.U32 R10, RZ, RZ, 0x401921fb ;  /* 0x401921fbff0a7424 */ /* 0x000fce00078e00ff */
        /* <DEDUP_REMOVED lines=18> */
[----:B------:R-:W-:-:S07]  /*0f50*/  MOV R0, 0xf70 ;  /* 0x00000f7000007802 */ /* 0x000fce0000000f00 */
[----:B--2---:R-:W-:Y:S05]  /*0f60*/  CALL.REL.NOINC `($__internal_10_$__cuda_sm20_div_rn_f64_full) ;  /* 0x0000000c00907944 */ /* 0x004fea0003c00000 */
[----:B------:R-:W-:Y:S02]  /*0f70*/  IMAD.MOV.U32 R8, RZ, RZ, R14 ;  /* 0x000000ffff087224 */ /* 0x000fe400078e000e */
[----:B------:R-:W-:-:S07]  /*0f80*/  IMAD.MOV.U32 R9, RZ, RZ, R15 ;  /* 0x000000ffff097224 */ /* 0x000fce00078e000f */
.L_x_389:
[----:B------:R-:W-:Y:S05]  /*0f90*/  BSYNC.RECONVERGENT B2 ;  /* 0x0000000000027941 */ /* 0x000fea0003800200 */
.L_x_388:
        /* <DEDUP_REMOVED lines=23> */
.L_x_392:
        /* <DEDUP_REMOVED lines=33> */
[----:B------:R-:W-:Y:S02]  /*1320*/  LEA.HI R0, R12, R13, RZ, 0x1 ;  /* 0x0000000d0c007211 */ /* 0x000fe400078f08ff */
[C---:B------:R-:W-:Y:S02]  /*1330*/  LOP3.LUT R8, R10.reuse, R9, RZ, 0x3c, !PT ;  /* 0x000000090a087212 */ /* 0x040fe400078e3cff */
[----:B------:R-:W-:Y:S02]  /*1340*/  LOP3.LUT R9, R10, R12, RZ, 0x3c, !PT ;  /* 0x0000000c0a097212 */ /* 0x000fe400078e3cff */
[----:B------:R-:W-:Y:S01]  /*1350*/  LOP3.LUT R16, R12, R17, RZ, 0x3c, !PT ;  /* 0x000000110c107212 */ /* 0x000fe200078e3cff */
[----:B------:R-:W-:-:S03]  /*1360*/  IMAD.MOV R12, RZ, RZ, -R0 ;  /* 0x000000ffff0c7224 */ /* 0x000fc600078e0a00 */
[----:B------:R-:W0:Y:S01]  /*1370*/  I2F.F64.S64 R8, R8 ;  /* 0x0000000800087312 */ /* 0x000e220000301c00 */
[----:B------:R-:W-:Y:S01]  /*1380*/  ISETP.GE.AND P1, PT, R16, RZ, PT ;  /* 0x000000ff1000720c */ /* 0x000fe20003f26270 */
[----:B------:R-:W-:Y:S01]  /*1390*/  @!P0 IMAD.MOV.U32 R0, RZ, RZ, R12 ;  /* 0x000000ffff008224 */ /* 0x000fe200078e000c */
[----:B0-----:R-:W-:-:S10]  /*13a0*/  DMUL R10, R8, UR4 ;  /* 0x00000004080a7c28 */ /* 0x001fd40008000000 */
[----:B------:R-:W0:Y:S02]  /*13b0*/  F2F.F32.F64 R10, R10 ;  /* 0x0000000a000a7310 */ /* 0x000e240000301000 */
[----:B0-----:R-:W-:-:S07]  /*13c0*/  FSEL R12, -R10, R10, !P1 ;  /* 0x0000000a0a0c7208 */ /* 0x001fce0004800100 */
.L_x_391:
[----:B------:R-:W-:Y:S05]  /*13d0*/  BSYNC.RECONVERGENT B2 ;  /* 0x0000000000027941 */ /* 0x000fea0003800200 */
.L_x_390:
[----:B------:R-:W-:Y:S01]  /*13e0*/  LOP3.LUT R11, R0, 0x1, RZ, 0xc0, !PT ;  /* 0x00000001000b7812 */ /* 0x000fe200078ec0ff */
[----:B------:R-:W-:Y:S02]  /*13f0*/  IMAD.MOV.U32 R10, RZ, RZ, 0x37cbac00 ;  /* 0x37cbac00ff0a7424 */ /* 0x000fe400078e00ff */
[----:B------:R-:W-:Y:S01]  /*1400*/  FMUL R9, R12, R12 ;  /* 0x0000000c0c097220 */ /* 0x000fe20000400000 */
[----:B------:R-:W-:Y:S01]  /*1410*/  VIADD R0, R0, 0x1 ;  /* 0x0000000100007836 */ /* 0x000fe20000000000 */
[----:B------:R-:W-:Y:S01]  /*1420*/  ISETP.NE.U32.AND P0, PT, R11, 0x1, PT ;  /* 0x000000010b00780c */ /* 0x000fe20003f05070 */
[----:B------:R-:W-:Y:S02]  /*1430*/  IMAD.MOV.U32 R11, RZ, RZ, 0x3c0885e4 ;  /* 0x3c0885e4ff0b7424 */ /* 0x000fe400078e00ff */
[----:B------:R-:W-:Y:S01]  /*1440*/  FFMA R8, R9, R10, -0.0013887860113754868507 ;  /* 0xbab607ed09087423 */ /* 0x000fe2000000000a */
[----:B------:R-:W-:Y:S01]  /*1450*/  IMAD.MOV.U32 R16, RZ, RZ, 0x3e2aaaa8 ;  /* 0x3e2aaaa8ff107424 */ /* 0x000fe200078e00ff */
[----:B------:R-:W-:Y:S01]  /*1460*/  LOP3.LUT P1, RZ, R0, 0x2, RZ, 0xc0, !PT ;  /* 0x0000000200ff7812 */ /* 0x000fe2000782c0ff */
[----:B------:R-:W-:Y:S01]  /*1470*/  BSSY.RECONVERGENT B2, `(.L_x_393) ;  /* 0x000003e000027945 */ /* 0x000fe20003800200 */
[----:B------:R-:W-:-:S02]  /*1480*/  FSEL R18, R11, 0.041666727513074874878, !P0 ;  /* 0x3d2aaabb0b127808 */ /* 0x000fc40004000000 */
[----:B------:R-:W-:Y:S02]  /*1490*/  FSEL R8, R8, -0.00019574658654164522886, P0 ;  /* 0xb94d415308087808 */ /* 0x000fe40000000000 */
[----:B------:R-:W-:Y:S02]  /*14a0*/  FSEL R0, R12, 1, !P0 ;  /* 0x3f8000000c007808 */ /* 0x000fe40004000000 */
[----:B------:R-:W-:Y:S01]  /*14b0*/  FSEL R19, -R16, -0.4999999701976776123, !P0 ;  /* 0xbeffffff10137808 */ /* 0x000fe20004000100 */
[----:B------:R-:W-:Y:S01]  /*14c0*/  FFMA R8, R9, R8, R18 ;  /* 0x0000000809087223 */ /* 0x000fe20000000012 */
        /* <DEDUP_REMOVED lines=15> */
.L_x_395:
        /* <DEDUP_REMOVED lines=30> */
[----:B------:R-:W-:Y:S02]  /*17a0*/  LEA.HI R15, R14, R15, RZ, 0x1 ;  /* 0x0000000f0e0f7211 */ /* 0x000fe400078f08ff */
[C---:B------:R-:W-:Y:S02]  /*17b0*/  LOP3.LUT R8, R9.reuse, R8, RZ, 0x3c, !PT ;  /* 0x0000000809087212 */ /* 0x040fe400078e3cff */
[----:B------:R-:W-:-:S02]  /*17c0*/  LOP3.LUT R9, R9, R14, RZ, 0x3c, !PT ;  /* 0x0000000e09097212 */ /* 0x000fc400078e3cff */
[----:B------:R-:W-:Y:S01]  /*17d0*/  LOP3.LUT R17, R14, R17, RZ, 0x3c, !PT ;  /* 0x000000110e117212 */ /* 0x000fe200078e3cff */
[----:B------:R-:W-:-:S03]  /*17e0*/  IMAD.MOV R14, RZ, RZ, -R15 ;  /* 0x000000ffff0e7224 */ /* 0x000fc600078e0a0f */
[----:B------:R-:W3:Y:S01]  /*17f0*/  I2F.F64.S64 R8, R8 ;  /* 0x0000000800087312 */ /* 0x000ee20000301c00 */
[----:B------:R-:W-:Y:S01]  /*1800*/  ISETP.GE.AND P0, PT, R17, RZ, PT ;  /* 0x000000ff1100720c */ /* 0x000fe20003f06270 */
[----:B------:R-:W-:Y:S01]  /*1810*/  @!P1 IMAD.MOV.U32 R15, RZ, RZ, R14 ;  /* 0x000000ffff0f9224 */ /* 0x000fe200078e000e */
[----:B---3--:R-:W-:-:S10]  /*1820*/  DMUL R12, R8, UR4 ;  /* 0x00000004080c7c28 */ /* 0x008fd40008000000 */
[----:B------:R-:W3:Y:S02]  /*1830*/  F2F.F32.F64 R12, R12 ;  /* 0x0000000c000c7310 */ /* 0x000ee40000301000 */
[----:B0--3--:R-:W-:-:S07]  /*1840*/  FSEL R14, -R12, R12, !P0 ;  /* 0x0000000c0c0e7208 */ /* 0x009fce0004000100 */
.L_x_394:
[----:B------:R-:W-:Y:S05]  /*1850*/  BSYNC.RECONVERGENT B2 ;  /* 0x0000000000027941 */ /* 0x000fea0003800200 */
.L_x_393:
[----:B------:R-:W0:Y:S01]  /*1860*/  S2UR UR5, SR_CgaCtaId ;  /* 0x00000000000579c3 */ /* 0x000e220000008800 */
[----:B--2---:R-:W-:Y:S01]  /*1870*/  SHF.R.U32.HI R8, RZ, R22, R23 ;  /* 0x00000016ff087219 */ /* 0x004fe20000011617 */
[----:B------:R-:W-:Y:S01]  /*1880*/  UMOV UR4, 0x400 ;  /* 0x0000040000047882 */ /* 0x000fe20000000000 */
[C---:B------:R-:W-:Y:S02]  /*1890*/  LOP3.LUT R18, R15.reuse, 0x1, RZ, 0xc0, !PT ;  /* 0x000000010f127812 */ /* 0x040fe400078ec0ff */
[----:B------:R-:W-:Y:S01]  /*18a0*/  LOP3.LUT P1, RZ, R15, 0x2, RZ, 0xc0, !PT ;  /* 0x000000020fff7812 */ /* 0x000fe2000782c0ff */
[----:B------:R-:W-:Y:S02]  /*18b0*/  IMAD R8, R6, R8, R25 ;  /* 0x0000000806087224 */ /* 0x000fe400078e0219 */
[----:B------:R-:W-:Y:S01]  /*18c0*/  FMUL R25, R14, R14 ;  /* 0x0000000e0e197220 */ /* 0x000fe20000400000 */
[----:B------:R-:W-:-:S03]  /*18d0*/  ISETP.NE.U32.AND P0, PT, R18, 0x1, PT ;  /* 0x000000011200780c */ /* 0x000fc60003f05070 */
[----:B------:R-:W-:Y:S01]  /*18e0*/  FFMA R10, R25, R10, -0.0013887860113754868507 ;  /* 0xbab607ed190a7423 */ /* 0x000fe2000000000a */
[----:B------:R-:W-:Y:S02]  /*18f0*/  FSEL R18, R11, 0.041666727513074874878, P0 ;  /* 0x3d2aaabb0b127808 */ /* 0x000fe40000000000 */
[----:B------:R-:W-:Y:S02]  /*1900*/  FSEL R11, -R16, -0.4999999701976776123, P0 ;  /* 0xbeffffff100b7808 */ /* 0x000fe40000000100 */
[----:B------:R-:W-:Y:S02]  /*1910*/  FSEL R10, R10, -0.00019574658654164522886, !P0 ;  /* 0xb94d41530a0a7808 */ /* 0x000fe40004000000 */
[----:B------:R-:W-:-:S03]  /*1920*/  FSEL R14, R14, 1, P0 ;  /* 0x3f8000000e0e7808 */ /* 0x000fc60000000000 */
[----:B------:R-:W-:Y:S01]  /*1930*/  FFMA R10, R25, R10, R18 ;  /* 0x0000000a190a7223 */ /* 0x000fe20000000012 */
[----:B0-----:R-:W-:-:S03]  /*1940*/  ULEA UR4, UR5, UR4, 0x18 ;  /* 0x0000000405047291 */ /* 0x001fc6000f8ec0ff */
[C---:B------:R-:W-:Y:S01]  /*1950*/  FFMA R10, R25.reuse, R10, R11 ;  /* 0x0000000a190a7223 */ /* 0x040fe2000000000b */
[----:B------:R-:W-:Y:S02]  /*1960*/  FFMA R25, R25, R14, RZ ;  /* 0x0000000e19197223 */ /* 0x000fe400000000ff */
[----:B------:R-:W-:Y:S02]  /*1970*/  LEA R19, R8, UR4, 0x3 ;  /* 0x0000000408137c11 */ /* 0x000fe4000f8e18ff */
[----:B------:R-:W-:-:S03]  /*1980*/  FFMA R10, R25, R10, R14 ;  /* 0x0000000a190a7223 */ /* 0x000fc6000000000e */
[----:B------:R-:W-:Y:S01]  /*1990*/  IMAD R17, R4, 0x8, R19 ;  /* 0x0000000804117824 */ /* 0x000fe200078e0213 */
[----:B------:R-:W-:Y:S01]  /*19a0*/  LDS.64 R12, [R19] ;  /* 0x00000000130c7984 */ /* 0x000fe20000000a00 */
[----:B------:R-:W-:Y:S01]  /*19b0*/  @P1 FADD R10, RZ, -R10 ;  /* 0x8000000aff0a1221 */ /* 0x000fe20000000000 */
[----:B------:R-:W0:Y:S02]  /*19c0*/  LDCU UR4, c[0x0][0x360] ;  /* 0x00006c00ff0477ac */ /* 0x000e240008000800 */
[----:B------:R-:W2:Y:S01]  /*19d0*/  LDS.64 R8, [R17] ;  /* 0x0000000011087984 */ /* 0x000ea20000000a00 */
[----:B0-----:R-:W-:-:S05]  /*19e0*/  VIADD R23, R23, UR4 ;  /* 0x0000000417177c36 */ /* 0x001fca0008000000 */
[----:B------:R-:W-:Y:S01]  /*19f0*/  ISETP.GE.U32.AND P0, PT, R23, R7, PT ;  /* 0x000000071700720c */ /* 0x000fe20003f06070 */
[C---:B--2---:R-:W-:Y:S01]  /*1a00*/  FMUL R11, R10.reuse, R9 ;  /* 0x000000090a0b7220 */ /* 0x044fe20000400000 */
        /* <DEDUP_REMOVED lines=10> */
.L_x_387:
[----:B------:R-:W-:Y:S05]  /*1ab0*/  BSYNC.RECONVERGENT B0 ;  /* 0x0000000000007941 */ /* 0x000fea0003800200 */
.L_x_386:
[----:B------:R-:W0:Y:S01]  /*1ac0*/  LDCU UR4, c[0x0][0x390] ;  /* 0x00007200ff0477ac */ /* 0x000e220008000800 */
[----:B------:R-:W-:Y:S02]  /*1ad0*/  IMAD.MOV.U32 R4, RZ, RZ, R6 ;  /* 0x000000ffff047224 */ /* 0x000fe400078e0006 */
[----:B0-----:R-:W-:Y:S01]  /*1ae0*/  IMAD.U32 R11, RZ, RZ, UR4 ;  /* 0x00000004ff0b7e24 */ /* 0x001fe2000f8e00ff */
[----:B------:R-:W-:Y:S04]  /*1af0*/  BAR.SYNC.DEFER_BLOCKING 0x0 ;  /* 0x0000000000007b1d */ /* 0x000fe80000010000 */
[----:B------:R-:W-:-:S13]  /*1b00*/  ISETP.GE.AND P0, PT, R6, R11, PT ;  /* 0x0000000b0600720c */ /* 0x000fda0003f06270 */
[----:B------:R-:W-:Y:S05]  /*1b10*/  @!P0 BRA `(.L_x_397) ;  /* 0xfffffff000348947 */ /* 0x000fea000383ffff */
.L_x_385:
[----:B------:R-:W-:Y:S05]  /*1b20*/  BSYNC.RECONVERGENT B1 ;  /* 0x0000000000017941 */ /* 0x000fea0003800200 */
.L_x_384:
[----:B------:R-:W2:Y:S01]  /*1b30*/  LDCU.U8 UR4, c[0x0][0x398] ;  /* 0x00007300ff0477ac */ /* 0x000ea20008000000 */
[----:B------:R-:W-:Y:S01]  /*1b40*/  IMAD.MOV.U32 R0, RZ, RZ, 0x3f800000 ;  /* 0x3f800000ff007424 */ /* 0x000fe200078e00ff */
[----:B--2---:R-:W-:-:S04]  /*1b50*/  UPRMT UR4, UR4, 0x8880, URZ ;  /* 0x0000888004047896 */ /* 0x004fc800080000ff */
[----:B------:R-:W-:-:S09]  /*1b60*/  UISETP.NE.AND UP0, UPT, UR4, URZ, UPT ;  /* 0x000000ff0400728c */ /* 0x000fd2000bf05270 */
[----:B------:R-:W-:Y:S05]  /*1b70*/  BRA.U !UP0, `(.L_x_398) ;  /* 0x0000000108387547 */ /* 0x000fea000b800000 */
[----:B------:R-:W-:Y:S01]  /*1b80*/  I2FP.F32.S32 R0, R11 ;  /* 0x0000000b00007245 */ /* 0x000fe20000201400 */
[----:B------:R-:W-:Y:S04]  /*1b90*/  BSSY.RECONVERGENT B0, `(.L_x_398) ;  /* 0x000000c000007945 */ /* 0x000fe80003800200 */
[----:B------:R-:W-:-:S05]  /*1ba0*/  VIADD R4, R0, 0x1800000 ;  /* 0x0180000000047836 */ /* 0x000fca0000000000 */
[----:B------:R-:W-:-:S04]  /*1bb0*/  LOP3.LUT R4, R4, 0x7f800000, RZ, 0xc0, !PT ;  /* 0x7f80000004047812 */ /* 0x000fc800078ec0ff */
[----:B------:R-:W-:-:S13]  /*1bc0*/  ISETP.GT.U32.AND P0, PT, R4, 0x1ffffff, PT ;  /* 0x01ffffff0400780c */ /* 0x000fda0003f04070 */
[----:B------:R-:W-:Y:S05]  /*1bd0*/  @P0 BRA `(.L_x_399) ;  /* 0x00000000000c0947 */ /* 0x000fea0003800000 */
[----:B0-----:R-:W-:-:S07]  /*1be0*/  MOV R6, 0x1c00 ;  /* 0x00001c0000067802 */ /* 0x001fce0000000f00 */
[----:B-1-3--:R-:W-:Y:S05]  /*1bf0*/  CALL.REL.NOINC `($__internal_11_$__cuda_sm20_rcp_rn_f32_slowpath) ;  /* 0x0000000400d87944 */ /* 0x00afea0003c00000 */
[----:B------:R-:W-:Y:S05]  /*1c00*/  BRA `(.L_x_400) ;  /* 0x0000000000107947 */ /* 0x000fea0003800000 */
.L_x_399:
[----:B01----:R-:W0:Y:S02]  /*1c10*/  MUFU.RCP R7, R0 ;  /* 0x0000000000077308 */ /* 0x003e240000001000 */
[----:B0-----:R-:W-:-:S04]  /*1c20*/  FFMA R4, R0, R7, -1 ;  /* 0xbf80000000047423 */ /* 0x001fc80000000007 */
[----:B------:R-:W-:-:S04]  /*1c30*/  FADD.FTZ R4, -R4, -RZ ;  /* 0x800000ff04047221 */ /* 0x000fc80000010100 */
[----:B------:R-:W-:-:S07]  /*1c40*/  FFMA R0, R7, R4, R7 ;  /* 0x0000000407007223 */ /* 0x000fce0000000007 */
.L_x_400:
[----:B------:R-:W-:Y:S05]  /*1c50*/  BSYNC.RECONVERGENT B0 ;  /* 0x0000000000007941 */ /* 0x000fea0003800200 */
.L_x_398:
[----:B------:R-:W2:Y:S02]  /*1c60*/  LDCU UR7, c[0x0][0x390] ;  /* 0x00007200ff0777ac */ /* 0x000ea40008000800 */
[----:B--2---:R-:W-:-:S13]  /*1c70*/  ISETP.GE.AND P0, PT, R2, UR7, PT ;  /* 0x0000000702007c0c */ /* 0x004fda000bf06270 */
[----:B------:R-:W-:Y:S05]  /*1c80*/  @P0 EXIT ;  /* 0x000000000000094d */ /* 0x000fea0003800000 */
[----:B------:R-:W2:Y:S01]  /*1c90*/  S2UR UR5, SR_CgaCtaId ;  /* 0x00000000000579c3 */ /* 0x000ea20000008800 */
[----:B------:R-:W-:Y:S01]  /*1ca0*/  UMOV UR4, 0x400 ;  /* 0x0000040000047882 */ /* 0x000fe20000000000 */
[----:B------:R-:W4:Y:S01]  /*1cb0*/  LDCU UR6, c[0x0][0x360] ;  /* 0x00006c00ff0677ac */ /* 0x000f220008000800 */
[----:B------:R-:W0:Y:S02]  /*1cc0*/  LDCU.64 UR10, c[0x0][0x380] ;  /* 0x00007000ff0a77ac */ /* 0x000e240008000a00 */
[----:B0-2-4-:R-:W-:-:S12]  /*1cd0*/  ULEA UR4, UR5, UR4, 0x18 ;  /* 0x0000000405047291 */ /* 0x015fd8000f8ec0ff */
.L_x_401:
[----:B------:R-:W-:Y:S02]  /*1ce0*/  LEA R4, R2, UR4, 0x3 ;  /* 0x0000000402047c11 */ /* 0x000fe4000f8e18ff */
[----:B01----:R-:W-:-:S03]  /*1cf0*/  IADD3 R7, P0, PT, R3, R2, RZ ;  /* 0x0000000203077210 */ /* 0x003fc60007f1e0ff */
[----:B---3--:R-:W0:Y:S01]  /*1d00*/  LDS.64 R8, [R4] ;  /* 0x0000000004087984 */ /* 0x008e220000000a00 */
[C---:B------:R-:W-:Y:S01]  /*1d10*/  LEA.HI.X.SX32 R10, R2.reuse, R5, 0x1, P0 ;  /* 0x00000005020a7211 */ /* 0x040fe200000f0eff */
[----:B------:R-:W-:Y:S01]  /*1d20*/  VIADD R2, R2, UR6 ;  /* 0x0000000602027c36 */ /* 0x000fe20008000000 */
[----:B------:R-:W-:-:S04]  /*1d30*/  LEA R6, P0, R7, UR10, 0x3 ;  /* 0x0000000a07067c11 */ /* 0x000fc8000f8018ff */
[----:B------:R-:W-:Y:S02]  /*1d40*/  LEA.HI.X R7, R7, UR11, R10, 0x3, P0 ;  /* 0x0000000b07077c11 */ /* 0x000fe400080f1c0a */
[----:B------:R-:W-:Y:S01]  /*1d50*/  ISETP.GE.AND P0, PT, R2, UR7, PT ;  /* 0x0000000702007c0c */ /* 0x000fe2000bf06270 */
[-C--:B0-----:R-:W-:Y:S01]  /*1d60*/  FMUL R8, R8, R0.reuse ;  /* 0x0000000008087220 */ /* 0x081fe20000400000 */
[----:B------:R-:W-:-:S05]  /*1d70*/  FMUL R9, R9, R0 ;  /* 0x0000000009097220 */ /* 0x000fca0000400000 */
[----:B------:R0:W-:Y:S06]  /*1d80*/  STG.E.64 desc[UR8][R6.64], R8 ;  /* 0x0000000806007986 */ /* 0x0001ec000c101b08 */
[----:B------:R-:W-:Y:S05]  /*1d90*/  @!P0 BRA `(.L_x_401) ;  /* 0xfffffffc00d08947 */ /* 0x000fea000383ffff */
[----:B------:R-:W-:Y:S05]  /*1da0*/  EXIT ;  /* 0x000000000000794d */ /* 0x000fea0003800000 */
        .weak           $__internal_10_$__cuda_sm20_div_rn_f64_full
        .type           $__internal_10_$__cuda_sm20_div_rn_f64_full,@function
        .size           $__internal_10_$__cuda_sm20_div_rn_f64_full,($__internal_11_$__cuda_sm20_rcp_rn_f32_slowpath - $__internal_10_$__cuda_sm20_div_rn_f64_full)
$__internal_10_$__cuda_sm20_div_rn_f64_full:
[----:B------:R-:W-:Y:S01]  /*1db0*/  FSETP.GEU.AND P2, PT, |R11|, 1.469367938527859385e-39, PT ;  /* 0x001000000b00780b */ /* 0x000fe20003f4e200 */
[----:B------:R-:W-:Y:S01]  /*1dc0*/  IMAD.MOV.U32 R26, RZ, RZ, 0x1ca00000 ;  /* 0x1ca00000ff1a7424 */ /* 0x000fe200078e00ff */
[C---:B------:R-:W-:Y:S01]  /*1dd0*/  FSETP.GEU.AND P0, PT, |R21|.reuse, 1.469367938527859385e-39, PT ;  /* 0x001000001500780b */ /* 0x040fe20003f0e200 */
[----:B------:R-:W-:Y:S01]  /*1de0*/  IMAD.MOV.U32 R12, RZ, RZ, R10 ;  /* 0x000000ffff0c7224 */ /* 0x000fe200078e000a */
[----:B------:R-:W-:Y:S01]  /*1df0*/  LOP3.LUT R8, R21, 0x800fffff, RZ, 0xc0, !PT ;  /* 0x800fffff15087812 */ /* 0x000fe200078ec0ff */
[----:B------:R-:W-:Y:S01]  /*1e00*/  IMAD.MOV.U32 R14, RZ, RZ, 0x1 ;  /* 0x00000001ff0e7424 */ /* 0x000fe200078e00ff */
[----:B------:R-:W-:Y:S01]  /*1e10*/  LOP3.LUT R24, R11, 0x7ff00000, RZ, 0xc0, !PT ;  /* 0x7ff000000b187812 */ /* 0x000fe200078ec0ff */
[----:B------:R-:W-:Y:S01]  /*1e20*/  BSSY.RECONVERGENT B3, `(.L_x_402) ;  /* 0x0000050000037945 */ /* 0x000fe20003800200 */
[----:B------:R-:W-:Y:S01]  /*1e30*/  LOP3.LUT R9, R8, 0x3ff00000, RZ, 0xfc, !PT ;  /* 0x3ff0000008097812 */ /* 0x000fe200078efcff */
[----:B------:R-:W-:Y:S01]  /*1e40*/  IMAD.MOV.U32 R8, RZ, RZ, R20 ;  /* 0x000000ffff087224 */ /* 0x000fe200078e0014 */
[----:B------:R-:W-:-:S03]  /*1e50*/  LOP3.LUT R27, R21, 0x7ff00000, RZ, 0xc0, !PT ;  /* 0x7ff00000151b7812 */ /* 0x000fc600078ec0ff */
[----:B------:R-:W-:Y:S01]  /*1e60*/  @!P2 LOP3.LUT R13, R21, 0x7ff00000, RZ, 0xc0, !PT ;  /* 0x7ff00000150da812 */ /* 0x000fe200078ec0ff */
[----:B------:R-:W-:Y:S01]  /*1e70*/  @!P2 IMAD.MOV.U32 R16, RZ, RZ, RZ ;  /* 0x000000ffff10a224 */ /* 0x000fe200078e00ff */
[----:B------:R-:W-:Y:S01]  /*1e80*/  @!P0 DMUL R8, R20, 8.98846567431157953865e+307 ;  /* 0x7fe0000014088828 */ /* 0x000fe20000000000 */
[C---:B------:R-:W-:Y:S02]  /*1e90*/  ISETP.GE.U32.AND P1, PT, R24.reuse, R27, PT ;  /* 0x0000001b1800720c */ /* 0x040fe40003f26070 */
[----:B------:R-:W-:Y:S02]  /*1ea0*/  @!P2 ISETP.GE.U32.AND P3, PT, R24, R13, PT ;  /* 0x0000000d1800a20c */ /* 0x000fe40003f66070 */
[C---:B------:R-:W-:Y:S01]  /*1eb0*/  SEL R13, R26.reuse, 0x63400000, !P1 ;  /* 0x634000001a0d7807 */ /* 0x040fe20004800000 */
[----:B------:R-:W0:Y:S01]  /*1ec0*/  MUFU.RCP64H R15, R9 ;  /* 0x00000009000f7308 */ /* 0x000e220000001800 */
[----:B------:R-:W-:Y:S02]  /*1ed0*/  @!P2 SEL R17, R26, 0x63400000, !P3 ;  /* 0x634000001a11a807 */ /* 0x000fe40005800000 */
[----:B------:R-:W-:-:S02]  /*1ee0*/  LOP3.LUT R13, R13, 0x800fffff, R11, 0xf8, !PT ;  /* 0x800fffff0d0d7812 */ /* 0x000fc400078ef80b */
[----:B------:R-:W-:Y:S02]  /*1ef0*/  @!P2 LOP3.LUT R17, R17, 0x80000000, R11, 0xf8, !PT ;  /* 0x800000001111a812 */ /* 0x000fe400078ef80b */
[----:B------:R-:W-:Y:S02]  /*1f00*/  @!P0 LOP3.LUT R27, R9, 0x7ff00000, RZ, 0xc0, !PT ;  /* 0x7ff00000091b8812 */ /* 0x000fe400078ec0ff */
[----:B------:R-:W-:-:S06]  /*1f10*/  @!P2 LOP3.LUT R17, R17, 0x100000, RZ, 0xfc, !PT ;  /* 0x001000001111a812 */ /* 0x000fcc00078efcff */
        /* <DEDUP_REMOVED lines=35> */
[----:B------:R-:W-:-:S06]  /*2150*/  IMAD.MOV.U32 R8, RZ, RZ, RZ ;  /* 0x000000ffff087224 */ /* 0x000fcc00078e00ff */
[----:B------:R-:W-:-:S03]  /*2160*/  DFMA R8, R14, -R8, R18 ;  /* 0x800000080e08722b */ /* 0x000fc60000000012 */
[----:B------:R-:W-:-:S03]  /*2170*/  LOP3.LUT R13, R11, R13, RZ, 0x3c, !PT ;  /* 0x0000000d0b0d7212 */ /* 0x000fc600078e3cff */
[----:B------:R-:W-:-:S04]  /*2180*/  IADD3 R8, PT, PT, -R16, -0x43300000, RZ ;  /* 0xbcd0000010087810 */ /* 0x000fc80007ffe1ff */
[----:B------:R-:W-:-:S04]  /*2190*/  FSETP.NEU.AND P0, PT, |R9|, R8, PT ;  /* 0x000000080900720b */ /* 0x000fc80003f0d200 */
[----:B------:R-:W-:Y:S02]  /*21a0*/  FSEL R14, R10, R14, !P0 ;  /* 0x0000000e0a0e7208 */ /* 0x000fe40004000000 */
[----:B------:R-:W-:Y:S01]  /*21b0*/  FSEL R15, R13, R15, !P0 ;  /* 0x0000000f0d0f7208 */ /* 0x000fe20004000000 */
[----:B------:R-:W-:Y:S06]  /*21c0*/  BRA `(.L_x_404) ;  /* 0x0000000000547947 */ /* 0x000fec0003800000 */
.L_x_403:
        /* <DEDUP_REMOVED lines=16> */
.L_x_406:
[----:B------:R-:W-:Y:S01]  /*22d0*/  LOP3.LUT R15, R21, 0x80000, RZ, 0xfc, !PT ;  /* 0x00080000150f7812 */ /* 0x000fe200078efcff */
[----:B------:R-:W-:Y:S01]  /*22e0*/  IMAD.MOV.U32 R14, RZ, RZ, R20 ;  /* 0x000000ffff0e7224 */ /* 0x000fe200078e0014 */
[----:B------:R-:W-:Y:S06]  /*22f0*/  BRA `(.L_x_404) ;  /* 0x0000000000087947 */ /* 0x000fec0003800000 */
.L_x_405:
[----:B------:R-:W-:Y:S01]  /*2300*/  LOP3.LUT R15, R11, 0x80000, RZ, 0xfc, !PT ;  /* 0x000800000b0f7812 */ /* 0x000fe200078efcff */
[----:B------:R-:W-:-:S07]  /*2310*/  IMAD.MOV.U32 R14, RZ, RZ, R10 ;  /* 0x000000ffff0e7224 */ /* 0x000fce00078e000a */
.L_x_404:
[----:B------:R-:W-:Y:S05]  /*2320*/  BSYNC.RECONVERGENT B3 ;  /* 0x0000000000037941 */ /* 0x000fea0003800200 */
.L_x_402:
[----:B------:R-:W-:Y:S02]  /*2330*/  IMAD.MOV.U32 R8, RZ, RZ, R0 ;  /* 0x000000ffff087224 */ /* 0x000fe400078e0000 */
[----:B------:R-:W-:-:S04]  /*2340*/  IMAD.MOV.U32 R9, RZ, RZ, 0x0 ;  /* 0x00000000ff097424 */ /* 0x000fc800078e00ff */
[----:B------:R-:W-:Y:S05]  /*2350*/  RET.REL.NODEC R8 `(_Z21lux_fft_radix2_kernelILi4096EEvP6float2PKS0_iib) ;  /* 0xffffffdc08287950 */ /* 0x000fea0003c3ffff */
        .weak           $__internal_11_$__cuda_sm20_rcp_rn_f32_slowpath
        .type           $__internal_11_$__cuda_sm20_rcp_rn_f32_slowpath,@function
        .size           $__internal_11_$__cuda_sm20_rcp_rn_f32_slowpath,(.L_x_593 - $__internal_11_$__cuda_sm20_rcp_rn_f32_slowpath)
$__internal_11_$__cuda_sm20_rcp_rn_f32_slowpath:
        /* <DEDUP_REMOVED lines=15> */
.L_x_408:
        /* <DEDUP_REMOVED lines=33> */
.L_x_410:
[----:B------:R0:W1:Y:S02]  /*2660*/  MUFU.RCP R7, R0 ;  /* 0x0000000000077308 */ /* 0x0000640000001000 */
.L_x_409:
[----:B------:R-:W-:Y:S05]  /*2670*/  BSYNC.RECONVERGENT B1 ;  /* 0x0000000000017941 */ /* 0x000fea0003800200 */
.L_x_407:
[----:B01----:R-:W-:Y:S02]  /*2680*/  IMAD.MOV.U32 R0, RZ, RZ, R7 ;  /* 0x000000ffff007224 */ /* 0x003fe400078e0007 */
[----:B------:R-:W-:-:S04]  /*2690*/  IMAD.MOV.U32 R7, RZ, RZ, 0x0 ;  /* 0x00000000ff077424 */ /* 0x000fc800078e00ff */
[----:B------:R-:W-:Y:S05]  /*26a0*/  RET.REL.NODEC R6 `(_Z21lux_fft_radix2_kernelILi4096EEvP6float2PKS0_iib) ;  /* 0xffffffd806547950 */ /* 0x000fea0003c3ffff */
.L_x_411:
        /* <DEDUP_REMOVED lines=13> */
.L_x_593:


//--------------------- .text._Z21lux_fft_radix2_kernelILi1024EEvP6float2PKS0_iib --------------------------
	.section	.text._Z21lux_fft_radix2_kernelILi1024EEvP6float2PKS0_iib,"ax",@progbits
	.align	128
        .global         _Z21lux_fft_radix2_kernelILi1024EEvP6float2PKS0_iib
        .type           _Z21lux_fft_radix2_kernelILi1024EEvP6float2PKS0_iib,@function
        .size           _Z21lux_fft_radix2_kernelILi1024EEvP6float2PKS0_iib,(.L_x_595 - _Z21lux_fft_radix2_kernelILi1024EEvP6float2PKS0_iib)
        .other          _Z21lux_fft_radix2_kernelILi1024EEvP6float2PKS0_iib,@"STO_CUDA_ENTRY STV_DEFAULT"
_Z21lux_fft_radix2_kernelILi1024EEvP6float2PKS0_iib:
.text._Z21lux_fft_radix2_kernelILi1024EEvP6float2PKS0_iib:
        /* <DEDUP_REMOVED lines=18> */
.L_x_413:
[----:B0-----:R-:W-:Y:S01]  /*0120*/  UISETP.GT.U32.AND UP0, UPT, UR4, 0x3, UPT ;  /* 0x000000030400788c */ /* 0x001fe2000bf04070 */
[----:B------:R-:W-:Y:S01]  /*0130*/  VIADD R13, R13, 0x1 ;  /* 0x000000010d0d7836 */ /* 0x000fe20000000000 */
[----:B------:R-:W-:-:S07]  /*0140*/  USHF.R.U32.HI UR5, URZ, 0x1, UR4 ;  /* 0x00000001ff057899 */ /* 0x000fce0008011604 */
[----:B------:R-:W-:Y:S01]  /*0150*/  UMOV UR4, UR5 ;  /* 0x0000000500047c82 */ /* 0x000fe20008000000 */
[----:B------:R-:W-:Y:S05]  /*0160*/  BRA.U UP0, `(.L_x_413) ;  /* 0xfffffffd00ec7547 */ /* 0x000fea000b83ffff */
.L_x_412:
        /* <DEDUP_REMOVED lines=9> */
.L_x_418:
        /* <DEDUP_REMOVED lines=8> */
.L_x_417:
[----:B------:R-:W2:Y:S01]  /*0280*/  LDG.E.64.CONSTANT R6, desc[UR8][R6.64] ;  /* 0x0000000806067981 */ /* 0x000ea2000c1e9b00 */
[----:B------:R-:W0:Y:S01]  /*0290*/  S2UR UR5, SR_CgaCtaId ;  /* 0x00000000000579c3 */ /* 0x000e220000008800 */
[----:B------:R-:W-:Y:S02]  /*02a0*/  UMOV UR4, 0x400 ;  /* 0x0000040000047882 */ /* 0x000fe40000000000 */
[----:B0-----:R-:W-:-:S09]  /*02b0*/  ULEA UR4, UR5, UR4, 0x18 ;  /* 0x0000000405047291 */ /* 0x001fd2000f8ec0ff */
[----:B--2---:R0:W-:Y:S01]  /*02c0*/  STS.64 [UR4], R6 ;  /* 0x00000006ff007988 */ /* 0x0041e20008000a04 */
[----:B------:R-:W-:Y:S05]  /*02d0*/  BRA `(.L_x_415) ;  /* 0x0000000800287947 */ /* 0x000fea0003800000 */
.L_x_416:
[C---:B------:R-:W-:Y:S01]  /*02e0*/  LOP3.LUT R15, R13.reuse, 0x3, RZ, 0xc0, !PT ;  /* 0x000000030d0f7812 */ /* 0x040fe200078ec0ff */
[----:B------:R-:W-:Y:S01]  /*02f0*/  IMAD.MOV.U32 R6, RZ, RZ, R2 ;  /* 0x000000ffff067224 */ /* 0x000fe200078e0002 */
[----:B------:R-:W-:-:S07]  /*0300*/  LOP3.LUT R4, R13, 0xfffffffc, RZ, 0xc0, !PT ;  /* 0xfffffffc0d047812 */ /* 0x000fce00078ec0ff */
.L_x_426:
        /* <DEDUP_REMOVED lines=15> */
.L_x_422:
        /* <DEDUP_REMOVED lines=47> */
.L_x_421:
        /* <DEDUP_REMOVED lines=27> */
.L_x_423:
[----:B------:R-:W-:-:S13]  /*08a0*/  ISETP.NE.OR P0, PT, R9, R4, P0 ;  /* 0x000000040900720c */ /* 0x000fda0000705670 */
[----:B------:R-:W-:Y:S05]  /*08b0*/  @!P0 BRA `(.L_x_424) ;  /* 0x0000000000388947 */ /* 0x000fea0003800000 */
.L_x_420:
        /* <DEDUP_REMOVED lines=14> */
.L_x_424:
[----:B------:R-:W-:-:S07]  /*09a0*/  IMAD.SHL.U32 R8, R10, 0x2, RZ ;  /* 0x000000020a087824 */ /* 0x000fce00078e00ff */
.L_x_419:
        /* <DEDUP_REMOVED lines=13> */
.L_x_425:
        /* <DEDUP_REMOVED lines=16> */
.L_x_415:
[----:B------:R-:W-:Y:S05]  /*0b80*/  BSYNC.RECONVERGENT B0 ;  /* 0x0000000000007941 */ /* 0x000fea0003800200 */
.L_x_414:
[----:B------:R-:W-:Y:S01]  /*0b90*/  BAR.SYNC.DEFER_BLOCKING 0x0 ;  /* 0x0000000000007b1d */ /* 0x000fe20000010000 */
[----:B------:R-:W-:-:S05]  /*0ba0*/  ISETP.GE.AND P0, PT, R11, 0x2, PT ;  /* 0x000000020b00780c */ /* 0x000fca0003f06270 */
[----:B------:R-:W-:Y:S08]  /*0bb0*/  BSSY.RECONVERGENT B1, `(.L_x_427) ;  /* 0x00000f7000017945 */ /* 0x000ff00003800200 */
[----:B------:R-:W-:Y:S05]  /*0bc0*/  @!P0 BRA `(.L_x_428) ;  /* 0x0000000c00d48947 */ /* 0x000fea0003800000 */
[----:B01----:R-:W-:Y:S01]  /*0bd0*/  SHF.R.U32.HI R7, RZ, 0x1, R11 ;  /* 0x00000001ff077819 */ /* 0x003fe2000001160b */
[----:B------:R-:W-:-:S07]  /*0be0*/  IMAD.MOV.U32 R4, RZ, RZ, 0x1 ;  /* 0x00000001ff047424 */ /* 0x000fce00078e00ff */
.L_x_440:
        /* <DEDUP_REMOVED lines=9> */
.L_x_439:
        /* <DEDUP_REMOVED lines=46> */
[----:B--2---:R-:W-:Y:S05]  /*0f60*/  CALL.REL.NOINC `($__internal_12_$__cuda_sm20_div_rn_f64_full) ;  /* 0x0000000c00907944 */ /* 0x004fea0003c00000 */
[----:B------:R-:W-:Y:S02]  /*0f70*/  IMAD.MOV.U32 R8, RZ, RZ, R14 ;  /* 0x000000ffff087224 */ /* 0x000fe400078e000e */
[----:B------:R-:W-:-:S07]  /*0f80*/  IMAD.MOV.U32 R9, RZ, RZ, R15 ;  /* 0x000000ffff097224 */ /* 0x000fce00078e000f */
.L_x_432:
[----:B------:R-:W-:Y:S05]  /*0f90*/  BSYNC.RECONVERGENT B2 ;  /* 0x0000000000027941 */ /* 0x000fea0003800200 */
.L_x_431:
        /* <DEDUP_REMOVED lines=23> */
.L_x_435:
        /* <DEDUP_REMOVED lines=44> */
.L_x_434:
[----:B------:R-:W-:Y:S05]  /*13d0*/  BSYNC.RECONVERGENT B2 ;  /* 0x0000000000027941 */ /* 0x000fea0003800200 */
.L_x_433:
        /* <DEDUP_REMOVED lines=30> */
.L_x_438:
        /* <DEDUP_REMOVED lines=41> */
.L_x_437:
[----:B------:R-:W-:Y:S05]  /*1850*/  BSYNC.RECONVERGENT B2 ;  /* 0x0000000000027941 */ /* 0x000fea0003800200 */
.L_x_436:
        /* <DEDUP_REMOVED lines=37> */
.L_x_430:
[----:B------:R-:W-:Y:S05]  /*1ab0*/  BSYNC.RECONVERGENT B0 ;  /* 0x0000000000007941 */ /* 0x000fea0003800200 */
.L_x_429:
[----:B------:R-:W0:Y:S01]  /*1ac0*/  LDCU UR4, c[0x0][0x390] ;  /* 0x00007200ff0477ac */ /* 0x000e220008000800 */
[----:B------:R-:W-:Y:S02]  /*1ad0*/  IMAD.MOV.U32 R4, RZ, RZ, R6 ;  /* 0x000000ffff047224 */ /* 0x000fe400078e0006 */
[----:B0-----:R-:W-:Y:S01]  /*1ae0*/  IMAD.U32 R11, RZ, RZ, UR4 ;  /* 0x00000004ff0b7e24 */ /* 0x001fe2000f8e00ff */
[----:B------:R-:W-:Y:S04]  /*1af0*/  BAR.SYNC.DEFER_BLOCKING 0x0 ;  /* 0x0000000000007b1d */ /* 0x000fe80000010000 */
[----:B------:R-:W-:-:S13]  /*1b00*/  ISETP.GE.AND P0, PT, R6, R11, PT ;  /* 0x0000000b0600720c */ /* 0x000fda0003f06270 */
[----:B------:R-:W-:Y:S05]  /*1b10*/  @!P0 BRA `(.L_x_440) ;  /* 0xfffffff000348947 */ /* 0x000fea000383ffff */
.L_x_428:
[----:B------:R-:W-:Y:S05]  /*1b20*/  BSYNC.RECONVERGENT B1 ;  /* 0x0000000000017941 */ /* 0x000fea0003800200 */
.L_x_427:
        /* <DEDUP_REMOVED lines=12> */
[----:B-1-3--:R-:W-:Y:S05]  /*1bf0*/  CALL.REL.NOINC `($__internal_13_$__cuda_sm20_rcp_rn_f32_slowpath) ;  /* 0x0000000400d87944 */ /* 0x00afea0003c00000 */
[----:B------:R-:W-:Y:S05]  /*1c00*/  BRA `(.L_x_443) ;  /* 0x0000000000107947 */ /* 0x000fea0003800000 */
.L_x_442:
[----:B01----:R-:W0:Y:S02]  /*1c10*/  MUFU.RCP R7, R0 ;  /* 0x0000000000077308 */ /* 0x003e240000001000 */
[----:B0-----:R-:W-:-:S04]  /*1c20*/  FFMA R4, R0, R7, -1 ;  /* 0xbf80000000047423 */ /* 0x001fc80000000007 */
[----:B------:R-:W-:-:S04]  /*1c30*/  FADD.FTZ R4, -R4, -RZ ;  /* 0x800000ff04047221 */ /* 0x000fc80000010100 */
[----:B------:R-:W-:-:S07]  /*1c40*/  FFMA R0, R7, R4, R7 ;  /* 0x0000000407007223 */ /* 0x000fce0000000007 */
.L_x_443:
[----:B------:R-:W-:Y:S05]  /*1c50*/  BSYNC.RECONVERGENT B0 ;  /* 0x0000000000007941 */ /* 0x000fea0003800200 */
.L_x_441:
        /* <DEDUP_REMOVED lines=8> */
.L_x_444:
        /* <DEDUP_REMOVED lines=13> */
        .weak           $__internal_12_$__cuda_sm20_div_rn_f64_full
        .type           $__internal_12_$__cuda_sm20_div_rn_f64_full,@function
        .size           $__internal_12_$__cuda_sm20_div_rn_f64_full,($__internal_13_$__cuda_sm20_rcp_rn_f32_slowpath - $__internal_12_$__cuda_sm20_div_rn_f64_full)
$__internal_12_$__cuda_sm20_div_rn_f64_full:
        /* <DEDUP_REMOVED lines=66> */
.L_x_446:
        /* <DEDUP_REMOVED lines=16> */
.L_x_449:
[----:B------:R-:W-:Y:S01]  /*22d0*/  LOP3.LUT R15, R21, 0x80000, RZ, 0xfc, !PT ;  /* 0x00080000150f7812 */ /* 0x000fe200078efcff */
[----:B------:R-:W-:Y:S01]  /*22e0*/  IMAD.MOV.U32 R14, RZ, RZ, R20 ;  /* 0x000000ffff0e7224 */ /* 0x000fe200078e0014 */
[----:B------:R-:W-:Y:S06]  /*22f0*/  BRA `(.L_x_447) ;  /* 0x0000000000087947 */ /* 0x000fec0003800000 */
.L_x_448:
[----:B------:R-:W-:Y:S01]  /*2300*/  LOP3.LUT R15, R11, 0x80000, RZ, 0xfc, !PT ;  /* 0x000800000b0f7812 */ /* 0x000fe200078efcff */
[----:B------:R-:W-:-:S07]  /*2310*/  IMAD.MOV.U32 R14, RZ, RZ, R10 ;  /* 0x000000ffff0e7224 */ /* 0x000fce00078e000a */
.L_x_447:
[----:B------:R-:W-:Y:S05]  /*2320*/  BSYNC.RECONVERGENT B3 ;  /* 0x0000000000037941 */ /* 0x000fea0003800200 */
.L_x_445:
[----:B------:R-:W-:Y:S02]  /*2330*/  IMAD.MOV.U32 R8, RZ, RZ, R0 ;  /* 0x000000ffff087224 */ /* 0x000fe400078e0000 */
[----:B------:R-:W-:-:S04]  /*2340*/  IMAD.MOV.U32 R9, RZ, RZ, 0x0 ;  /* 0x00000000ff097424 */ /* 0x000fc800078e00ff */
[----:B------:R-:W-:Y:S05]  /*2350*/  RET.REL.NODEC R8 `(_Z21lux_fft_radix2_kernelILi1024EEvP6float2PKS0_iib) ;  /* 0xffffffdc08287950 */ /* 0x000fea0003c3ffff */
        .weak           $__internal_13_$__cuda_sm20_rcp_rn_f32_slowpath
        .type           $__internal_13_$__cuda_sm20_rcp_rn_f32_slowpath,@function
        .size           $__internal_13_$__cuda_sm20_rcp_rn_f32_slowpath,(.L_x_595 - $__internal_13_$__cuda_sm20_rcp_rn_f32_slowpath)
$__internal_13_$__cuda_sm20_rcp_rn_f32_slowpath:
        /* <DEDUP_REMOVED lines=15> */
.L_x_451:
        /* <DEDUP_REMOVED lines=33> */
.L_x_453:
[----:B------:R0:W1:Y:S02]  /*2660*/  MUFU.RCP R7, R0 ;  /* 0x0000000000077308 */ /* 0x0000640000001000 */
.L_x_452:
[----:B------:R-:W-:Y:S05]  /*2670*/  BSYNC.RECONVERGENT B1 ;  /* 0x0000000000017941 */ /* 0x000fea0003800200 */
.L_x_450:
[----:B01----:R-:W-:Y:S02]  /*2680*/  IMAD.MOV.U32 R0, RZ, RZ, R7 ;  /* 0x000000ffff007224 */ /* 0x003fe400078e0007 */
[----:B------:R-:W-:-:S04]  /*2690*/  IMAD.MOV.U32 R7, RZ, RZ, 0x0 ;  /* 0x00000000ff077424 */ /* 0x000fc800078e00ff */
[----:B------:R-:W-:Y:S05]  /*26a0*/  RET.REL.NODEC R6 `(_Z21lux_fft_radix2_kernelILi1024EEvP6float2PKS0_iib) ;  /* 0xffffffd806547950 */ /* 0x000fea0003c3ffff */
.L_x_454:
        /* <DEDUP_REMOVED lines=13> */
.L_x_595:


//--------------------- .text._Z21lux_fft_radix2_kernelILi256EEvP6float2PKS0_iib --------------------------
	.section	.text._Z21lux_fft_radix2_kernelILi256EEvP6float2PKS0_iib,"ax",@progbits
	.align	128
        .global         _Z21lux_fft_radix2_kernelILi256EEvP6float2PKS0_iib
        .type           _Z21lux_fft_radix2_kernelILi256EEvP6float2PKS0_iib,@function
        .size           _Z21lux_fft_radix2_kernelILi256EEvP6float2PKS0_iib,(.L_x_597 - _Z21lux_fft_radix2_kernelILi256EEvP6float2PKS0_iib)
        .other          _Z21lux_fft_radix2_kernelILi256EEvP6float2PKS0_iib,@"STO_CUDA_ENTRY STV_DEFAULT"
_Z21lux_fft_radix2_kernelILi256EEvP6float2PKS0_iib:
.text._Z21lux_fft_radix2_kernelILi256EEvP6float2PKS0_iib:
        /* <DEDUP_REMOVED lines=18> */
.L_x_456:
[----:B0-----:R-:W-:Y:S01]  /*0120*/  UISETP.GT.U32.AND UP0, UPT, UR4, 0x3, UPT ;  /* 0x000000030400788c */ /* 0x001fe2000bf04070 */
[----:B------:R-:W-:Y:S01]  /*0130*/  VIADD R13, R13, 0x1 ;  /* 0x000000010d0d7836 */ /* 0x000fe20000000000 */
[----:B------:R-:W-:-:S07]  /*0140*/  USHF.R.U32.HI UR5, URZ, 0x1, UR4 ;  /* 0x00000001ff057899 */ /* 0x000fce0008011604 */
[----:B------:R-:W-:Y:S01]  /*0150*/  UMOV UR4, UR5 ;  /* 0x0000000500047c82 */ /* 0x000fe20008000000 */
[----:B------:R-:W-:Y:S05]  /*0160*/  BRA.U UP0, `(.L_x_456) ;  /* 0xfffffffd00ec7547 */ /* 0x000fea000b83ffff */
.L_x_455:
        /* <DEDUP_REMOVED lines=9> */
.L_x_461:
        /* <DEDUP_REMOVED lines=8> */
.L_x_460:
[----:B------:R-:W2:Y:S01]  /*0280*/  LDG.E.64.CONSTANT R6, desc[UR8][R6.64] ;  /* 0x0000000806067981 */ /* 0x000ea2000c1e9b00 */
[----:B------:R-:W0:Y:S01]  /*0290*/  S2UR UR5, SR_CgaCtaId ;  /* 0x00000000000579c3 */ /* 0x000e220000008800 */
[----:B------:R-:W-:Y:S02]  /*02a0*/  UMOV UR4, 0x400 ;  /* 0x0000040000047882 */ /* 0x000fe40000000000 */
[----:B0-----:R-:W-:-:S09]  /*02b0*/  ULEA UR4, UR5, UR4, 0x18 ;  /* 0x0000000405047291 */ /* 0x001fd2000f8ec0ff */
[----:B--2---:R0:W-:Y:S01]  /*02c0*/  STS.64 [UR4], R6 ;  /* 0x00000006ff007988 */ /* 0x0041e20008000a04 */
[----:B------:R-:W-:Y:S05]  /*02d0*/  BRA `(.L_x_458) ;  /* 0x0000000800287947 */ /* 0x000fea0003800000 */
.L_x_459:
[C---:B------:R-:W-:Y:S01]  /*02e0*/  LOP3.LUT R15, R13.reuse, 0x3, RZ, 0xc0, !PT ;  /* 0x000000030d0f7812 */ /* 0x040fe200078ec0ff */
[----:B------:R-:W-:Y:S01]  /*02f0*/  IMAD.MOV.U32 R6, RZ, RZ, R2 ;  /* 0x000000ffff067224 */ /* 0x000fe200078e0002 */
[----:B------:R-:W-:-:S07]  /*0300*/  LOP3.LUT R4, R13, 0xfffffffc, RZ, 0xc0, !PT ;  /* 0xfffffffc0d047812 */ /* 0x000fce00078ec0ff */
.L_x_469:
        /* <DEDUP_REMOVED lines=15> */
.L_x_465:
        /* <DEDUP_REMOVED lines=47> */
.L_x_464:
        /* <DEDUP_REMOVED lines=27> */
.L_x_466:
[----:B------:R-:W-:-:S13]  /*08a0*/  ISETP.NE.OR P0, PT, R9, R4, P0 ;  /* 0x000000040900720c */ /* 0x000fda0000705670 */
[----:B------:R-:W-:Y:S05]  /*08b0*/  @!P0 BRA `(.L_x_467) ;  /* 0x0000000000388947 */ /* 0x000fea0003800000 */
.L_x_463:
        /* <DEDUP_REMOVED lines=14> */
.L_x_467:
[----:B------:R-:W-:-:S07]  /*09a0*/  IMAD.SHL.U32 R8, R10, 0x2, RZ ;  /* 0x000000020a087824 */ /* 0x000fce00078e00ff */
.L_x_462:
        /* <DEDUP_REMOVED lines=13> */
.L_x_468:
        /* <DEDUP_REMOVED lines=16> */
.L_x_458:
[----:B------:R-:W-:Y:S05]  /*0b80*/  BSYNC.RECONVERGENT B0 ;  /* 0x0000000000007941 */ /* 0x000fea0003800200 */
.L_x_457:
[----:B------:R-:W-:Y:S01]  /*0b90*/  BAR.SYNC.DEFER_BLOCKING 0x0 ;  /* 0x0000000000007b1d */ /* 0x000fe20000010000 */
[----:B------:R-:W-:-:S05]  /*0ba0*/  ISETP.GE.AND P0, PT, R11, 0x2, PT ;  /* 0x000000020b00780c */ /* 0x000fca0003f06270 */
[----:B------:R-:W-:Y:S08]  /*0bb0*/  BSSY.RECONVERGENT B1, `(.L_x_470) ;  /* 0x00000f7000017945 */ /* 0x000ff00003800200 */
[----:B------:R-:W-:Y:S05]  /*0bc0*/  @!P0 BRA `(.L_x_471) ;  /* 0x0000000c00d48947 */ /* 0x000fea0003800000 */
[----:B01----:R-:W-:Y:S01]  /*0bd0*/  SHF.R.U32.HI R7, RZ, 0x1, R11 ;  /* 0x00000001ff077819 */ /* 0x003fe2000001160b */
[----:B------:R-:W-:-:S07]  /*0be0*/  IMAD.MOV.U32 R4, RZ, RZ, 0x1 ;  /* 0x00000001ff047424 */ /* 0x000fce00078e00ff */
.L_x_483:
        /* <DEDUP_REMOVED lines=9> */
.L_x_482:
        /* <DEDUP_REMOVED lines=46> */
[----:B--2---:R-:W-:Y:S05]  /*0f60*/  CALL.REL.NOINC `($__internal_14_$__cuda_sm20_div_rn_f64_full) ;  /* 0x0000000c00907944 */ /* 0x004fea0003c00000 */
[----:B------:R-:W-:Y:S02]  /*0f70*/  IMAD.MOV.U32 R8, RZ, RZ, R14 ;  /* 0x000000ffff087224 */ /* 0x000fe400078e000e */
[----:B------:R-:W-:-:S07]  /*0f80*/  IMAD.MOV.U32 R9, RZ, RZ, R15 ;  /* 0x000000ffff097224 */ /* 0x000fce00078e000f */
.L_x_475:
[----:B------:R-:W-:Y:S05]  /*0f90*/  BSYNC.RECONVERGENT B2 ;  /* 0x0000000000027941 */ /* 0x000fea0003800200 */
.L_x_474:
        /* <DEDUP_REMOVED lines=23> */
.L_x_478:
        /* <DEDUP_REMOVED lines=44> */
.L_x_477:
[----:B------:R-:W-:Y:S05]  /*13d0*/  BSYNC.RECONVERGENT B2 ;  /* 0x0000000000027941 */ /* 0x000fea0003800200 */
.L_x_476:
        /* <DEDUP_REMOVED lines=30> */
.L_x_481:
        /* <DEDUP_REMOVED lines=41> */
.L_x_480:
[----:B------:R-:W-:Y:S05]  /*1850*/  BSYNC.RECONVERGENT B2 ;  /* 0x0000000000027941 */ /* 0x000fea0003800200 */
.L_x_479:
        /* <DEDUP_REMOVED lines=37> */
.L_x_473:
[----:B------:R-:W-:Y:S05]  /*1ab0*/  BSYNC.RECONVERGENT B0 ;  /* 0x0000000000007941 */ /* 0x000fea0003800200 */
.L_x_472:
[----:B------:R-:W0:Y:S01]  /*1ac0*/  LDCU UR4, c[0x0][0x390] ;  /* 0x00007200ff0477ac */ /* 0x000e220008000800 */
[----:B------:R-:W-:Y:S02]  /*1ad0*/  IMAD.MOV.U32 R4, RZ, RZ, R6 ;  /* 0x000000ffff047224 */ /* 0x000fe400078e0006 */
[----:B0-----:R-:W-:Y:S01]  /*1ae0*/  IMAD.U32 R11, RZ, RZ, UR4 ;  /* 0x00000004ff0b7e24 */ /* 0x001fe2000f8e00ff */
[----:B------:R-:W-:Y:S04]  /*1af0*/  BAR.SYNC.DEFER_BLOCKING 0x0 ;  /* 0x0000000000007b1d */ /* 0x000fe80000010000 */
[----:B------:R-:W-:-:S13]  /*1b00*/  ISETP.GE.AND P0, PT, R6, R11, PT ;  /* 0x0000000b0600720c */ /* 0x000fda0003f06270 */
[----:B------:R-:W-:Y:S05]  /*1b10*/  @!P0 BRA `(.L_x_483) ;  /* 0xfffffff000348947 */ /* 0x000fea000383ffff */
.L_x_471:
[----:B------:R-:W-:Y:S05]  /*1b20*/  BSYNC.RECONVERGENT B1 ;  /* 0x0000000000017941 */ /* 0x000fea0003800200 */
.L_x_470:
        /* <DEDUP_REMOVED lines=12> */
[----:B-1-3--:R-:W-:Y:S05]  /*1bf0*/  CALL.REL.NOINC `($__internal_15_$__cuda_sm20_rcp_rn_f32_slowpath) ;  /* 0x0000000400d87944 */ /* 0x00afea0003c00000 */
[----:B------:R-:W-:Y:S05]  /*1c00*/  BRA `(.L_x_486) ;  /* 0x0000000000107947 */ /* 0x000fea0003800000 */
.L_x_485:
[----:B01----:R-:W0:Y:S02]  /*1c10*/  MUFU.RCP R7, R0 ;  /* 0x0000000000077308 */ /* 0x003e240000001000 */
[----:B0-----:R-:W-:-:S04]  /*1c20*/  FFMA R4, R0, R7, -1 ;  /* 0xbf80000000047423 */ /* 0x001fc80000000007 */
[----:B------:R-:W-:-:S04]  /*1c30*/  FADD.FTZ R4, -R4, -RZ ;  /* 0x800000ff04047221 */ /* 0x000fc80000010100 */
[----:B------:R-:W-:-:S07]  /*1c40*/  FFMA R0, R7, R4, R7 ;  /* 0x0000000407007223 */ /* 0x000fce0000000007 */
.L_x_486:
[----:B------:R-:W-:Y:S05]  /*1c50*/  BSYNC.RECONVERGENT B0 ;  /* 0x0000000000007941 */ /* 0x000fea0003800200 */
.L_x_484:
        /* <DEDUP_REMOVED lines=8> */
.L_x_487:
        /* <DEDUP_REMOVED lines=13> */
        .weak           $__internal_14_$__cuda_sm20_div_rn_f64_full
        .type           $__internal_14_$__cuda_sm20_div_rn_f64_full,@function
        .size           $__internal_14_$__cuda_sm20_div_rn_f64_full,($__internal_15_$__cuda_sm20_rcp_rn_f32_slowpath - $__internal_14_$__cuda_sm20_div_rn_f64_full)
$__internal_14_$__cuda_sm20_div_rn_f64_full:
        /* <DEDUP_REMOVED lines=66> */
.L_x_489:
        /* <DEDUP_REMOVED lines=16> */
.L_x_492:
[----:B------:R-:W-:Y:S01]  /*22d0*/  LOP3.LUT R15, R21, 0x80000, RZ, 0xfc, !PT ;  /* 0x00080000150f7812 */ /* 0x000fe200078efcff */
[----:B------:R-:W-:Y:S01]  /*22e0*/  IMAD.MOV.U32 R14, RZ, RZ, R20 ;  /* 0x000000ffff0e7224 */ /* 0x000fe200078e0014 */
[----:B------:R-:W-:Y:S06]  /*22f0*/  BRA `(.L_x_490) ;  /* 0x0000000000087947 */ /* 0x000fec0003800000 */
.L_x_491:
[----:B------:R-:W-:Y:S01]  /*2300*/  LOP3.LUT R15, R11, 0x80000, RZ, 0xfc, !PT ;  /* 0x000800000b0f7812 */ /* 0x000fe200078efcff */
[----:B------:R-:W-:-:S07]  /*2310*/  IMAD.MOV.U32 R14, RZ, RZ, R10 ;  /* 0x000000ffff0e7224 */ /* 0x000fce00078e000a */
.L_x_490:
[----:B------:R-:W-:Y:S05]  /*2320*/  BSYNC.RECONVERGENT B3 ;  /* 0x0000000000037941 */ /* 0x000fea0003800200 */
.L_x_488:
[----:B------:R-:W-:Y:S02]  /*2330*/  IMAD.MOV.U32 R8, RZ, RZ, R0 ;  /* 0x000000ffff087224 */ /* 0x000fe400078e0000 */
[----:B------:R-:W-:-:S04]  /*2340*/  IMAD.MOV.U32 R9, RZ, RZ, 0x0 ;  /* 0x00000000ff097424 */ /* 0x000fc800078e00ff */
[----:B------:R-:W-:Y:S05]  /*2350*/  RET.REL.NODEC R8 `(_Z21lux_fft_radix2_kernelILi256EEvP6float2PKS0_iib) ;  /* 0xffffffdc08287950 */ /* 0x000fea0003c3ffff */
        .weak           $__internal_15_$__cuda_sm20_rcp_rn_f32_slowpath
        .type           $__internal_15_$__cuda_sm20_rcp_rn_f32_slowpath,@function
        .size           $__internal_15_$__cuda_sm20_rcp_rn_f32_slowpath,(.L_x_597 - $__internal_15_$__cuda_sm20_rcp_rn_f32_slowpath)
$__internal_15_$__cuda_sm20_rcp_rn_f32_slowpath:
        /* <DEDUP_REMOVED lines=15> */
.L_x_494:
        /* <DEDUP_REMOVED lines=33> */
.L_x_496:
[----:B------:R0:W1:Y:S02]  /*2660*/  MUFU.RCP R7, R0 ;  /* 0x0000000000077308 */ /* 0x0000640000001000 */
.L_x_495:
[----:B------:R-:W-:Y:S05]  /*2670*/  BSYNC.RECONVERGENT B1 ;  /* 0x0000000000017941 */ /* 0x000fea0003800200 */
.L_x_493:
[----:B01----:R-:W-:Y:S02]  /*2680*/  IMAD.MOV.U32 R0, RZ, RZ, R7 ;  /* 0x000000ffff007224 */ /* 0x003fe400078e0007 */
[----:B------:R-:W-:-:S04]  /*2690*/  IMAD.MOV.U32 R7, RZ, RZ, 0x0 ;  /* 0x00000000ff077424 */ /* 0x000fc800078e00ff */
[----:B------:R-:W-:Y:S05]  /*26a0*/  RET.REL.NODEC R6 `(_Z21lux_fft_radix2_kernelILi256EEvP6float2PKS0_iib) ;  /* 0xffffffd806547950 */ /* 0x000fea0003c3ffff */
.L_x_497:
        /* <DEDUP_REMOVED lines=13> */
.L_x_597:


//--------------------- .text._Z23lux_fft_stockham_kernelILi4096EEvP6float2PKS0_iib --------------------------
	.section	.text._Z23lux_fft_stockham_kernelILi4096EEvP6float2PKS0_iib,"ax",@progbits
	.align	128
        .global         _Z23lux_fft_stockham_kernelILi4096EEvP6float2PKS0_iib
        .type           _Z23lux_fft_stockham_kernelILi4096EEvP6float2PKS0_iib,@function
        .size           _Z23lux_fft_stockham_kernelILi4096EEvP6float2PKS0_iib,(.L_x_599 - _Z23lux_fft_stockham_kernelILi4096EEvP6float2PKS0_iib)
        .other          _Z23lux_fft_stockham_kernelILi4096EEvP6float2PKS0_iib,@"STO_CUDA_ENTRY STV_DEFAULT"
_Z23lux_fft_stockham_kernelILi4096EEvP6float2PKS0_iib:
.text._Z23lux_fft_stockham_kernelILi4096EEvP6float2PKS0_iib:
[----:B------:R-:W0:Y:S08]  /*0000*/  LDC R1, c[0x0][0x37c] ;  /* 0x0000df00ff017b82 */ /* 0x000e300000000800 */
[----:B------:R-:W1:Y:S01]  /*0010*/  S2UR UR4, SR_CTAID.X ;  /* 0x00000000000479c3 */ /* 0x000e620000002500 */
[----:B0-----:R-:W-:-:S07]  /*0020*/  VIADD R1, R1, 0xffffffe0 ;  /* 0xffffffe001017836 */ /* 0x001fce0000000000 */
[----:B------:R-:W1:Y:S02]  /*0030*/  LDC R0, c[0x0][0x394] ;  /* 0x0000e500ff007b82 */ /* 0x000e640000000800 */
[----:B-1----:R-:W-:-:S13]  /*0040*/  ISETP.LE.AND P0, PT, R0, UR4, PT ;  /* 0x0000000400007c0c */ /* 0x002fda000bf03270 */
[----:B------:R-:W-:Y:S05]  /*0050*/  @P0 EXIT ;  /* 0x000000000000094d */ /* 0x000fea0003800000 */
[----:B------:R-:W0:Y:S01]  /*0060*/  S2R R2, SR_TID.X ;  /* 0x0000000000027919 */ /* 0x000e220000002100 */
[----:B------:R-:W1:Y:S01]  /*0070*/  LDCU UR5, c[0x0][0x390] ;  /* 0x00007200ff0577ac */ /* 0x000e620008000800 */
[----:B------:R-:W-:Y:S01]  /*0080*/  BSSY.RECONVERGENT B0, `(.L_x_498) ;  /* 0x0000017000007945 */ /* 0x000fe20003800200 */
[----:B------:R-:W2:Y:S01]  /*0090*/  LDCU.64 UR8, c[0x0][0x358] ;  /* 0x00006b00ff0877ac */ /* 0x000ea20008000a00 */
[----:B-1----:R-:W-:-:S04]  /*00a0*/  IMAD.U32 R11, RZ, RZ, UR5 ;  /* 0x00000005ff0b7e24 */ /* 0x002fc8000f8e00ff */
[----:B------:R-:W-:Y:S01]  /*00b0*/  IMAD R3, R11, UR4, RZ ;  /* 0x000000040b037c24 */ /* 0x000fe2000f8e02ff */
[----:B------:R-:W1:Y:S04]  /*00c0*/  LDCU.64 UR4, c[0x0][0x388] ;  /* 0x00007100ff0477ac */ /* 0x000e680008000a00 */
[----:B------:R-:W-:Y:S02]  /*00d0*/  SHF.R.S32.HI R5, RZ, 0x1f, R3 ;  /* 0x0000001fff057819 */ /* 0x000fe40000011403 */
[----:B0-----:R-:W-:-:S13]  /*00e0*/  ISETP.GE.AND P0, PT, R2, R11, PT ;  /* 0x0000000b0200720c */ /* 0x001fda0003f06270 */
[----:B-12---:R-:W-:Y:S05]  /*00f0*/  @P0 BRA `(.L_x_499) ;  /* 0x00000000003c0947 */ /* 0x006fea0003800000 */
[----:B------:R-:W0:Y:S01]  /*0100*/  S2R R7, SR_CgaCtaId ;  /* 0x0000000000077919 */ /* 0x000e220000008800 */
[----:B------:R-:W1:Y:S01]  /*0110*/  LDC R9, c[0x0][0x360] ;  /* 0x0000d800ff097b82 */ /* 0x000e620000000800 */
[----:B------:R-:W-:Y:S01]  /*0120*/  MOV R0, 0x400 ;  /* 0x0000040000007802 */ /* 0x000fe20000000f00 */
[----:B------:R-:W-:-:S03]  /*0130*/  IMAD.MOV.U32 R4, RZ, RZ, R2 ;  /* 0x000000ffff047224 */ /* 0x000fc600078e0002 */
[----:B0-----:R-:W-:-:S07]  /*0140*/  LEA R0, R7, R0, 0x18 ;  /* 0x0000000007007211 */ /* 0x001fce00078ec0ff */
.L_x_500:
[----:B0-----:R-:W-:-:S04]  /*0150*/  IADD3 R7, P0, PT, R3, R4, RZ ;  /* 0x0000000403077210 */ /* 0x001fc80007f1e0ff */
[----:B------:R-:W-:Y:S02]  /*0160*/  LEA.HI.X.SX32 R8, R4, R5, 0x1, P0 ;  /* 0x0000000504087211 */ /* 0x000fe400000f0eff */
[----:B------:R-:W-:-:S04]  /*0170*/  LEA R6, P0, R7, UR4, 0x3 ;  /* 0x0000000407067c11 */ /* 0x000fc8000f8018ff */
[----:B------:R-:W-:-:S06]  /*0180*/  LEA.HI.X R7, R7, UR5, R8, 0x3, P0 ;  /* 0x0000000507077c11 */ /* 0x000fcc00080f1c08 */
[----:B------:R-:W2:Y:S01]  /*0190*/  LDG.E.64.CONSTANT R6, desc[UR8][R6.64] ;  /* 0x0000000806067981 */ /* 0x000ea2000c1e9b00 */
[----:B------:R-:W-:Y:S02]  /*01a0*/  IMAD R8, R4, 0x8, R0 ;  /* 0x0000000804087824 */ /* 0x000fe400078e0200 */
[----:B-1----:R-:W-:-:S05]  /*01b0*/  IMAD.IADD R4, R9, 0x1, R4 ;  /* 0x0000000109047824 */ /* 0x002fca00078e0204 */
[----:B------:R-:W-:Y:S01]  /*01c0*/  ISETP.GE.AND P0, PT, R4, R11, PT ;  /* 0x0000000b0400720c */ /* 0x000fe20003f06270 */
[----:B--2---:R0:W-:-:S12]  /*01d0*/  STS.64 [R8], R6 ;  /* 0x0000000608007388 */ /* 0x0041d80000000a00 */
[----:B------:R-:W-:Y:S05]  /*01e0*/  @!P0 BRA `(.L_x_500) ;  /* 0xfffffffc00d88947 */ /* 0x000fea000383ffff */
.L_x_499:
[----:B------:R-:W-:Y:S05]  /*01f0*/  BSYNC.RECONVERGENT B0 ;  /* 0x0000000000007941 */ /* 0x000fea0003800200 */
.L_x_498:
[----:B------:R-:W1:Y:S08]  /*0200*/  S2UR UR5, SR_CgaCtaId ;  /* 0x00000000000579c3 */ /* 0x000e700000008800 */
[----:B------:R-:W-:Y:S01]  /*0210*/  BAR.SYNC.DEFER_BLOCKING 0x0 ;  /* 0x0000000000007b1d */ /* 0x000fe20000010000 */
[----:B------:R-:W-:-:S05]  /*0220*/  ISETP.GE.AND P0, PT, R11, 0x2, PT ;  /* 0x000000020b00780c */ /* 0x000fca0003f06270 */
[----:B------:R-:W-:Y:S02]  /*0230*/  UMOV UR4, 0x400 ;  /* 0x0000040000047882 */ /* 0x000fe40000000000 */
[----:B-1----:R-:W-:-:S07]  /*0240*/  ULEA UR7, UR5, UR4, 0x18 ;  /* 0x0000000405077291 */ /* 0x002fce000f8ec0ff */
[----:B------:R-:W-:Y:S01]  /*0250*/  UMOV UR6, UR7 ;  /* 0x0000000700067c82 */ /* 0x000fe20008000000 */
[----:B------:R-:W-:Y:S05]  /*0260*/  @!P0 BRA `(.L_x_501) ;  /* 0x0000000c00e48947 */ /* 0x000fea0003800000 */
[----:B0-----:R-:W-:Y:S01]  /*0270*/  SHF.R.U32.HI R7, RZ, 0x1, R11 ;  /* 0x00000001ff077819 */ /* 0x001fe2000001160b */
[----:B------:R-:W-:Y:S01]  /*0280*/  IMAD.MOV.U32 R4, RZ, RZ, 0x1 ;  /* 0x00000001ff047424 */ /* 0x000fe200078e00ff */
[----:B------:R-:W-:-:S12]  /*0290*/  UIADD3 UR4, UPT, UPT, UR7, 0x8000, URZ ;  /* 0x0000800007047890 */ /* 0x000fd8000fffe0ff */
.L_x_513:
[----:B------:R-:W-:Y:S01]  /*02a0*/  ISETP.GE.U32.AND P0, PT, R2, R7, PT ;  /* 0x000000070200720c */ /* 0x000fe20003f06070 */
[----:B------:R-:W-:Y:S01]  /*02b0*/  UMOV UR6, UR4 ;  /* 0x0000000400067c82 */ /* 0x000fe20008000000 */
[----:B------:R-:W-:Y:S11]  /*02c0*/  BSSY.RECONVERGENT B0, `(.L_x_502) ;  /* 0x00000ec000007945 */ /* 0x000ff60003800200 */
[----:B------:R-:W-:Y:S05]  /*02d0*/  @P0 BRA `(.L_x_503) ;  /* 0x0000000c00a80947 */ /* 0x000fea0003800000 */
[----:B------:R-:W-:Y:S02]  /*02e0*/  VIADD R9, R4, 0xffffffff ;  /* 0xffffffff04097836 */ /* 0x000fe40000000000 */
[----:B------:R-:W-:-:S03]  /*02f0*/  IMAD.MOV.U32 R22, RZ, RZ, R2 ;  /* 0x000000ffff167224 */ /* 0x000fc600078e0002 */
[----:B------:R-:W-:-:S04]  /*0300*/  LOP3.LUT R9, R4, R9, RZ, 0xc, !PT ;  /* 0x0000000904097212 */ /* 0x000fc800078e0cff */
[----:B------:R0:W1:Y:S03]  /*0310*/  POPC R6, R9 ;  /* 0x0000000900067309 */ /* 0x0000660000000000 */
.L_x_512:
[-C--:B--2---:R-:W-:Y:S01]  /*0320*/  IABS R0, R4.reuse ;  /* 0x0000000400007213 */ /* 0x084fe20000000000 */
[----:B------:R-:W2:Y:S01]  /*0330*/  LDCU.U8 UR4, c[0x0][0x398] ;  /* 0x00007300ff0477ac */ /* 0x000ea20008000000 */
[----:B------:R-:W-:Y:S01]  /*0340*/  IABS R13, R4 ;  /* 0x00000004000d7213 */ /* 0x000fe20000000000 */
[----:B------:R-:W-:Y:S01]  /*0350*/  IMAD.MOV.U32 R16, RZ, RZ, 0x401921fb ;  /* 0x401921fbff107424 */ /* 0x000fe200078e00ff */
[----:B------:R-:W3:Y:S01]  /*0360*/  I2F.RP R10, R0 ;  /* 0x00000000000a7306 */ /* 0x000ee20000209400 */
[----:B------:R-:W-:Y:S01]  /*0370*/  IABS R12, R22 ;  /* 0x00000016000c7213 */ /* 0x000fe20000000000 */
[----:B------:R-:W-:Y:S01]  /*0380*/  BSSY.RECONVERGENT B1, `(.L_x_504) ;  /* 0x000002d000017945 */ /* 0x000fe20003800200 */
[----:B------:R-:W-:Y:S01]  /*0390*/  IMAD.MOV R23, RZ, RZ, -R13 ;  /* 0x000000ffff177224 */ /* 0x000fe200078e0a0d */
[----:B------:R-:W-:-:S04]  /*03a0*/  ISETP.GE.AND P2, PT, R22, RZ, PT ;  /* 0x000000ff1600720c */ /* 0x000fc80003f46270 */
[----:B---3--:R-:W3:Y:S01]  /*03b0*/  MUFU.RCP R10, R10 ;  /* 0x0000000a000a7308 */ /* 0x008ee20000001000 */
[----:B--2---:R-:W-:Y:S01]  /*03c0*/  UPRMT UR4, UR4, 0x8880, URZ ;  /* 0x0000888004047896 */ /* 0x004fe200080000ff */
[----:B---3--:R-:W-:Y:S02]  /*03d0*/  VIADD R8, R10, 0xffffffe ;  /* 0x0ffffffe0a087836 */ /* 0x008fe40000000000 */
[----:B------:R-:W-:-:S04]  /*03e0*/  IMAD.SHL.U32 R10, R4, 0x2, RZ ;  /* 0x00000002040a7824 */ /* 0x000fc800078e00ff */
[----:B0-----:R0:W2:Y:S02]  /*03f0*/  F2I.FTZ.U32.TRUNC.NTZ R9, R8 ;  /* 0x0000000800097305 */ /* 0x0010a4000021f000 */
[----:B0-----:R-:W-:Y:S02]  /*0400*/  IMAD.MOV.U32 R8, RZ, RZ, RZ ;  /* 0x000000ffff087224 */ /* 0x001fe400078e00ff */
[----:B--2---:R-:W-:-:S04]  /*0410*/  IMAD.MOV R11, RZ, RZ, -R9 ;  /* 0x000000ffff0b7224 */ /* 0x004fc800078e0a09 */
[----:B------:R-:W-:-:S04]  /*0420*/  IMAD R11, R11, R0, RZ ;  /* 0x000000000b0b7224 */ /* 0x000fc800078e02ff */
[----:B------:R-:W-:Y:S02]  /*0430*/  IMAD.HI.U32 R9, R9, R11, R8 ;  /* 0x0000000b09097227 */ /* 0x000fe400078e0008 */
[----:B------:R-:W0:Y:S02]  /*0440*/  I2F.F64 R10, R10 ;  /* 0x0000000a000a7312 */ /* 0x000e240000201c00 */
[----:B------:R-:W-:Y:S02]  /*0450*/  IMAD.MOV.U32 R8, RZ, RZ, 0x1 ;  /* 0x00000001ff087424 */ /* 0x000fe400078e00ff */
[----:B------:R-:W-:-:S04]  /*0460*/  IMAD.HI.U32 R9, R9, R12, RZ ;  /* 0x0000000c09097227 */ /* 0x000fc800078e00ff */
[----:B------:R-:W-:-:S05]  /*0470*/  IMAD R23, R9, R23, R12 ;  /* 0x0000001709177224 */ /* 0x000fca00078e020c */
[----:B------:R-:W-:Y:S01]  /*0480*/  ISETP.GT.U32.AND P0, PT, R0, R23, PT ;  /* 0x000000170000720c */ /* 0x000fe20003f04070 */
[----:B0-----:R-:W0:-:S12]  /*0490*/  MUFU.RCP64H R9, R11 ;  /* 0x0000000b00097308 */ /* 0x001e180000001800 */
[----:B------:R-:W-:Y:S01]  /*04a0*/  @!P0 IMAD.IADD R23, R23, 0x1, -R0 ;  /* 0x0000000117178824 */ /* 0x000fe200078e0a00 */
[----:B------:R-:W-:-:S04]  /*04b0*/  ISETP.NE.AND P0, PT, R4, RZ, PT ;  /* 0x000000ff0400720c */ /* 0x000fc80003f05270 */
[----:B------:R-:W-:Y:S01]  /*04c0*/  ISETP.GT.U32.AND P1, PT, R0, R23, PT ;  /* 0x000000170000720c */ /* 0x000fe20003f24070 */
[----:B0-----:R-:W-:-:S08]  /*04d0*/  DFMA R12, -R10, R8, 1 ;  /* 0x3ff000000a0c742b */ /* 0x001fd00000000108 */
[----:B------:R-:W-:-:S04]  /*04e0*/  DFMA R12, R12, R12, R12 ;  /* 0x0000000c0c0c722b */ /* 0x000fc8000000000c */
[----:B------:R-:W-:-:S04]  /*04f0*/  @!P1 IMAD.IADD R23, R23, 0x1, -R0 ;  /* 0x0000000117179824 */ /* 0x000fc800078e0a00 */
[----:B------:R-:W-:Y:S01]  /*0500*/  @!P2 IMAD.MOV R23, RZ, RZ, -R23 ;  /* 0x000000ffff17a224 */ /* 0x000fe200078e0a17 */
[----:B------:R-:W-:Y:S01]  /*0510*/  @!P0 LOP3.LUT R23, RZ, R4, RZ, 0x33, !PT ;  /* 0x00000004ff178212 */ /* 0x000fe200078e33ff */
[----:B------:R-:W-:Y:S01]  /*0520*/  DFMA R8, R8, R12, R8 ;  /* 0x0000000c0808722b */ /* 0x000fe20000000008 */
[----:B------:R-:W-:Y:S02]  /*0530*/  ISETP.NE.AND P0, PT, RZ, UR4, PT ;  /* 0x00000004ff007c0c */ /* 0x000fe4000bf05270 */
[----:B------:R-:W0:Y:S02]  /*0540*/  I2F.F64.U32 R12, R23 ;  /* 0x00000017000c7312 */ /* 0x000e240000201800 */
[----:B------:R-:W-:Y:S01]  /*0550*/  FSEL R17, -R16, 2.3926990032196044922, !P0 ;  /* 0x401921fb10117808 */ /* 0x000fe20004000100 */
[----:B------:R-:W-:Y:S02]  /*0560*/  IMAD.MOV.U32 R16, RZ, RZ, 0x54442d18 ;  /* 0x54442d18ff107424 */ /* 0x000fe400078e00ff */
[----:B------:R-:W-:-:S08]  /*0570*/  DFMA R14, -R10, R8, 1 ;  /* 0x3ff000000a0e742b */ /* 0x000fd00000000108 */
        /* <DEDUP_REMOVED lines=10> */
[----:B-1----:R-:W-:Y:S05]  /*0620*/  CALL.REL.NOINC `($__internal_16_$__cuda_sm20_div_rn_f64_full) ;  /* 0x0000000c00807944 */ /* 0x002fea0003c00000 */
[----:B------:R-:W-:Y:S02]  /*0630*/  IMAD.MOV.U32 R8, RZ, RZ, R16 ;  /* 0x000000ffff087224 */ /* 0x000fe400078e0010 */
[----:B------:R-:W-:-:S07]  /*0640*/  IMAD.MOV.U32 R9, RZ, RZ, R17 ;  /* 0x000000ffff097224 */ /* 0x000fce00078e0011 */
.L_x_505:
[----:B------:R-:W-:Y:S05]  /*0650*/  BSYNC.RECONVERGENT B1 ;  /* 0x0000000000017941 */ /* 0x000fea0003800200 */
.L_x_504:
        /* <DEDUP_REMOVED lines=23> */
.L_x_508:
        /* <DEDUP_REMOVED lines=44> */
.L_x_507:
[----:B------:R-:W-:Y:S05]  /*0a90*/  BSYNC.RECONVERGENT B1 ;  /* 0x0000000000017941 */ /* 0x000fea0003800200 */
.L_x_506:
        /* <DEDUP_REMOVED lines=31> */
.L_x_511:
        /* <DEDUP_REMOVED lines=26> */
[C---:B--2---:R-:W-:Y:S01]  /*0e30*/  SHF.L.W.U32.HI R20, R9.reuse, 0x2, R10 ;  /* 0x0000000209147819 */ /* 0x044fe20000010e0a */
[----:B------:R-:W-:-:S03]  /*0e40*/  IMAD.SHL.U32 R9, R9, 0x4, RZ ;  /* 0x0000000409097824 */ /* 0x000fc600078e00ff */
[----:B------:R-:W-:Y:S02]  /*0e50*/  SHF.R.S32.HI R11, RZ, 0x1f, R20 ;  /* 0x0000001fff0b7819 */ /* 0x000fe40000011414 */
[----:B------:R-:W-:Y:S02]  /*0e60*/  LOP3.LUT R13, R20, R13, RZ, 0x3c, !PT ;  /* 0x0000000d140d7212 */ /* 0x000fe400078e3cff */
[C---:B------:R-:W-:Y:S02]  /*0e70*/  LOP3.LUT R8, R11.reuse, R9, RZ, 0x3c, !PT ;  /* 0x000000090b087212 */ /* 0x040fe400078e3cff */
[----:B------:R-:W-:Y:S02]  /*0e80*/  LOP3.LUT R9, R11, R20, RZ, 0x3c, !PT ;  /* 0x000000140b097212 */ /* 0x000fe400078e3cff */
[----:B------:R-:W-:Y:S02]  /*0e90*/  SHF.R.U32.HI R11, RZ, 0x1e, R10 ;  /* 0x0000001eff0b7819 */ /* 0x000fe4000001160a */
[----:B------:R-:W-:-:S02]  /*0ea0*/  ISETP.GE.AND P0, PT, R13, RZ, PT ;  /* 0x000000ff0d00720c */ /* 0x000fc40003f06270 */
[----:B------:R-:W2:Y:S01]  /*0eb0*/  I2F.F64.S64 R8, R8 ;  /* 0x0000000800087312 */ /* 0x000ea20000301c00 */
[----:B------:R-:W-:-:S05]  /*0ec0*/  LEA.HI R20, R20, R11, RZ, 0x1 ;  /* 0x0000000b14147211 */ /* 0x000fca00078f08ff */
[----:B0-----:R-:W-:-:S04]  /*0ed0*/  IMAD.MOV R0, RZ, RZ, -R20 ;  /* 0x000000ffff007224 */ /* 0x001fc800078e0a14 */
[----:B------:R-:W-:Y:S01]  /*0ee0*/  @!P1 IMAD.MOV.U32 R20, RZ, RZ, R0 ;  /* 0x000000ffff149224 */ /* 0x000fe200078e0000 */
[----:B--2---:R-:W-:-:S10]  /*0ef0*/  DMUL R14, R8, UR4 ;  /* 0x00000004080e7c28 */ /* 0x004fd40008000000 */
[----:B------:R-:W0:Y:S02]  /*0f00*/  F2F.F32.F64 R14, R14 ;  /* 0x0000000e000e7310 */ /* 0x000e240000301000 */
[----:B0-----:R-:W-:-:S07]  /*0f10*/  FSEL R19, -R14, R14, !P0 ;  /* 0x0000000e0e137208 */ /* 0x001fce0004000100 */
.L_x_510:
[----:B------:R-:W-:Y:S05]  /*0f20*/  BSYNC.RECONVERGENT B1 ;  /* 0x0000000000017941 */ /* 0x000fea0003800200 */
.L_x_509:
[----:B-1----:R-:W-:Y:S01]  /*0f30*/  SHF.R.U32.HI R13, RZ, R6, R22 ;  /* 0x00000006ff0d7219 */ /* 0x002fe20000011616 */
[----:B------:R-:W-:Y:S01]  /*0f40*/  FMUL R14, R19, R19 ;  /* 0x00000013130e7220 */ /* 0x000fe20000400000 */
[C---:B------:R-:W-:Y:S01]  /*0f50*/  LOP3.LUT R0, R20.reuse, 0x1, RZ, 0xc0, !PT ;  /* 0x0000000114007812 */ /* 0x040fe200078ec0ff */
[----:B------:R-:W0:Y:S01]  /*0f60*/  LDCU UR4, c[0x0][0x360] ;  /* 0x00006c00ff0477ac */ /* 0x000e220008000800 */
[----:B------:R-:W-:Y:S01]  /*0f70*/  LOP3.LUT P1, RZ, R20, 0x2, RZ, 0xc0, !PT ;  /* 0x0000000214ff7812 */ /* 0x000fe2000782c0ff */
[CC--:B------:R-:W-:Y:S02]  /*0f80*/  IMAD R23, R13.reuse, R4.reuse, R23 ;  /* 0x000000040d177224 */ /* 0x0c0fe400078e0217 */
[----:B------:R-:W-:Y:S01]  /*0f90*/  FFMA R17, R14, R17, -0.0013887860113754868507 ;  /* 0xbab607ed0e117423 */ /* 0x000fe20000000011 */
[----:B------:R-:W-:Y:S01]  /*0fa0*/  ISETP.NE.U32.AND P0, PT, R0, 0x1, PT ;  /* 0x000000010000780c */ /* 0x000fe20003f05070 */
[----:B------:R-:W-:Y:S01]  /*0fb0*/  IMAD R13, R13, R4, R23 ;  /* 0x000000040d0d7224 */ /* 0x000fe200078e0217 */
[----:B------:R-:W-:-:S02]  /*0fc0*/  LEA R10, R23, UR7, 0x3 ;  /* 0x00000007170a7c11 */ /* 0x000fc4000f8e18ff */
[----:B------:R-:W-:Y:S02]  /*0fd0*/  FSEL R15, R16, 0.041666727513074874878, P0 ;  /* 0x3d2aaabb100f7808 */ /* 0x000fe40000000000 */
[----:B------:R-:W-:Y:S01]  /*0fe0*/  FSEL R17, R17, -0.00019574658654164522886, !P0 ;  /* 0xb94d415311117808 */ /* 0x000fe20004000000 */
[----:B------:R-:W-:Y:S01]  /*0ff0*/  IMAD R8, R7, 0x8, R10 ;  /* 0x0000000807087824 */ /* 0x000fe200078e020a */
[----:B------:R-:W-:Y:S01]  /*1000*/  FSEL R12, -R12, -0.4999999701976776123, P0 ;  /* 0xbeffffff0c0c7808 */ /* 0x000fe20000000100 */
[----:B------:R-:W-:Y:S01]  /*1010*/  LDS.64 R10, [R10] ;  /* 0x000000000a0a7984 */ /* 0x000fe20000000a00 */
[----:B------:R-:W-:Y:S01]  /*1020*/  FSEL R0, R19, 1, P0 ;  /* 0x3f80000013007808 */ /* 0x000fe20000000000 */
[----:B------:R-:W-:Y:S01]  /*1030*/  FFMA R15, R14, R17, R15 ;  /* 0x000000110e0f7223 */ /* 0x000fe2000000000f */
[----:B------:R-:W-:Y:S01]  /*1040*/  LEA R13, R13, UR6, 0x3 ;  /* 0x000000060d0d7c11 */ /* 0x000fe2000f8e18ff */
[----:B------:R-:W1:Y:S01]  /*1050*/  LDS.64 R8, [R8] ;  /* 0x0000000008087984 */ /* 0x000e620000000a00 */
[----:B0-----:R-:W-:-:S02]  /*1060*/  VIADD R22, R22, UR4 ;  /* 0x0000000416167c36 */ /* 0x001fc40008000000 */
[C---:B------:R-:W-:Y:S01]  /*1070*/  FFMA R12, R14.reuse, R15, R12 ;  /* 0x0000000f0e0c7223 */ /* 0x040fe2000000000c */
[----:B------:R-:W-:Y:S02]  /*1080*/  FFMA R15, R14, R0, RZ ;  /* 0x000000000e0f7223 */ /* 0x000fe400000000ff */
[----:B------:R-:W-:Y:S02]  /*1090*/  ISETP.GE.U32.AND P0, PT, R22, R7, PT ;  /* 0x000000071600720c */ /* 0x000fe40003f06070 */
[----:B------:R-:W-:-:S04]  /*10a0*/  FFMA R0, R15, R12, R0 ;  /* 0x0000000c0f007223 */ /* 0x000fc80000000000 */
[----:B------:R-:W-:-:S04]  /*10b0*/  @P1 FADD R0, RZ, -R0 ;  /* 0x80000000ff001221 */ /* 0x000fc80000000000 */
[C---:B-1----:R-:W-:Y:S01]  /*10c0*/  FMUL R15, R0.reuse, R9 ;  /* 0x00000009000f7220 */ /* 0x042fe20000400000 */
[----:B------:R-:W-:-:S03]  /*10d0*/  FMUL R0, R0, R8 ;  /* 0x0000000800007220 */ /* 0x000fc60000400000 */
[C---:B------:R-:W-:Y:S01]  /*10e0*/  FFMA R15, R18.reuse, R8, -R15 ;  /* 0x00000008120f7223 */ /* 0x040fe2000000080f */
[----:B------:R-:W-:-:S03]  /*10f0*/  FFMA R0, R18, R9, R0 ;  /* 0x0000000912007223 */ /* 0x000fc60000000000 */
[C-C-:B------:R-:W-:Y:S01]  /*1100*/  FADD R8, R10.reuse, R15.reuse ;  /* 0x0000000f0a087221 */ /* 0x140fe20000000000 */
[C-C-:B------:R-:W-:Y:S01]  /*1110*/  FADD R9, R11.reuse, R0.reuse ;  /* 0x000000000b097221 */ /* 0x140fe20000000000 */
[----:B------:R-:W-:Y:S01]  /*1120*/  FADD R11, R11, -R0 ;  /* 0x800000000b0b7221 */ /* 0x000fe20000000000 */
[----:B------:R-:W-:Y:S01]  /*1130*/  FADD R10, R10, -R15 ;  /* 0x8000000f0a0a7221 */ /* 0x000fe20000000000 */
[----:B------:R-:W-:Y:S02]  /*1140*/  IMAD R0, R4, 0x8, R13 ;  /* 0x0000000804007824 */ /* 0x000fe400078e020d */
[----:B------:R2:W-:Y:S04]  /*1150*/  STS.64 [R13], R8 ;  /* 0x000000080d007388 */ /* 0x0005e80000000a00 */
[----:B------:R2:W-:Y:S01]  /*1160*/  STS.64 [R0], R10 ;  /* 0x0000000a00007388 */ /* 0x0005e20000000a00 */
[----:B------:R-:W-:Y:S05]  /*1170*/  @!P0 BRA `(.L_x_512) ;  /* 0xfffffff000688947 */ /* 0x000fea000383ffff */
.L_x_503:
[----:B------:R-:W-:Y:S05]  /*1180*/  BSYNC.RECONVERGENT B0 ;  /* 0x0000000000007941 */ /* 0x000fea0003800200 */
.L_x_502:
[----:B--2---:R-:W0:Y:S01]  /*1190*/  LDC R11, c[0x0][0x390] ;  /* 0x0000e400ff0b7b82 */ /* 0x004e220000000800 */
[----:B------:R-:W-:Y:S01]  /*11a0*/  IMAD.SHL.U32 R4, R4, 0x2, RZ ;  /* 0x0000000204047824 */ /* 0x000fe200078e00ff */
[----:B------:R-:W-:Y:S01]  /*11b0*/  UMOV UR4, UR7 ;  /* 0x0000000700047c82 */ /* 0x000fe20008000000 */
[----:B------:R-:W-:-:S05]  /*11c0*/  UMOV UR7, UR6 ;  /* 0x0000000600077c82 */ /* 0x000fca0008000000 */
[----:B------:R-:W-:Y:S01]  /*11d0*/  BAR.SYNC.DEFER_BLOCKING 0x0 ;  /* 0x0000000000007b1d */ /* 0x000fe20000010000 */
[----:B0-----:R-:W-:-:S13]  /*11e0*/  ISETP.GE.AND P0, PT, R4, R11, PT ;  /* 0x0000000b0400720c */ /* 0x001fda0003f06270 */
[----:B------:R-:W-:Y:S05]  /*11f0*/  @!P0 BRA `(.L_x_513) ;  /* 0xfffffff000288947 */ /* 0x000fea000383ffff */
.L_x_501:
        /* <DEDUP_REMOVED lines=11> */
[----:B0-----:R-:W-:Y:S05]  /*12b0*/  CALL.REL.NOINC `($__internal_17_$__cuda_sm20_rcp_rn_f32_slowpath) ;  /* 0x0000000400c87944 */ /* 0x001fea0003c00000 */
[----:B------:R-:W-:Y:S05]  /*12c0*/  BRA `(.L_x_514) ;  /* 0x0000000000107947 */ /* 0x000fea0003800000 */
.L_x_515:
[----:B0-----:R-:W0:Y:S02]  /*12d0*/  MUFU.RCP R7, R0 ;  /* 0x0000000000077308 */ /* 0x001e240000001000 */
[----:B0-----:R-:W-:-:S04]  /*12e0*/  FFMA R4, R0, R7, -1 ;  /* 0xbf80000000047423 */ /* 0x001fc80000000007 */
[----:B------:R-:W-:-:S04]  /*12f0*/  FADD.FTZ R4, -R4, -RZ ;  /* 0x800000ff04047221 */ /* 0x000fc80000010100 */
[----:B------:R-:W-:-:S07]  /*1300*/  FFMA R0, R7, R4, R7 ;  /* 0x0000000407007223 */ /* 0x000fce0000000007 */
.L_x_514:
[----:B------:R-:W1:Y:S02]  /*1310*/  LDCU UR5, c[0x0][0x390] ;  /* 0x00007200ff0577ac */ /* 0x000e640008000800 */
[----:B-1----:R-:W-:-:S13]  /*1320*/  ISETP.GE.AND P0, PT, R2, UR5, PT ;  /* 0x0000000502007c0c */ /* 0x002fda000bf06270 */
[----:B------:R-:W-:Y:S05]  /*1330*/  @P0 EXIT ;  /* 0x000000000000094d */ /* 0x000fea0003800000 */
[----:B------:R-:W1:Y:S01]  /*1340*/  LDCU UR4, c[0x0][0x360] ;  /* 0x00006c00ff0477ac */ /* 0x000e620008000800 */
[----:B------:R-:W2:Y:S02]  /*1350*/  LDCU.64 UR10, c[0x0][0x380] ;  /* 0x00007000ff0a77ac */ /* 0x000ea40008000a00 */
.L_x_516:
[----:B------:R-:W-:Y:S02]  /*1360*/  LEA R4, R2, UR6, 0x3 ;  /* 0x0000000602047c11 */ /* 0x000fe4000f8e18ff */
[----:B0--3--:R-:W-:-:S03]  /*1370*/  IADD3 R7, P0, PT, R3, R2, RZ ;  /* 0x0000000203077210 */ /* 0x009fc60007f1e0ff */
[----:B------:R-:W0:Y:S01]  /*1380*/  LDS.64 R8, [R4] ;  /* 0x0000000004087984 */ /* 0x000e220000000a00 */
[C---:B------:R-:W-:Y:S01]  /*1390*/  LEA.HI.X.SX32 R10, R2.reuse, R5, 0x1, P0 ;  /* 0x00000005020a7211 */ /* 0x040fe200000f0eff */
[----:B-1----:R-:W-:Y:S01]  /*13a0*/  VIADD R2, R2, UR4 ;  /* 0x0000000402027c36 */ /* 0x002fe20008000000 */
[----:B--2---:R-:W-:-:S04]  /*13b0*/  LEA R6, P0, R7, UR10, 0x3 ;  /* 0x0000000a07067c11 */ /* 0x004fc8000f8018ff */
[----:B------:R-:W-:Y:S02]  /*13c0*/  LEA.HI.X R7, R7, UR11, R10, 0x3, P0 ;  /* 0x0000000b07077c11 */ /* 0x000fe400080f1c0a */
[----:B------:R-:W-:Y:S01]  /*13d0*/  ISETP.GE.AND P0, PT, R2, UR5, PT ;  /* 0x0000000502007c0c */ /* 0x000fe2000bf06270 */
[-C--:B0-----:R-:W-:Y:S01]  /*13e0*/  FMUL R8, R8, R0.reuse ;  /* 0x0000000008087220 */ /* 0x081fe20000400000 */
[----:B------:R-:W-:-:S05]  /*13f0*/  FMUL R9, R9, R0 ;  /* 0x0000000009097220 */ /* 0x000fca0000400000 */
[----:B------:R3:W-:Y:S06]  /*1400*/  STG.E.64 desc[UR8][R6.64], R8 ;  /* 0x0000000806007986 */ /* 0x0007ec000c101b08 */
[----:B------:R-:W-:Y:S05]  /*1410*/  @!P0 BRA `(.L_x_516) ;  /* 0xfffffffc00d08947 */ /* 0x000fea000383ffff */
[----:B------:R-:W-:Y:S05]  /*1420*/  EXIT ;  /* 0x000000000000794d */ /* 0x000fea0003800000 */
        .weak           $__internal_16_$__cuda_sm20_div_rn_f64_full
        .type           $__internal_16_$__cuda_sm20_div_rn_f64_full,@function
        .size           $__internal_16_$__cuda_sm20_div_rn_f64_full,($__internal_17_$__cuda_sm20_rcp_rn_f32_slowpath - $__internal_16_$__cuda_sm20_div_rn_f64_full)
$__internal_16_$__cuda_sm20_div_rn_f64_full:
        /* <DEDUP_REMOVED lines=12> */
[----:B------:R-:W-:Y:S02]  /*14f0*/  @!P2 LOP3.LUT R17, R11, 0x7ff00000, RZ, 0xc0, !PT ;  /* 0x7ff000000b11a812 */ /* 0x000fe400078ec0ff */
[----:B------:R-:W0:Y:S02]  /*1500*/  MUFU.RCP64H R15, R9 ;  /* 0x00000009000f7308 */ /* 0x000e240000001800 */
[----:B------:R-:W-:Y:S02]  /*1510*/  @!P2 ISETP.GE.U32.AND P3, PT, R24, R17, PT ;  /* 0x000000111800a20c */ /* 0x000fe40003f66070 */
[----:B------:R-:W-:Y:S02]  /*1520*/  @!P0 LOP3.LUT R27, R9, 0x7ff00000, RZ, 0xc0, !PT ;  /* 0x7ff00000091b8812 */ /* 0x000fe400078ec0ff */
[----:B------:R-:W-:-:S04]  /*1530*/  @!P2 SEL R17, R25, 0x63400000, !P3 ;  /* 0x634000001911a807 */ /* 0x000fc80005800000 */
[----:B------:R-:W-:-:S04]  /*1540*/  @!P2 LOP3.LUT R20, R17, 0x80000000, R13, 0xf8, !PT ;  /* 0x800000001114a812 */ /* 0x000fc800078ef80d */
[----:B------:R-:W-:Y:S01]  /*1550*/  @!P2 LOP3.LUT R21, R20, 0x100000, RZ, 0xfc, !PT ;  /* 0x001000001415a812 */ /* 0x000fe200078efcff */
[----:B------:R-:W-:Y:S01]  /*1560*/  @!P2 IMAD.MOV.U32 R20, RZ, RZ, RZ ;  /* 0x000000ffff14a224 */ /* 0x000fe200078e00ff */
[----:B0-----:R-:W-:-:S08]  /*1570*/  DFMA R18, R14, -R8, 1 ;  /* 0x3ff000000e12742b */ /* 0x001fd00000000808 */
[----:B------:R-:W-:-:S08]  /*1580*/  DFMA R18, R18, R18, R18 ;  /* 0x000000121212722b */ /* 0x000fd00000000012 */
[----:B------:R-:W-:Y:S01]  /*1590*/  DFMA R18, R14, R18, R14 ;  /* 0x000000120e12722b */ /* 0x000fe2000000000e */
[----:B------:R-:W-:Y:S01]  /*15a0*/  SEL R15, R25, 0x63400000, !P1 ;  /* 0x63400000190f7807 */ /* 0x000fe20004800000 */
[----:B------:R-:W-:-:S03]  /*15b0*/  IMAD.MOV.U32 R14, RZ, RZ, R12 ;  /* 0x000000ffff0e7224 */ /* 0x000fc600078e000c */
[----:B------:R-:W-:-:S03]  /*15c0*/  LOP3.LUT R15, R15, 0x800fffff, R13, 0xf8, !PT ;  /* 0x800fffff0f0f7812 */ /* 0x000fc600078ef80d */
[----:B------:R-:W-:-:S03]  /*15d0*/  DFMA R16, R18, -R8, 1 ;  /* 0x3ff000001210742b */ /* 0x000fc60000000808 */
[----:B------:R-:W-:-:S05]  /*15e0*/  @!P2 DFMA R14, R14, 2, -R20 ;  /* 0x400000000e0ea82b */ /* 0x000fca0000000814 */
        /* <DEDUP_REMOVED lines=38> */
.L_x_518:
        /* <DEDUP_REMOVED lines=16> */
.L_x_521:
[----:B------:R-:W-:Y:S01]  /*1950*/  LOP3.LUT R17, R11, 0x80000, RZ, 0xfc, !PT ;  /* 0x000800000b117812 */ /* 0x000fe200078efcff */
[----:B------:R-:W-:Y:S01]  /*1960*/  IMAD.MOV.U32 R16, RZ, RZ, R10 ;  /* 0x000000ffff107224 */ /* 0x000fe200078e000a */
[----:B------:R-:W-:Y:S06]  /*1970*/  BRA `(.L_x_519) ;  /* 0x0000000000087947 */ /* 0x000fec0003800000 */
.L_x_520:
[----:B------:R-:W-:Y:S01]  /*1980*/  LOP3.LUT R17, R13, 0x80000, RZ, 0xfc, !PT ;  /* 0x000800000d117812 */ /* 0x000fe200078efcff */
[----:B------:R-:W-:-:S07]  /*1990*/  IMAD.MOV.U32 R16, RZ, RZ, R12 ;  /* 0x000000ffff107224 */ /* 0x000fce00078e000c */
.L_x_519:
[----:B------:R-:W-:Y:S05]  /*19a0*/  BSYNC.RECONVERGENT B2 ;  /* 0x0000000000027941 */ /* 0x000fea0003800200 */
.L_x_517:
[----:B------:R-:W-:Y:S02]  /*19b0*/  IMAD.MOV.U32 R8, RZ, RZ, R0 ;  /* 0x000000ffff087224 */ /* 0x000fe400078e0000 */
[----:B------:R-:W-:-:S04]  /*19c0*/  IMAD.MOV.U32 R9, RZ, RZ, 0x0 ;  /* 0x00000000ff097424 */ /* 0x000fc800078e00ff */
[----:B------:R-:W-:Y:S05]  /*19d0*/  RET.REL.NODEC R8 `(_Z23lux_fft_stockham_kernelILi4096EEvP6float2PKS0_iib) ;  /* 0xffffffe408887950 */ /* 0x000fea0003c3ffff */
        .weak           $__internal_17_$__cuda_sm20_rcp_rn_f32_slowpath
        .type           $__internal_17_$__cuda_sm20_rcp_rn_f32_slowpath,@function
        .size           $__internal_17_$__cuda_sm20_rcp_rn_f32_slowpath,(.L_x_599 - $__internal_17_$__cuda_sm20_rcp_rn_f32_slowpath)
$__internal_17_$__cuda_sm20_rcp_rn_f32_slowpath:
        /* <DEDUP_REMOVED lines=15> */
.L_x_522:
        /* <DEDUP_REMOVED lines=33> */
.L_x_524:
[----:B------:R0:W1:Y:S02]  /*1ce0*/  MUFU.RCP R6, R0 ;  /* 0x0000000000067308 */ /* 0x0000640000001000 */
.L_x_523:
[----:B0123--:R-:W-:Y:S02]  /*1cf0*/  IMAD.MOV.U32 R0, RZ, RZ, R6 ;  /* 0x000000ffff007224 */ /* 0x00ffe400078e0006 */
[----:B------:R-:W-:Y:S02]  /*1d00*/  IMAD.MOV.U32 R6, RZ, RZ, R4 ;  /* 0x000000ffff067224 */ /* 0x000fe400078e0004 */
[----:B------:R-:W-:-:S04]  /*1d10*/  IMAD.MOV.U32 R7, RZ, RZ, 0x0 ;  /* 0x00000000ff077424 */ /* 0x000fc800078e00ff */
[----:B------:R-:W-:Y:S05]  /*1d20*/  RET.REL.NODEC R6 `(_Z23lux_fft_stockham_kernelILi4096EEvP6float2PKS0_iib) ;  /* 0xffffffe006b47950 */ /* 0x000fea0003c3ffff */
.L_x_525:
        /* <DEDUP_REMOVED lines=13> */
.L_x_599:


//--------------------- .text._Z23lux_fft_stockham_kernelILi1024EEvP6float2PKS0_iib --------------------------
	.section	.text._Z23lux_fft_stockham_kernelILi1024EEvP6float2PKS0_iib,"ax",@progbits
	.align	128
        .global         _Z23lux_fft_stockham_kernelILi1024EEvP6float2PKS0_iib
        .type           _Z23lux_fft_stockham_kernelILi1024EEvP6float2PKS0_iib,@function
        .size           _Z23lux_fft_stockham_kernelILi1024EEvP6float2PKS0_iib,(.L_x_601 - _Z23lux_fft_stockham_kernelILi1024EEvP6float2PKS0_iib)
        .other          _Z23lux_fft_stockham_kernelILi1024EEvP6float2PKS0_iib,@"STO_CUDA_ENTRY STV_DEFAULT"
_Z23lux_fft_stockham_kernelILi1024EEvP6float2PKS0_iib:
.text._Z23lux_fft_stockham_kernelILi1024EEvP6float2PKS0_iib:
        /* <DEDUP_REMOVED lines=21> */
.L_x_528:
        /* <DEDUP_REMOVED lines=10> */
.L_x_527:
[----:B------:R-:W-:Y:S05]  /*01f0*/  BSYNC.RECONVERGENT B0 ;  /* 0x0000000000007941 */ /* 0x000fea0003800200 */
.L_x_526:
        /* <DEDUP_REMOVED lines=10> */
.L_x_541:
        /* <DEDUP_REMOVED lines=8> */
.L_x_540:
        /* <DEDUP_REMOVED lines=48> */
[----:B-1----:R-:W-:Y:S05]  /*0620*/  CALL.REL.NOINC `($__internal_18_$__cuda_sm20_div_rn_f64_full) ;  /* 0x0000000c00807944 */ /* 0x002fea0003c00000 */
[----:B------:R-:W-:Y:S02]  /*0630*/  IMAD.MOV.U32 R8, RZ, RZ, R16 ;  /* 0x000000ffff087224 */ /* 0x000fe400078e0010 */
[----:B------:R-:W-:-:S07]  /*0640*/  IMAD.MOV.U32 R9, RZ, RZ, R17 ;  /* 0x000000ffff097224 */ /* 0x000fce00078e0011 */
.L_x_533:
[----:B------:R-:W-:Y:S05]  /*0650*/  BSYNC.RECONVERGENT B1 ;  /* 0x0000000000017941 */ /* 0x000fea0003800200 */
.L_x_532:
        /* <DEDUP_REMOVED lines=23> */
.L_x_536:
        /* <DEDUP_REMOVED lines=44> */
.L_x_535:
[----:B------:R-:W-:Y:S05]  /*0a90*/  BSYNC.RECONVERGENT B1 ;  /* 0x0000000000017941 */ /* 0x000fea0003800200 */
.L_x_534:
        /* <DEDUP_REMOVED lines=31> */
.L_x_539:
        /* <DEDUP_REMOVED lines=41> */
.L_x_538:
[----:B------:R-:W-:Y:S05]  /*0f20*/  BSYNC.RECONVERGENT B1 ;  /* 0x0000000000017941 */ /* 0x000fea0003800200 */
.L_x_537:
        /* <DEDUP_REMOVED lines=37> */
.L_x_531:
[----:B------:R-:W-:Y:S05]  /*1180*/  BSYNC.RECONVERGENT B0 ;  /* 0x0000000000007941 */ /* 0x000fea0003800200 */
.L_x_530:
[----:B--2---:R-:W0:Y:S01]  /*1190*/  LDC R11, c[0x0][0x390] ;  /* 0x0000e400ff0b7b82 */ /* 0x004e220000000800 */
[----:B------:R-:W-:Y:S01]  /*11a0*/  IMAD.SHL.U32 R4, R4, 0x2, RZ ;  /* 0x0000000204047824 */ /* 0x000fe200078e00ff */
[----:B------:R-:W-:Y:S01]  /*11b0*/  UMOV UR4, UR7 ;  /* 0x0000000700047c82 */ /* 0x000fe20008000000 */
[----:B------:R-:W-:-:S05]  /*11c0*/  UMOV UR7, UR6 ;  /* 0x0000000600077c82 */ /* 0x000fca0008000000 */
[----:B------:R-:W-:Y:S01]  /*11d0*/  BAR.SYNC.DEFER_BLOCKING 0x0 ;  /* 0x0000000000007b1d */ /* 0x000fe20000010000 */
[----:B0-----:R-:W-:-:S13]  /*11e0*/  ISETP.GE.AND P0, PT, R4, R11, PT ;  /* 0x0000000b0400720c */ /* 0x001fda0003f06270 */
[----:B------:R-:W-:Y:S05]  /*11f0*/  @!P0 BRA `(.L_x_541) ;  /* 0xfffffff000288947 */ /* 0x000fea000383ffff */
.L_x_529:
        /* <DEDUP_REMOVED lines=11> */
[----:B0-----:R-:W-:Y:S05]  /*12b0*/  CALL.REL.NOINC `($__internal_19_$__cuda_sm20_rcp_rn_f32_slowpath) ;  /* 0x0000000400c87944 */ /* 0x001fea0003c00000 */
[----:B------:R-:W-:Y:S05]  /*12c0*/  BRA `(.L_x_542) ;  /* 0x0000000000107947 */ /* 0x000fea0003800000 */
.L_x_543:
[----:B0-----:R-:W0:Y:S02]  /*12d0*/  MUFU.RCP R7, R0 ;  /* 0x0000000000077308 */ /* 0x001e240000001000 */
[----:B0-----:R-:W-:-:S04]  /*12e0*/  FFMA R4, R0, R7, -1 ;  /* 0xbf80000000047423 */ /* 0x001fc80000000007 */
[----:B------:R-:W-:-:S04]  /*12f0*/  FADD.FTZ R4, -R4, -RZ ;  /* 0x800000ff04047221 */ /* 0x000fc80000010100 */
[----:B------:R-:W-:-:S07]  /*1300*/  FFMA R0, R7, R4, R7 ;  /* 0x0000000407007223 */ /* 0x000fce0000000007 */
.L_x_542:
[----:B------:R-:W1:Y:S02]  /*1310*/  LDCU UR5, c[0x0][0x390] ;  /* 0x00007200ff0577ac */ /* 0x000e640008000800 */
[----:B-1----:R-:W-:-:S13]  /*1320*/  ISETP.GE.AND P0, PT, R2, UR5, PT ;  /* 0x0000000502007c0c */ /* 0x002fda000bf06270 */
[----:B------:R-:W-:Y:S05]  /*1330*/  @P0 EXIT ;  /* 0x000000000000094d */ /* 0x000fea0003800000 */
[----:B------:R-:W1:Y:S01]  /*1340*/  LDCU UR4, c[0x0][0x360] ;  /* 0x00006c00ff0477ac */ /* 0x000e620008000800 */
[----:B------:R-:W2:Y:S02]  /*1350*/  LDCU.64 UR10, c[0x0][0x380] ;  /* 0x00007000ff0a77ac */ /* 0x000ea40008000a00 */
.L_x_544:
        /* <DEDUP_REMOVED lines=13> */
        .weak           $__internal_18_$__cuda_sm20_div_rn_f64_full
        .type           $__internal_18_$__cuda_sm20_div_rn_f64_full,@function
        .size           $__internal_18_$__cuda_sm20_div_rn_f64_full,($__internal_19_$__cuda_sm20_rcp_rn_f32_slowpath - $__internal_18_$__cuda_sm20_div_rn_f64_full)
$__internal_18_$__cuda_sm20_div_rn_f64_full:
        /* <DEDUP_REMOVED lines=66> */
.L_x_546:
        /* <DEDUP_REMOVED lines=16> */
.L_x_549:
[----:B------:R-:W-:Y:S01]  /*1950*/  LOP3.LUT R17, R11, 0x80000, RZ, 0xfc, !PT ;  /* 0x000800000b117812 */ /* 0x000fe200078efcff */
[----:B------:R-:W-:Y:S01]  /*1960*/  IMAD.MOV.U32 R16, RZ, RZ, R10 ;  /* 0x000000ffff107224 */ /* 0x000fe200078e000a */
[----:B------:R-:W-:Y:S06]  /*1970*/  BRA `(.L_x_547) ;  /* 0x0000000000087947 */ /* 0x000fec0003800000 */
.L_x_548:
[----:B------:R-:W-:Y:S01]  /*1980*/  LOP3.LUT R17, R13, 0x80000, RZ, 0xfc, !PT ;  /* 0x000800000d117812 */ /* 0x000fe200078efcff */
[----:B------:R-:W-:-:S07]  /*1990*/  IMAD.MOV.U32 R16, RZ, RZ, R12 ;  /* 0x000000ffff107224 */ /* 0x000fce00078e000c */
.L_x_547:
[----:B------:R-:W-:Y:S05]  /*19a0*/  BSYNC.RECONVERGENT B2 ;  /* 0x0000000000027941 */ /* 0x000fea0003800200 */
.L_x_545:
[----:B------:R-:W-:Y:S02]  /*19b0*/  IMAD.MOV.U32 R8, RZ, RZ, R0 ;  /* 0x000000ffff087224 */ /* 0x000fe400078e0000 */
[----:B------:R-:W-:-:S04]  /*19c0*/  IMAD.MOV.U32 R9, RZ, RZ, 0x0 ;  /* 0x00000000ff097424 */ /* 0x000fc800078e00ff */
[----:B------:R-:W-:Y:S05]  /*19d0*/  RET.REL.NODEC R8 `(_Z23lux_fft_stockham_kernelILi1024EEvP6float2PKS0_iib) ;  /* 0xffffffe408887950 */ /* 0x000fea0003c3ffff */
        .weak           $__internal_19_$__cuda_sm20_rcp_rn_f32_slowpath
        .type           $__internal_19_$__cuda_sm20_rcp_rn_f32_slowpath,@function
        .size           $__internal_19_$__cuda_sm20_rcp_rn_f32_slowpath,(.L_x_601 - $__internal_19_$__cuda_sm20_rcp_rn_f32_slowpath)
$__internal_19_$__cuda_sm20_rcp_rn_f32_slowpath:
        /* <DEDUP_REMOVED lines=15> */
.L_x_550:
        /* <DEDUP_REMOVED lines=33> */
.L_x_552:
[----:B------:R0:W1:Y:S02]  /*1ce0*/  MUFU.RCP R6, R0 ;  /* 0x0000000000067308 */ /* 0x0000640000001000 */
.L_x_551:
[----:B0123--:R-:W-:Y:S02]  /*1cf0*/  IMAD.MOV.U32 R0, RZ, RZ, R6 ;  /* 0x000000ffff007224 */ /* 0x00ffe400078e0006 */
[----:B------:R-:W-:Y:S02]  /*1d00*/  IMAD.MOV.U32 R6, RZ, RZ, R4 ;  /* 0x000000ffff067224 */ /* 0x000fe400078e0004 */
[----:B------:R-:W-:-:S04]  /*1d10*/  IMAD.MOV.U32 R7, RZ, RZ, 0x0 ;  /* 0x00000000ff077424 */ /* 0x000fc800078e00ff */
[----:B------:R-:W-:Y:S05]  /*1d20*/  RET.REL.NODEC R6 `(_Z23lux_fft_stockham_kernelILi1024EEvP6float2PKS0_iib) ;  /* 0xffffffe006b47950 */ /* 0x000fea0003c3ffff */
.L_x_553:
        /* <DEDUP_REMOVED lines=13> */
.L_x_601:


//--------------------- .text._Z23lux_fft_stockham_kernelILi256EEvP6float2PKS0_iib --------------------------
	.section	.text._Z23lux_fft_stockham_kernelILi256EEvP6float2PKS0_iib,"ax",@progbits
	.align	128
        .global         _Z23lux_fft_stockham_kernelILi256EEvP6float2PKS0_iib
        .type           _Z23lux_fft_stockham_kernelILi256EEvP6float2PKS0_iib,@function
        .size           _Z23lux_fft_stockham_kernelILi256EEvP6float2PKS0_iib,(.L_x_603 - _Z23lux_fft_stockham_kernelILi256EEvP6float2PKS0_iib)
        .other          _Z23lux_fft_stockham_kernelILi256EEvP6float2PKS0_iib,@"STO_CUDA_ENTRY STV_DEFAULT"
_Z23lux_fft_stockham_kernelILi256EEvP6float2PKS0_iib:
.text._Z23lux_fft_stockham_kernelILi256EEvP6float2PKS0_iib:
        /* <DEDUP_REMOVED lines=21> */
.L_x_556:
        /* <DEDUP_REMOVED lines=10> */
.L_x_555:
[----:B------:R-:W-:Y:S05]  /*01f0*/  BSYNC.RECONVERGENT B0 ;  /* 0x0000000000007941 */ /* 0x000fea0003800200 */
.L_x_554:
        /* <DEDUP_REMOVED lines=10> */
.L_x_569:
        /* <DEDUP_REMOVED lines=8> */
.L_x_568:
        /* <DEDUP_REMOVED lines=48> */
[----:B-1----:R-:W-:Y:S05]  /*0620*/  CALL.REL.NOINC `($__internal_20_$__cuda_sm20_div_rn_f64_full) ;  /* 0x0000000c00807944 */ /* 0x002fea0003c00000 */
[----:B------:R-:W-:Y:S02]  /*0630*/  IMAD.MOV.U32 R8, RZ, RZ, R16 ;  /* 0x000000ffff087224 */ /* 0x000fe400078e0010 */
[----:B------:R-:W-:-:S07]  /*0640*/  IMAD.MOV.U32 R9, RZ, RZ, R17 ;  /* 0x000000ffff097224 */ /* 0x000fce00078e0011 */
.L_x_561:
[----:B------:R-:W-:Y:S05]  /*0650*/  BSYNC.RECONVERGENT B1 ;  /* 0x0000000000017941 */ /* 0x000fea0003800200 */
.L_x_560:
        /* <DEDUP_REMOVED lines=23> */
.L_x_564:
        /* <DEDUP_REMOVED lines=44> */
.L_x_563:
[----:B------:R-:W-:Y:S05]  /*0a90*/  BSYNC.RECONVERGENT B1 ;  /* 0x0000000000017941 */ /* 0x000fea0003800200 */
.L_x_562:
        /* <DEDUP_REMOVED lines=31> */
.L_x_567:
        /* <DEDUP_REMOVED lines=41> */
.L_x_566:
[----:B------:R-:W-:Y:S05]  /*0f20*/  BSYNC.RECONVERGENT B1 ;  /* 0x0000000000017941 */ /* 0x000fea0003800200 */
.L_x_565:
        /* <DEDUP_REMOVED lines=37> */
.L_x_559:
[----:B------:R-:W-:Y:S05]  /*1180*/  BSYNC.RECONVERGENT B0 ;  /* 0x0000000000007941 */ /* 0x000fea0003800200 */
.L_x_558:
[----:B--2---:R-:W0:Y:S01]  /*1190*/  LDC R11, c[0x0][0x390] ;  /* 0x0000e400ff0b7b82 */ /* 0x004e220000000800 */
[----:B------:R-:W-:Y:S01]  /*11a0*/  IMAD.SHL.U32 R4, R4, 0x2, RZ ;  /* 0x0000000204047824 */ /* 0x000fe200078e00ff */
[----:B------:R-:W-:Y:S01]  /*11b0*/  UMOV UR4, UR7 ;  /* 0x0000000700047c82 */ /* 0x000fe20008000000 */
[----:B------:R-:W-:-:S05]  /*11c0*/  UMOV UR7, UR6 ;  /* 0x0000000600077c82 */ /* 0x000fca0008000000 */
[----:B------:R-:W-:Y:S01]  /*11d0*/  BAR.SYNC.DEFER_BLOCKING 0x0 ;  /* 0x0000000000007b1d */ /* 0x000fe20000010000 */
[----:B0-----:R-:W-:-:S13]  /*11e0*/  ISETP.GE.AND P0, PT, R4, R11, PT ;  /* 0x0000000b0400720c */ /* 0x001fda0003f06270 */
[----:B------:R-:W-:Y:S05]  /*11f0*/  @!P0 BRA `(.L_x_569) ;  /* 0xfffffff000288947 */ /* 0x000fea000383ffff */
.L_x_557:
        /* <DEDUP_REMOVED lines=11> */
[----:B0-----:R-:W-:Y:S05]  /*12b0*/  CALL.REL.NOINC `($__internal_21_$__cuda_sm20_rcp_rn_f32_slowpath) ;  /* 0x0000000400c87944 */ /* 0x001fea0003c00000 */
[----:B------:R-:W-:Y:S05]  /*12c0*/  BRA `(.L_x_570) ;  /* 0x0000000000107947 */ /* 0x000fea0003800000 */
.L_x_571:
[----:B0-----:R-:W0:Y:S02]  /*12d0*/  MUFU.RCP R7, R0 ;  /* 0x0000000000077308 */ /* 0x001e240000001000 */
[----:B0-----:R-:W-:-:S04]  /*12e0*/  FFMA R4, R0, R7, -1 ;  /* 0xbf80000000047423 */ /* 0x001fc80000000007 */
[----:B------:R-:W-:-:S04]  /*12f0*/  FADD.FTZ R4, -R4, -RZ ;  /* 0x800000ff04047221 */ /* 0x000fc80000010100 */
[----:B------:R-:W-:-:S07]  /*1300*/  FFMA R0, R7, R4, R7 ;  /* 0x0000000407007223 */ /* 0x000fce0000000007 */
.L_x_570:
[----:B------:R-:W1:Y:S02]  /*1310*/  LDCU UR5, c[0x0][0x390] ;  /* 0x00007200ff0577ac */ /* 0x000e640008000800 */
[----:B-1----:R-:W-:-:S13]  /*1320*/  ISETP.GE.AND P0, PT, R2, UR5, PT ;  /* 0x0000000502007c0c */ /* 0x002fda000bf06270 */
[----:B------:R-:W-:Y:S05]  /*1330*/  @P0 EXIT ;  /* 0x000000000000094d */ /* 0x000fea0003800000 */
[----:B------:R-:W1:Y:S01]  /*1340*/  LDCU UR4, c[0x0][0x360] ;  /* 0x00006c00ff0477ac */ /* 0x000e620008000800 */
[----:B------:R-:W2:Y:S02]  /*1350*/  LDCU.64 UR10, c[0x0][0x380] ;  /* 0x00007000ff0a77ac */ /* 0x000ea40008000a00 */
.L_x_572:
        /* <DEDUP_REMOVED lines=13> */
        .weak           $__internal_20_$__cuda_sm20_div_rn_f64_full
        .type           $__internal_20_$__cuda_sm20_div_rn_f64_full,@function
        .size           $__internal_20_$__cuda_sm20_div_rn_f64_full,($__internal_21_$__cuda_sm20_rcp_rn_f32_slowpath - $__internal_20_$__cuda_sm20_div_rn_f64_full)
$__internal_20_$__cuda_sm20_div_rn_f64_full:
        /* <DEDUP_REMOVED lines=66> */
.L_x_574:
        /* <DEDUP_REMOVED lines=16> */
.L_x_577:
[----:B------:R-:W-:Y:S01]  /*1950*/  LOP3.LUT R17, R11, 0x80000, RZ, 0xfc, !PT ;  /* 0x000800000b117812 */ /* 0x000fe200078efcff */
[----:B------:R-:W-:Y:S01]  /*1960*/  IMAD.MOV.U32 R16, RZ, RZ, R10 ;  /* 0x000000ffff107224 */ /* 0x000fe200078e000a */
[----:B------:R-:W-:Y:S06]  /*1970*/  BRA `(.L_x_575) ;  /* 0x0000000000087947 */ /* 0x000fec0003800000 */
.L_x_576:
[----:B------:R-:W-:Y:S01]  /*1980*/  LOP3.LUT R17, R13, 0x80000, RZ, 0xfc, !PT ;  /* 0x000800000d117812 */ /* 0x000fe200078efcff */
[----:B------:R-:W-:-:S07]  /*1990*/  IMAD.MOV.U32 R16, RZ, RZ, R12 ;  /* 0x000000ffff107224 */ /* 0x000fce00078e000c */
.L_x_575:
[----:B------:R-:W-:Y:S05]  /*19a0*/  BSYNC.RECONVERGENT B2 ;  /* 0x0000000000027941 */ /* 0x000fea0003800200 */
.L_x_573:
[----:B------:R-:W-:Y:S02]  /*19b0*/  IMAD.MOV.U32 R8, RZ, RZ, R0 ;  /* 0x000000ffff087224 */ /* 0x000fe400078e0000 */
[----:B------:R-:W-:-:S04]  /*19c0*/  IMAD.MOV.U32 R9, RZ, RZ, 0x0 ;  /* 0x00000000ff097424 */ /* 0x000fc800078e00ff */
[----:B------:R-:W-:Y:S05]  /*19d0*/  RET.REL.NODEC R8 `(_Z23lux_fft_stockham_kernelILi256EEvP6float2PKS0_iib) ;  /* 0xffffffe408887950 */ /* 0x000fea0003c3ffff */
        .weak           $__internal_21_$__cuda_sm20_rcp_rn_f32_slowpath
        .type           $__internal_21_$__cuda_sm20_rcp_rn_f32_slowpath,@function
        .size           $__internal_21_$__cuda_sm20_rcp_rn_f32_slowpath,(.L_x_603 - $__internal_21_$__cuda_sm20_rcp_rn_f32_slowpath)
$__internal_21_$__cuda_sm20_rcp_rn_f32_slowpath:
        /* <DEDUP_REMOVED lines=15> */
.L_x_578:
        /* <DEDUP_REMOVED lines=33> */
.L_x_580:
[----:B------:R0:W1:Y:S02]  /*1ce0*/  MUFU.RCP R6, R0 ;  /* 0x0000000000067308 */ /* 0x0000640000001000 */
.L_x_579:
[----:B0123--:R-:W-:Y:S02]  /*1cf0*/  IMAD.MOV.U32 R0, RZ, RZ, R6 ;  /* 0x000000ffff007224 */ /* 0x00ffe400078e0006 */
[----:B------:R-:W-:Y:S02]  /*1d00*/  IMAD.MOV.U32 R6, RZ, RZ, R4 ;  /* 0x000000ffff067224 */ /* 0x000fe400078e0004 */
[----:B------:R-:W-:-:S04]  /*1d10*/  IMAD.MOV.U32 R7, RZ, RZ, 0x0 ;  /* 0x00000000ff077424 */ /* 0x000fc800078e00ff */
[----:B------:R-:W-:Y:S05]  /*1d20*/  RET.REL.NODEC R6 `(_Z23lux_fft_stockham_kernelILi256EEvP6float2PKS0_iib) ;  /* 0xffffffe006b47950 */ /* 0x000fea0003c3ffff */
.L_x_581:
        /* <DEDUP_REMOVED lines=13> */
.L_x_603:


//--------------------- .nv.global.init           --------------------------
	.section	.nv.global.init,"aw",@progbits
	.align	4
.nv.global.init:
	.type		__cudart_i2opi_f,@object
	.size		__cudart_i2opi_f,(.L_0 - __cudart_i2opi_f)
__cudart_i2opi_f:
        /*0000*/ 	.byte	0x41, 0x90, 0x43, 0x3c, 0x99, 0x95, 0x62, 0xdb, 0xc0, 0xdd, 0x34, 0xf5, 0xd1, 0x57, 0x27, 0xfc
        /*0010*/ 	.byte	0x29, 0x15, 0x44, 0x4e, 0x6e, 0x83, 0xf9, 0xa2
.L_0:


//--------------------- .nv.shared._Z18lux_fft_c2r_kernelILi256EEvPfPK6float2ii --------------------------
	.section	.nv.shared._Z18lux_fft_c2r_kernelILi256EEvPfPK6float2ii,"aw",@nobits
	.sectionflags	@""
	.align	16
	.zero		1024


//--------------------- .nv.shared.reserved.0     --------------------------
	.section	.nv.shared.reserved.0,"aw",@nobits
	.weak		__nv_reservedSMEM_offset_0_alias
	.size		__nv_reservedSMEM_offset_0_alias, 0, 64
	.other		__nv_reservedSMEM_offset_0_alias,@"STO_CUDA_RESERVED_SHARED STV_DEFAULT"
__nv_reservedSMEM_offset_0_alias:
	.zero		0
	.zero		64


//--------------------- .nv.shared._Z18lux_fft_r2c_kernelILi256EEvP6float2PKfii --------------------------
	.section	.nv.shared._Z18lux_fft_r2c_kernelILi256EEvP6float2PKfii,"aw",@nobits
	.sectionflags	@""
	.align	16
	.zero		1024


//--------------------- .nv.shared._Z24lux_fft_four_step_kernelILi256EEvP6float2PKS0_iiibi --------------------------
	.section	.nv.shared._Z24lux_fft_four_step_kernelILi256EEvP6float2PKS0_iiibi,"aw",@nobits
	.sectionflags	@""
	.align	16
	.zero		1024


//--------------------- .nv.shared._Z24lux_fft_bluestein_kernelILi256EEvP6float2PKS0_S3_S3_iiib --------------------------
	.section	.nv.shared._Z24lux_fft_bluestein_kernelILi256EEvP6float2PKS0_S3_S3_iiib,"aw",@nobits
	.sectionflags	@""
	.align	16
	.zero		1024


//--------------------- .nv.shared._Z20lux_fft_rader_kernelILi256EEvP6float2PKS0_PKiS5_S3_iib --------------------------
	.section	.nv.shared._Z20lux_fft_rader_kernelILi256EEvP6float2PKS0_PKiS5_S3_iib,"aw",@nobits
	.sectionflags	@""
	.align	16
	.zero		1024


//--------------------- .nv.shared._Z21lux_fft_radix2_kernelILi4096EEvP6float2PKS0_iib --------------------------
	.section	.nv.shared._Z21lux_fft_radix2_kernelILi4096EEvP6float2PKS0_iib,"aw",@nobits
	.sectionflags	@""
	.align	16
	.zero		1024


//--------------------- .nv.shared._Z21lux_fft_radix2_kernelILi1024EEvP6float2PKS0_iib --------------------------
	.section	.nv.shared._Z21lux_fft_radix2_kernelILi1024EEvP6float2PKS0_iib,"aw",@nobits
	.sectionflags	@""
	.align	16
	.zero		1024


//--------------------- .nv.shared._Z21lux_fft_radix2_kernelILi256EEvP6float2PKS0_iib --------------------------
	.section	.nv.shared._Z21lux_fft_radix2_kernelILi256EEvP6float2PKS0_iib,"aw",@nobits
	.sectionflags	@""
	.align	16
	.zero		1024


//--------------------- .nv.shared._Z23lux_fft_stockham_kernelILi4096EEvP6float2PKS0_iib --------------------------
	.section	.nv.shared._Z23lux_fft_stockham_kernelILi4096EEvP6float2PKS0_iib,"aw",@nobits
	.sectionflags	@""
	.align	16
	.zero		1024


//--------------------- .nv.shared._Z23lux_fft_stockham_kernelILi1024EEvP6float2PKS0_iib --------------------------
	.section	.nv.shared._Z23lux_fft_stockham_kernelILi1024EEvP6float2PKS0_iib,"aw",@nobits
	.sectionflags	@""
	.align	16
	.zero		1024


//--------------------- .nv.shared._Z23lux_fft_stockham_kernelILi256EEvP6float2PKS0_iib --------------------------
	.section	.nv.shared._Z23lux_fft_stockham_kernelILi256EEvP6float2PKS0_iib,"aw",@nobits
	.sectionflags	@""
	.align	16
	.zero		1024


//--------------------- .nv.constant0._Z18lux_fft_c2r_kernelILi256EEvPfPK6float2ii --------------------------
	.section	.nv.constant0._Z18lux_fft_c2r_kernelILi256EEvPfPK6float2ii,"a",@progbits
	.sectionflags	@""
	.align	4
.nv.constant0._Z18lux_fft_c2r_kernelILi256EEvPfPK6float2ii:
	.zero		920


//--------------------- .nv.constant0._Z18lux_fft_r2c_kernelILi256EEvP6float2PKfii --------------------------
	.section	.nv.constant0._Z18lux_fft_r2c_kernelILi256EEvP6float2PKfii,"a",@progbits
	.sectionflags	@""
	.align	4
.nv.constant0._Z18lux_fft_r2c_kernelILi256EEvP6float2PKfii:
	.zero		920


//--------------------- .nv.constant0._Z24lux_fft_four_step_kernelILi256EEvP6float2PKS0_iiibi --------------------------
	.section	.nv.constant0._Z24lux_fft_four_step_kernelILi256EEvP6float2PKS0_iiibi,"a",@progbits
	.sectionflags	@""
	.align	4
.nv.constant0._Z24lux_fft_four_step_kernelILi256EEvP6float2PKS0_iiibi:
	.zero		932


//--------------------- .nv.constant0._Z24lux_fft_bluestein_kernelILi256EEvP6float2PKS0_S3_S3_iiib --------------------------
	.section	.nv.constant0._Z24lux_fft_bluestein_kernelILi256EEvP6float2PKS0_S3_S3_iiib,"a",@progbits
	.sectionflags	@""
	.align	4
.nv.constant0._Z24lux_fft_bluestein_kernelILi256EEvP6float2PKS0_S3_S3_iiib:
	.zero		941


//--------------------- .nv.constant0._Z20lux_fft_rader_kernelILi256EEvP6float2PKS0_PKiS5_S3_iib --------------------------
	.section	.nv.constant0._Z20lux_fft_rader_kernelILi256EEvP6float2PKS0_PKiS5_S3_iib,"a",@progbits
	.sectionflags	@""
	.align	4
.nv.constant0._Z20lux_fft_rader_kernelILi256EEvP6float2PKS0_PKiS5_S3_iib:
	.zero		945


//--------------------- .nv.constant0._Z21lux_fft_radix2_kernelILi4096EEvP6float2PKS0_iib --------------------------
	.section	.nv.constant0._Z21lux_fft_radix2_kernelILi4096EEvP6float2PKS0_iib,"a",@progbits
	.sectionflags	@""
	.align	4
.nv.constant0._Z21lux_fft_radix2_kernelILi4096EEvP6float2PKS0_iib:
	.zero		921


//--------------------- .nv.constant0._Z21lux_fft_radix2_kernelILi1024EEvP6float2PKS0_iib --------------------------
	.section	.nv.constant0._Z21lux_fft_radix2_kernelILi1024EEvP6float2PKS0_iib,"a",@progbits
	.sectionflags	@""
	.align	4
.nv.constant0._Z21lux_fft_radix2_kernelILi1024EEvP6float2PKS0_iib:
	.zero		921


//--------------------- .nv.constant0._Z21lux_fft_radix2_kernelILi256EEvP6float2PKS0_iib --------------------------
	.section	.nv.constant0._Z21lux_fft_radix2_kernelILi256EEvP6float2PKS0_iib,"a",@progbits
	.sectionflags	@""
	.align	4
.nv.constant0._Z21lux_fft_radix2_kernelILi256EEvP6float2PKS0_iib:
	.zero		921


//--------------------- .nv.constant0._Z23lux_fft_stockham_kernelILi4096EEvP6float2PKS0_iib --------------------------
	.section	.nv.constant0._Z23lux_fft_stockham_kernelILi4096EEvP6float2PKS0_iib,"a",@progbits
	.sectionflags	@""
	.align	4
.nv.constant0._Z23lux_fft_stockham_kernelILi4096EEvP6float2PKS0_iib:
	.zero		921


//--------------------- .nv.constant0._Z23lux_fft_stockham_kernelILi1024EEvP6float2PKS0_iib --------------------------
	.section	.nv.constant0._Z23lux_fft_stockham_kernelILi1024EEvP6float2PKS0_iib,"a",@progbits
	.sectionflags	@""
	.align	4
.nv.constant0._Z23lux_fft_stockham_kernelILi1024EEvP6float2PKS0_iib:
	.zero		921


//--------------------- .nv.constant0._Z23lux_fft_stockham_kernelILi256EEvP6float2PKS0_iib --------------------------
	.section	.nv.constant0._Z23lux_fft_stockham_kernelILi256EEvP6float2PKS0_iib,"a",@progbits
	.sectionflags	@""
	.align	4
.nv.constant0._Z23lux_fft_stockham_kernelILi256EEvP6float2PKS0_iib:
	.zero		921


//--------------------- SYMBOLS --------------------------

	.type		.nv.reservedSmem.offset0,@object
	.size		.nv.reservedSmem.offset0,0x4
	.type		.nv.reservedSmem.cap,@object
	.size		.nv.reservedSmem.cap,0x4
